//
// Generated by NVIDIA NVVM Compiler
//
// Compiler Build ID: CL-36424714
// Cuda compilation tools, release 13.0, V13.0.88
// Based on NVVM 20.0.0
//

.version 9.0
.target sm_100
.address_size 64

	// .globl	_Z8init_infiiPdS_PiS_id
.func  (.param .b64 func_retval0) __internal_accurate_pow
(
	.param .b64 __internal_accurate_pow_param_0
)
;

.visible .entry _Z8init_infiiPdS_PiS_id(
	.param .u32 _Z8init_infiiPdS_PiS_id_param_0,
	.param .u32 _Z8init_infiiPdS_PiS_id_param_1,
	.param .u64 .ptr .align 1 _Z8init_infiiPdS_PiS_id_param_2,
	.param .u64 .ptr .align 1 _Z8init_infiiPdS_PiS_id_param_3,
	.param .u64 .ptr .align 1 _Z8init_infiiPdS_PiS_id_param_4,
	.param .u64 .ptr .align 1 _Z8init_infiiPdS_PiS_id_param_5,
	.param .u32 _Z8init_infiiPdS_PiS_id_param_6,
	.param .f64 _Z8init_infiiPdS_PiS_id_param_7
)
{
	.reg .pred 	%p<4>;
	.reg .b32 	%r<13>;
	.reg .b64 	%rd<17>;
	.reg .b64 	%fd<4>;

	ld.param.u64 	%rd5, [_Z8init_infiiPdS_PiS_id_param_2];
	ld.param.u64 	%rd6, [_Z8init_infiiPdS_PiS_id_param_3];
	ld.param.u64 	%rd8, [_Z8init_infiiPdS_PiS_id_param_4];
	ld.param.u64 	%rd7, [_Z8init_infiiPdS_PiS_id_param_5];
	ld.param.u32 	%r6, [_Z8init_infiiPdS_PiS_id_param_6];
	ld.param.f64 	%fd1, [_Z8init_infiiPdS_PiS_id_param_7];
	cvta.to.global.u64 	%rd1, %rd8;
	mov.u32 	%r1, %ntid.x;
	mov.u32 	%r7, %ctaid.x;
	mov.u32 	%r8, %tid.x;
	mad.lo.s32 	%r12, %r1, %r7, %r8;
	setp.ge.s32 	%p1, %r12, %r6;
	@%p1 bra 	$L__BB0_6;
	mov.u32 	%r9, %nctaid.x;
	mul.lo.s32 	%r3, %r9, %r1;
	cvta.to.global.u64 	%rd2, %rd6;
	cvta.to.global.u64 	%rd3, %rd5;
	cvta.to.global.u64 	%rd4, %rd7;
$L__BB0_2:
	mul.wide.s32 	%rd9, %r12, 8;
	add.s64 	%rd10, %rd2, %rd9;
	ld.global.f64 	%fd2, [%rd10];
	add.s64 	%rd11, %rd3, %rd9;
	st.global.f64 	[%rd11], %fd2;
	add.s64 	%rd12, %rd4, %rd9;
	ld.global.f64 	%fd3, [%rd12];
	setp.eq.f64 	%p2, %fd3, %fd1;
	@%p2 bra 	$L__BB0_4;
	mul.wide.s32 	%rd15, %r12, 4;
	add.s64 	%rd16, %rd1, %rd15;
	mov.b32 	%r11, 1;
	st.global.u32 	[%rd16], %r11;
	bra.uni 	$L__BB0_5;
$L__BB0_4:
	mul.wide.s32 	%rd13, %r12, 4;
	add.s64 	%rd14, %rd1, %rd13;
	mov.b32 	%r10, 0;
	st.global.u32 	[%rd14], %r10;
$L__BB0_5:
	add.s32 	%r12, %r12, %r3;
	setp.lt.s32 	%p3, %r12, %r6;
	@%p3 bra 	$L__BB0_2;
$L__BB0_6:
	ret;

}
	// .globl	_Z8initialdiiPdPiS0_S0_S_S_S_id
.visible .entry _Z8initialdiiPdPiS0_S0_S_S_S_id(
	.param .u32 _Z8initialdiiPdPiS0_S0_S_S_S_id_param_0,
	.param .u32 _Z8initialdiiPdPiS0_S0_S_S_S_id_param_1,
	.param .u64 .ptr .align 1 _Z8initialdiiPdPiS0_S0_S_S_S_id_param_2,
	.param .u64 .ptr .align 1 _Z8initialdiiPdPiS0_S0_S_S_S_id_param_3,
	.param .u64 .ptr .align 1 _Z8initialdiiPdPiS0_S0_S_S_S_id_param_4,
	.param .u64 .ptr .align 1 _Z8initialdiiPdPiS0_S0_S_S_S_id_param_5,
	.param .u64 .ptr .align 1 _Z8initialdiiPdPiS0_S0_S_S_S_id_param_6,
	.param .u64 .ptr .align 1 _Z8initialdiiPdPiS0_S0_S_S_S_id_param_7,
	.param .u64 .ptr .align 1 _Z8initialdiiPdPiS0_S0_S_S_S_id_param_8,
	.param .u32 _Z8initialdiiPdPiS0_S0_S_S_S_id_param_9,
	.param .f64 _Z8initialdiiPdPiS0_S0_S_S_S_id_param_10
)
{
	.reg .pred 	%p<6>;
	.reg .b32 	%r<28>;
	.reg .b64 	%rd<45>;
	.reg .b64 	%fd<12>;

	ld.param.u32 	%r7, [_Z8initialdiiPdPiS0_S0_S_S_S_id_param_0];
	ld.param.u32 	%r8, [_Z8initialdiiPdPiS0_S0_S_S_S_id_param_1];
	ld.param.u64 	%rd7, [_Z8initialdiiPdPiS0_S0_S_S_S_id_param_2];
	ld.param.u64 	%rd8, [_Z8initialdiiPdPiS0_S0_S_S_S_id_param_3];
	ld.param.u64 	%rd9, [_Z8initialdiiPdPiS0_S0_S_S_S_id_param_4];
	ld.param.u64 	%rd10, [_Z8initialdiiPdPiS0_S0_S_S_S_id_param_5];
	ld.param.u64 	%rd11, [_Z8initialdiiPdPiS0_S0_S_S_S_id_param_6];
	ld.param.u64 	%rd12, [_Z8initialdiiPdPiS0_S0_S_S_S_id_param_7];
	ld.param.u32 	%r9, [_Z8initialdiiPdPiS0_S0_S_S_S_id_param_9];
	cvta.to.global.u64 	%rd1, %rd9;
	cvta.to.global.u64 	%rd2, %rd12;
	cvta.to.global.u64 	%rd3, %rd8;
	cvta.to.global.u64 	%rd4, %rd10;
	cvta.to.global.u64 	%rd5, %rd11;
	cvta.to.global.u64 	%rd6, %rd7;
	mov.u32 	%r1, %ntid.x;
	mov.u32 	%r10, %ctaid.x;
	mov.u32 	%r11, %tid.x;
	mad.lo.s32 	%r27, %r1, %r10, %r11;
	setp.ge.s32 	%p1, %r27, %r9;
	@%p1 bra 	$L__BB1_11;
	mov.u32 	%r12, %nctaid.x;
	mul.lo.s32 	%r3, %r12, %r1;
$L__BB1_2:
	div.s32 	%r5, %r27, %r8;
	setp.ne.s32 	%p2, %r5, 0;
	@%p2 bra 	$L__BB1_4;
	mul.wide.s32 	%rd29, %r27, 8;
	add.s64 	%rd30, %rd6, %rd29;
	ld.global.f64 	%fd6, [%rd30];
	add.s64 	%rd31, %rd5, %rd29;
	st.global.f64 	[%rd31], %fd6;
	mul.wide.s32 	%rd32, %r27, 4;
	add.s64 	%rd33, %rd3, %rd32;
	mov.b32 	%r20, 1;
	st.global.u32 	[%rd33], %r20;
	bra.uni 	$L__BB1_7;
$L__BB1_4:
	setp.ne.s32 	%p3, %r5, %r7;
	@%p3 bra 	$L__BB1_6;
	sub.s32 	%r18, %r27, %r8;
	mul.wide.s32 	%rd23, %r18, 8;
	add.s64 	%rd24, %rd6, %rd23;
	ld.global.f64 	%fd5, [%rd24];
	mul.wide.s32 	%rd25, %r27, 8;
	add.s64 	%rd26, %rd5, %rd25;
	st.global.f64 	[%rd26], %fd5;
	mul.wide.s32 	%rd27, %r27, 4;
	add.s64 	%rd28, %rd3, %rd27;
	mov.b32 	%r19, 1;
	st.global.u32 	[%rd28], %r19;
	bra.uni 	$L__BB1_7;
$L__BB1_6:
	mul.wide.s32 	%rd13, %r27, 8;
	add.s64 	%rd14, %rd6, %rd13;
	ld.global.f64 	%fd1, [%rd14];
	sub.s32 	%r13, %r27, %r8;
	mul.wide.s32 	%rd15, %r13, 8;
	add.s64 	%rd16, %rd6, %rd15;
	ld.global.f64 	%fd2, [%rd16];
	add.f64 	%fd3, %fd1, %fd2;
	mul.f64 	%fd4, %fd3, 0d3FE0000000000000;
	add.s64 	%rd17, %rd5, %rd13;
	st.global.f64 	[%rd17], %fd4;
	mul.wide.s32 	%rd18, %r27, 4;
	add.s64 	%rd19, %rd4, %rd18;
	ld.global.u32 	%r14, [%rd19];
	mul.wide.s32 	%rd20, %r13, 4;
	add.s64 	%rd21, %rd4, %rd20;
	ld.global.u32 	%r15, [%rd21];
	sub.s32 	%r16, %r14, %r15;
	abs.s32 	%r17, %r16;
	add.s64 	%rd22, %rd3, %rd18;
	st.global.u32 	[%rd22], %r17;
$L__BB1_7:
	rem.s32 	%r21, %r27, %r8;
	setp.ne.s32 	%p4, %r21, 0;
	@%p4 bra 	$L__BB1_9;
	mul.wide.s32 	%rd40, %r27, 8;
	add.s64 	%rd41, %rd6, %rd40;
	ld.global.f64 	%fd11, [%rd41];
	add.s64 	%rd42, %rd2, %rd40;
	st.global.f64 	[%rd42], %fd11;
	mul.wide.s32 	%rd43, %r27, 4;
	add.s64 	%rd44, %rd1, %rd43;
	mov.b32 	%r26, 1;
	st.global.u32 	[%rd44], %r26;
	bra.uni 	$L__BB1_10;
$L__BB1_9:
	mul.wide.s32 	%rd34, %r27, 8;
	add.s64 	%rd35, %rd6, %rd34;
	ld.global.f64 	%fd7, [%rd35];
	ld.global.f64 	%fd8, [%rd35+-8];
	add.f64 	%fd9, %fd7, %fd8;
	mul.f64 	%fd10, %fd9, 0d3FE0000000000000;
	add.s64 	%rd36, %rd2, %rd34;
	st.global.f64 	[%rd36], %fd10;
	mul.wide.s32 	%rd37, %r27, 4;
	add.s64 	%rd38, %rd4, %rd37;
	ld.global.u32 	%r22, [%rd38];
	ld.global.u32 	%r23, [%rd38+-4];
	sub.s32 	%r24, %r22, %r23;
	abs.s32 	%r25, %r24;
	add.s64 	%rd39, %rd1, %rd37;
	st.global.u32 	[%rd39], %r25;
$L__BB1_10:
	add.s32 	%r27, %r27, %r3;
	setp.lt.s32 	%p5, %r27, %r9;
	@%p5 bra 	$L__BB1_2;
$L__BB1_11:
	ret;

}
	// .globl	_Z4fluxPdddPiS_S0_S0_S_S_S_S_S_S_S_S_S_S_S_S_iiiddd
.visible .entry _Z4fluxPdddPiS_S0_S0_S_S_S_S_S_S_S_S_S_S_S_S_iiiddd(
	.param .u64 .ptr .align 1 _Z4fluxPdddPiS_S0_S0_S_S_S_S_S_S_S_S_S_S_S_S_iiiddd_param_0,
	.param .f64 _Z4fluxPdddPiS_S0_S0_S_S_S_S_S_S_S_S_S_S_S_S_iiiddd_param_1,
	.param .f64 _Z4fluxPdddPiS_S0_S0_S_S_S_S_S_S_S_S_S_S_S_S_iiiddd_param_2,
	.param .u64 .ptr .align 1 _Z4fluxPdddPiS_S0_S0_S_S_S_S_S_S_S_S_S_S_S_S_iiiddd_param_3,
	.param .u64 .ptr .align 1 _Z4fluxPdddPiS_S0_S0_S_S_S_S_S_S_S_S_S_S_S_S_iiiddd_param_4,
	.param .u64 .ptr .align 1 _Z4fluxPdddPiS_S0_S0_S_S_S_S_S_S_S_S_S_S_S_S_iiiddd_param_5,
	.param .u64 .ptr .align 1 _Z4fluxPdddPiS_S0_S0_S_S_S_S_S_S_S_S_S_S_S_S_iiiddd_param_6,
	.param .u64 .ptr .align 1 _Z4fluxPdddPiS_S0_S0_S_S_S_S_S_S_S_S_S_S_S_S_iiiddd_param_7,
	.param .u64 .ptr .align 1 _Z4fluxPdddPiS_S0_S0_S_S_S_S_S_S_S_S_S_S_S_S_iiiddd_param_8,
	.param .u64 .ptr .align 1 _Z4fluxPdddPiS_S0_S0_S_S_S_S_S_S_S_S_S_S_S_S_iiiddd_param_9,
	.param .u64 .ptr .align 1 _Z4fluxPdddPiS_S0_S0_S_S_S_S_S_S_S_S_S_S_S_S_iiiddd_param_10,
	.param .u64 .ptr .align 1 _Z4fluxPdddPiS_S0_S0_S_S_S_S_S_S_S_S_S_S_S_S_iiiddd_param_11,
	.param .u64 .ptr .align 1 _Z4fluxPdddPiS_S0_S0_S_S_S_S_S_S_S_S_S_S_S_S_iiiddd_param_12,
	.param .u64 .ptr .align 1 _Z4fluxPdddPiS_S0_S0_S_S_S_S_S_S_S_S_S_S_S_S_iiiddd_param_13,
	.param .u64 .ptr .align 1 _Z4fluxPdddPiS_S0_S0_S_S_S_S_S_S_S_S_S_S_S_S_iiiddd_param_14,
	.param .u64 .ptr .align 1 _Z4fluxPdddPiS_S0_S0_S_S_S_S_S_S_S_S_S_S_S_S_iiiddd_param_15,
	.param .u64 .ptr .align 1 _Z4fluxPdddPiS_S0_S0_S_S_S_S_S_S_S_S_S_S_S_S_iiiddd_param_16,
	.param .u64 .ptr .align 1 _Z4fluxPdddPiS_S0_S0_S_S_S_S_S_S_S_S_S_S_S_S_iiiddd_param_17,
	.param .u64 .ptr .align 1 _Z4fluxPdddPiS_S0_S0_S_S_S_S_S_S_S_S_S_S_S_S_iiiddd_param_18,
	.param .u32 _Z4fluxPdddPiS_S0_S0_S_S_S_S_S_S_S_S_S_S_S_S_iiiddd_param_19,
	.param .u32 _Z4fluxPdddPiS_S0_S0_S_S_S_S_S_S_S_S_S_S_S_S_iiiddd_param_20,
	.param .u32 _Z4fluxPdddPiS_S0_S0_S_S_S_S_S_S_S_S_S_S_S_S_iiiddd_param_21,
	.param .f64 _Z4fluxPdddPiS_S0_S0_S_S_S_S_S_S_S_S_S_S_S_S_iiiddd_param_22,
	.param .f64 _Z4fluxPdddPiS_S0_S0_S_S_S_S_S_S_S_S_S_S_S_S_iiiddd_param_23,
	.param .f64 _Z4fluxPdddPiS_S0_S0_S_S_S_S_S_S_S_S_S_S_S_S_iiiddd_param_24
)
{
	.reg .pred 	%p<59>;
	.reg .b32 	%r<52>;
	.reg .b64 	%rd<151>;
	.reg .b64 	%fd<263>;

	ld.param.u64 	%rd29, [_Z4fluxPdddPiS_S0_S0_S_S_S_S_S_S_S_S_S_S_S_S_iiiddd_param_0];
	ld.param.f64 	%fd52, [_Z4fluxPdddPiS_S0_S0_S_S_S_S_S_S_S_S_S_S_S_S_iiiddd_param_1];
	ld.param.f64 	%fd53, [_Z4fluxPdddPiS_S0_S0_S_S_S_S_S_S_S_S_S_S_S_S_iiiddd_param_2];
	ld.param.u64 	%rd30, [_Z4fluxPdddPiS_S0_S0_S_S_S_S_S_S_S_S_S_S_S_S_iiiddd_param_3];
	ld.param.u64 	%rd31, [_Z4fluxPdddPiS_S0_S0_S_S_S_S_S_S_S_S_S_S_S_S_iiiddd_param_4];
	ld.param.u64 	%rd23, [_Z4fluxPdddPiS_S0_S0_S_S_S_S_S_S_S_S_S_S_S_S_iiiddd_param_6];
	ld.param.u64 	%rd32, [_Z4fluxPdddPiS_S0_S0_S_S_S_S_S_S_S_S_S_S_S_S_iiiddd_param_7];
	ld.param.u64 	%rd33, [_Z4fluxPdddPiS_S0_S0_S_S_S_S_S_S_S_S_S_S_S_S_iiiddd_param_8];
	ld.param.u64 	%rd24, [_Z4fluxPdddPiS_S0_S0_S_S_S_S_S_S_S_S_S_S_S_S_iiiddd_param_9];
	ld.param.u64 	%rd34, [_Z4fluxPdddPiS_S0_S0_S_S_S_S_S_S_S_S_S_S_S_S_iiiddd_param_10];
	ld.param.u64 	%rd25, [_Z4fluxPdddPiS_S0_S0_S_S_S_S_S_S_S_S_S_S_S_S_iiiddd_param_11];
	ld.param.u64 	%rd35, [_Z4fluxPdddPiS_S0_S0_S_S_S_S_S_S_S_S_S_S_S_S_iiiddd_param_12];
	ld.param.u64 	%rd26, [_Z4fluxPdddPiS_S0_S0_S_S_S_S_S_S_S_S_S_S_S_S_iiiddd_param_13];
	ld.param.u64 	%rd36, [_Z4fluxPdddPiS_S0_S0_S_S_S_S_S_S_S_S_S_S_S_S_iiiddd_param_14];
	ld.param.u64 	%rd27, [_Z4fluxPdddPiS_S0_S0_S_S_S_S_S_S_S_S_S_S_S_S_iiiddd_param_15];
	ld.param.u64 	%rd37, [_Z4fluxPdddPiS_S0_S0_S_S_S_S_S_S_S_S_S_S_S_S_iiiddd_param_16];
	ld.param.u64 	%rd28, [_Z4fluxPdddPiS_S0_S0_S_S_S_S_S_S_S_S_S_S_S_S_iiiddd_param_17];
	ld.param.u32 	%r14, [_Z4fluxPdddPiS_S0_S0_S_S_S_S_S_S_S_S_S_S_S_S_iiiddd_param_19];
	ld.param.u32 	%r15, [_Z4fluxPdddPiS_S0_S0_S_S_S_S_S_S_S_S_S_S_S_S_iiiddd_param_20];
	ld.param.u32 	%r16, [_Z4fluxPdddPiS_S0_S0_S_S_S_S_S_S_S_S_S_S_S_S_iiiddd_param_21];
	ld.param.f64 	%fd54, [_Z4fluxPdddPiS_S0_S0_S_S_S_S_S_S_S_S_S_S_S_S_iiiddd_param_22];
	ld.param.f64 	%fd55, [_Z4fluxPdddPiS_S0_S0_S_S_S_S_S_S_S_S_S_S_S_S_iiiddd_param_23];
	ld.param.f64 	%fd56, [_Z4fluxPdddPiS_S0_S0_S_S_S_S_S_S_S_S_S_S_S_S_iiiddd_param_24];
	cvta.to.global.u64 	%rd1, %rd37;
	cvta.to.global.u64 	%rd2, %rd36;
	cvta.to.global.u64 	%rd3, %rd35;
	cvta.to.global.u64 	%rd4, %rd34;
	cvta.to.global.u64 	%rd5, %rd32;
	cvta.to.global.u64 	%rd6, %rd29;
	cvta.to.global.u64 	%rd7, %rd31;
	cvta.to.global.u64 	%rd8, %rd30;
	cvta.to.global.u64 	%rd9, %rd33;
	mov.u32 	%r1, %ntid.x;
	mov.u32 	%r17, %ctaid.x;
	mov.u32 	%r18, %tid.x;
	mad.lo.s32 	%r51, %r1, %r17, %r18;
	setp.ge.s32 	%p2, %r51, %r14;
	@%p2 bra 	$L__BB2_72;
	cvta.to.global.u64 	%rd10, %rd25;
	div.rn.f64 	%fd1, %fd56, %fd54;
	div.rn.f64 	%fd2, %fd56, %fd55;
	mov.f64 	%fd57, 0d3FF55554FBDAD752;
	{
	.reg .b32 %temp; 
	mov.b64 	{%temp, %r3}, %fd57;
	}
	and.b32  	%r4, %r3, 2146435072;
	setp.eq.s32 	%p3, %r4, 1126170624;
	setp.lt.s32 	%p4, %r3, 0;
	selp.b32 	%r5, 0, 2146435072, %p4;
	and.b32  	%r19, %r3, 2147483647;
	setp.ne.s32 	%p5, %r19, 1071644672;
	and.pred  	%p1, %p3, %p5;
	mul.f64 	%fd58, %fd52, %fd53;
	mul.f64 	%fd3, %fd53, %fd58;
	add.f64 	%fd4, %fd52, %fd52;
	mov.u32 	%r20, %nctaid.x;
	mul.lo.s32 	%r6, %r20, %r1;
	cvta.to.global.u64 	%rd11, %rd24;
	cvta.to.global.u64 	%rd12, %rd26;
	cvta.to.global.u64 	%rd13, %rd23;
	cvta.to.global.u64 	%rd14, %rd27;
	cvta.to.global.u64 	%rd15, %rd28;
$L__BB2_2:
	div.s32 	%r9, %r51, %r15;
	mul.lo.s32 	%r21, %r9, %r15;
	sub.s32 	%r8, %r51, %r21;
	setp.lt.s32 	%p6, %r9, 1;
	setp.ge.s32 	%p7, %r9, %r16;
	mul.wide.s32 	%rd38, %r51, 8;
	add.s64 	%rd16, %rd3, %rd38;
	or.pred  	%p8, %p6, %p7;
	@%p8 bra 	$L__BB2_35;
	mul.wide.s32 	%rd42, %r51, 4;
	add.s64 	%rd43, %rd8, %rd42;
	ld.global.u32 	%r22, [%rd43];
	setp.eq.s32 	%p9, %r22, 0;
	@%p9 bra 	$L__BB2_34;
	sub.s32 	%r10, %r51, %r15;
	mul.wide.s32 	%rd44, %r10, 4;
	add.s64 	%rd45, %rd8, %rd44;
	ld.global.u32 	%r23, [%rd45];
	setp.eq.s32 	%p10, %r23, 0;
	@%p10 bra 	$L__BB2_33;
	mul.wide.s32 	%rd46, %r10, 8;
	add.s64 	%rd17, %rd7, %rd46;
	ld.global.f64 	%fd5, [%rd17];
	ld.global.f64 	%fd6, [%rd6];
	setp.gt.f64 	%p11, %fd5, %fd6;
	@%p11 bra 	$L__BB2_7;
	mul.wide.s32 	%rd47, %r15, 8;
	add.s64 	%rd48, %rd17, %rd47;
	ld.global.f64 	%fd59, [%rd48];
	setp.leu.f64 	%p12, %fd59, %fd6;
	@%p12 bra 	$L__BB2_32;
$L__BB2_7:
	ld.param.u64 	%rd150, [_Z4fluxPdddPiS_S0_S0_S_S_S_S_S_S_S_S_S_S_S_S_iiiddd_param_5];
	cvta.to.global.u64 	%rd52, %rd150;
	mul.wide.s32 	%rd53, %r51, 4;
	add.s64 	%rd54, %rd52, %rd53;
	ld.global.u32 	%r24, [%rd54];
	setp.eq.s32 	%p13, %r24, 1;
	@%p13 bra 	$L__BB2_31;
	mul.wide.s32 	%rd55, %r15, 8;
	add.s64 	%rd56, %rd17, %rd55;
	ld.global.f64 	%fd7, [%rd56];
	mul.wide.s32 	%rd57, %r51, 8;
	add.s64 	%rd58, %rd5, %rd57;
	ld.global.f64 	%fd8, [%rd58];
	add.f64 	%fd9, %fd7, %fd8;
	mul.wide.s32 	%rd59, %r10, 8;
	add.s64 	%rd60, %rd5, %rd59;
	ld.global.f64 	%fd10, [%rd60];
	add.f64 	%fd11, %fd5, %fd10;
	sub.f64 	%fd12, %fd7, %fd6;
	sub.f64 	%fd13, %fd5, %fd6;
	setp.geu.f64 	%p14, %fd9, %fd10;
	@%p14 bra 	$L__BB2_12;
	setp.leu.f64 	%p30, %fd5, %fd6;
	@%p30 bra 	$L__BB2_11;
	mul.f64 	%fd153, %fd5, 0d3FE16872B020C49C;
	mul.f64 	%fd154, %fd52, %fd5;
	sqrt.rn.f64 	%fd155, %fd154;
	mul.f64 	%fd156, %fd153, %fd155;
	add.s64 	%rd90, %rd9, %rd57;
	st.global.f64 	[%rd90], %fd156;
	bra.uni 	$L__BB2_36;
$L__BB2_11:
	add.s64 	%rd87, %rd9, %rd57;
	mov.b64 	%rd88, 0;
	st.global.u64 	[%rd87], %rd88;
	bra.uni 	$L__BB2_36;
$L__BB2_12:
	setp.geu.f64 	%p15, %fd11, %fd8;
	@%p15 bra 	$L__BB2_16;
	setp.leu.f64 	%p29, %fd7, %fd6;
	@%p29 bra 	$L__BB2_15;
	mul.f64 	%fd149, %fd7, 0dBFE16872B020C49C;
	mul.f64 	%fd150, %fd52, %fd7;
	sqrt.rn.f64 	%fd151, %fd150;
	mul.f64 	%fd152, %fd149, %fd151;
	mul.wide.s32 	%rd84, %r51, 8;
	add.s64 	%rd85, %rd9, %rd84;
	st.global.f64 	[%rd85], %fd152;
	bra.uni 	$L__BB2_36;
$L__BB2_15:
	mul.wide.s32 	%rd81, %r51, 8;
	add.s64 	%rd82, %rd9, %rd81;
	mov.b64 	%rd83, 0;
	st.global.u64 	[%rd82], %rd83;
	bra.uni 	$L__BB2_36;
$L__BB2_16:
	mul.f64 	%fd60, %fd12, %fd13;
	setp.geu.f64 	%p16, %fd60, 0d0000000000000000;
	@%p16 bra 	$L__BB2_20;
	max.f64 	%fd137, %fd7, %fd5;
	setp.leu.f64 	%p28, %fd137, 0d0000000000000000;
	@%p28 bra 	$L__BB2_19;
	sub.f64 	%fd138, %fd12, %fd13;
	abs.f64 	%fd139, %fd138;
	max.f64 	%fd140, %fd9, %fd11;
	max.f64 	%fd141, %fd8, %fd10;
	sub.f64 	%fd142, %fd140, %fd141;
	div.rn.f64 	%fd143, %fd138, %fd139;
	mul.f64 	%fd144, %fd143, 0dBFD6666666666666;
	mul.f64 	%fd145, %fd144, %fd142;
	mul.f64 	%fd146, %fd4, %fd142;
	sqrt.rn.f64 	%fd147, %fd146;
	mul.f64 	%fd148, %fd145, %fd147;
	mul.wide.s32 	%rd79, %r51, 8;
	add.s64 	%rd80, %rd9, %rd79;
	st.global.f64 	[%rd80], %fd148;
	bra.uni 	$L__BB2_36;
$L__BB2_19:
	mul.wide.s32 	%rd76, %r51, 8;
	add.s64 	%rd77, %rd9, %rd76;
	mov.b64 	%rd78, 0;
	st.global.u64 	[%rd77], %rd78;
	bra.uni 	$L__BB2_36;
$L__BB2_20:
	mul.wide.s32 	%rd61, %r51, 8;
	add.s64 	%rd62, %rd11, %rd61;
	ld.global.f64 	%fd14, [%rd62];
	mul.f64 	%fd62, %fd52, %fd14;
	mul.f64 	%fd63, %fd1, %fd62;
	sub.f64 	%fd64, %fd9, %fd5;
	sub.f64 	%fd65, %fd64, %fd10;
	mul.f64 	%fd15, %fd63, %fd65;
	add.s32 	%r25, %r51, %r15;
	mul.wide.s32 	%rd63, %r25, 8;
	add.s64 	%rd64, %rd4, %rd63;
	ld.global.f64 	%fd66, [%rd64];
	add.s64 	%rd65, %rd4, %rd61;
	ld.global.f64 	%fd16, [%rd65];
	add.f64 	%fd67, %fd66, %fd16;
	mul.f64 	%fd68, %fd67, 0d3FE0000000000000;
	mul.wide.s32 	%rd66, %r10, 8;
	add.s64 	%rd67, %rd4, %rd66;
	ld.global.f64 	%fd69, [%rd67];
	add.f64 	%fd70, %fd16, %fd69;
	mul.f64 	%fd71, %fd70, 0d3FE0000000000000;
	add.s64 	%rd68, %rd10, %rd63;
	ld.global.f64 	%fd72, [%rd68];
	add.s64 	%rd18, %rd10, %rd61;
	ld.global.f64 	%fd17, [%rd18];
	add.f64 	%fd73, %fd72, %fd17;
	mul.f64 	%fd74, %fd68, %fd73;
	abs.f64 	%fd75, %fd68;
	sub.f64 	%fd76, %fd17, %fd72;
	mul.f64 	%fd77, %fd75, %fd76;
	mul.f64 	%fd78, %fd77, 0d3FE0000000000000;
	fma.rn.f64 	%fd79, %fd74, 0d3FE0000000000000, %fd78;
	add.s64 	%rd69, %rd10, %rd66;
	ld.global.f64 	%fd80, [%rd69];
	add.f64 	%fd81, %fd17, %fd80;
	mul.f64 	%fd82, %fd71, %fd81;
	abs.f64 	%fd83, %fd71;
	sub.f64 	%fd84, %fd80, %fd17;
	mul.f64 	%fd85, %fd83, %fd84;
	mul.f64 	%fd86, %fd85, 0d3FE0000000000000;
	fma.rn.f64 	%fd87, %fd82, 0d3FE0000000000000, %fd86;
	sub.f64 	%fd18, %fd79, %fd87;
	setp.eq.s32 	%p17, %r8, 0;
	mov.f64 	%fd256, 0d0000000000000000;
	@%p17 bra 	$L__BB2_22;
	ld.global.f64 	%fd88, [%rd16+8];
	mul.wide.s32 	%rd70, %r10, 8;
	add.s64 	%rd71, %rd3, %rd70;
	ld.global.f64 	%fd89, [%rd71+8];
	add.f64 	%fd90, %fd88, %fd89;
	mul.f64 	%fd91, %fd90, 0d3FE0000000000000;
	ld.global.f64 	%fd92, [%rd16];
	ld.global.f64 	%fd93, [%rd71];
	add.f64 	%fd94, %fd92, %fd93;
	mul.f64 	%fd95, %fd94, 0d3FE0000000000000;
	ld.global.f64 	%fd96, [%rd18+8];
	add.f64 	%fd97, %fd96, %fd17;
	mul.f64 	%fd98, %fd91, %fd97;
	abs.f64 	%fd99, %fd91;
	sub.f64 	%fd100, %fd17, %fd96;
	mul.f64 	%fd101, %fd99, %fd100;
	mul.f64 	%fd102, %fd101, 0d3FE0000000000000;
	fma.rn.f64 	%fd103, %fd98, 0d3FE0000000000000, %fd102;
	ld.global.f64 	%fd104, [%rd18+-8];
	add.f64 	%fd105, %fd104, %fd17;
	mul.f64 	%fd106, %fd95, %fd105;
	abs.f64 	%fd107, %fd95;
	sub.f64 	%fd108, %fd104, %fd17;
	mul.f64 	%fd109, %fd107, %fd108;
	mul.f64 	%fd110, %fd109, 0d3FE0000000000000;
	fma.rn.f64 	%fd111, %fd106, 0d3FE0000000000000, %fd110;
	sub.f64 	%fd112, %fd103, %fd111;
	mul.f64 	%fd256, %fd2, %fd112;
$L__BB2_22:
	mul.wide.s32 	%rd72, %r51, 8;
	add.s64 	%rd73, %rd12, %rd72;
	ld.global.f64 	%fd113, [%rd73];
	mul.f64 	%fd114, %fd113, %fd113;
	fma.rn.f64 	%fd21, %fd16, %fd16, %fd114;
	{
	.reg .b32 %temp; 
	mov.b64 	{%temp, %r11}, %fd14;
	}
	setp.neu.f64 	%p18, %fd14, 0d0000000000000000;
	@%p18 bra 	$L__BB2_24;
	setp.lt.s32 	%p20, %r3, 0;
	setp.eq.s32 	%p21, %r4, 1126170624;
	selp.b32 	%r26, %r11, 0, %p21;
	or.b32  	%r27, %r26, 2146435072;
	selp.b32 	%r28, %r27, %r26, %p20;
	mov.b32 	%r29, 0;
	mov.b64 	%fd258, {%r29, %r28};
	bra.uni 	$L__BB2_25;
$L__BB2_24:
	abs.f64 	%fd115, %fd14;
	{ // callseq 0, 0
	.param .b64 param0;
	st.param.f64 	[param0], %fd115;
	.param .b64 retval0;
	call.uni (retval0), 
	__internal_accurate_pow, 
	(
	param0
	);
	ld.param.f64 	%fd116, [retval0];
	} // callseq 0
	setp.lt.s32 	%p19, %r11, 0;
	selp.f64 	%fd258, 0dFFF8000000000000, %fd116, %p19;
$L__BB2_25:
	add.f64 	%fd118, %fd14, 0d3FF55554FBDAD752;
	{
	.reg .b32 %temp; 
	mov.b64 	{%temp, %r30}, %fd118;
	}
	and.b32  	%r31, %r30, 2146435072;
	setp.ne.s32 	%p22, %r31, 2146435072;
	@%p22 bra 	$L__BB2_30;
	setp.num.f64 	%p23, %fd14, %fd14;
	@%p23 bra 	$L__BB2_28;
	mov.f64 	%fd120, 0d3FF55554FBDAD752;
	add.rn.f64 	%fd258, %fd14, %fd120;
	bra.uni 	$L__BB2_30;
$L__BB2_28:
	abs.f64 	%fd119, %fd14;
	setp.neu.f64 	%p24, %fd119, 0d7FF0000000000000;
	@%p24 bra 	$L__BB2_30;
	setp.lt.s32 	%p25, %r11, 0;
	or.b32  	%r32, %r5, -2147483648;
	selp.b32 	%r33, %r32, %r5, %p1;
	selp.b32 	%r34, %r33, %r5, %p25;
	mov.b32 	%r35, 0;
	mov.b64 	%fd258, {%r35, %r34};
$L__BB2_30:
	setp.eq.f64 	%p26, %fd14, 0d3FF0000000000000;
	selp.f64 	%fd121, 0d3FF0000000000000, %fd258, %p26;
	sqrt.rn.f64 	%fd122, %fd21;
	mul.f64 	%fd123, %fd3, %fd122;
	div.rn.f64 	%fd124, %fd123, %fd121;
	setp.le.f64 	%p27, %fd14, %fd6;
	selp.f64 	%fd125, 0d0000000000000000, %fd124, %p27;
	mul.f64 	%fd126, %fd56, %fd125;
	mul.f64 	%fd127, %fd126, 0d3FE0000000000000;
	mov.f64 	%fd128, 0d3FF0000000000000;
	sub.f64 	%fd129, %fd128, %fd127;
	neg.f64 	%fd130, %fd18;
	mul.f64 	%fd131, %fd1, %fd130;
	sub.f64 	%fd132, %fd131, %fd256;
	sub.f64 	%fd133, %fd132, %fd15;
	fma.rn.f64 	%fd134, %fd17, %fd129, %fd133;
	add.f64 	%fd135, %fd127, 0d3FF0000000000000;
	div.rn.f64 	%fd136, %fd134, %fd135;
	mul.wide.s32 	%rd74, %r51, 8;
	add.s64 	%rd75, %rd9, %rd74;
	st.global.f64 	[%rd75], %fd136;
	bra.uni 	$L__BB2_36;
$L__BB2_31:
	mul.wide.s32 	%rd91, %r51, 8;
	add.s64 	%rd92, %rd9, %rd91;
	mov.b64 	%rd93, 0;
	st.global.u64 	[%rd92], %rd93;
	bra.uni 	$L__BB2_36;
$L__BB2_32:
	mul.wide.s32 	%rd49, %r51, 8;
	add.s64 	%rd50, %rd9, %rd49;
	mov.b64 	%rd51, 0;
	st.global.u64 	[%rd50], %rd51;
	bra.uni 	$L__BB2_36;
$L__BB2_33:
	add.s64 	%rd95, %rd9, %rd38;
	mov.b64 	%rd96, 0;
	st.global.u64 	[%rd95], %rd96;
	bra.uni 	$L__BB2_36;
$L__BB2_34:
	add.s64 	%rd98, %rd9, %rd38;
	mov.b64 	%rd99, 0;
	st.global.u64 	[%rd98], %rd99;
	bra.uni 	$L__BB2_36;
$L__BB2_35:
	add.s64 	%rd40, %rd9, %rd38;
	mov.b64 	%rd41, 0;
	st.global.u64 	[%rd40], %rd41;
$L__BB2_36:
	setp.lt.s32 	%p31, %r15, 0;
	setp.lt.s32 	%p32, %r8, 1;
	or.pred  	%p33, %p31, %p32;
	@%p33 bra 	$L__BB2_70;
	mul.wide.s32 	%rd103, %r51, 4;
	add.s64 	%rd19, %rd8, %rd103;
	ld.global.u32 	%r36, [%rd19];
	setp.eq.s32 	%p34, %r36, 0;
	@%p34 bra 	$L__BB2_69;
	ld.global.u32 	%r37, [%rd19+-4];
	setp.eq.s32 	%p35, %r37, 0;
	@%p35 bra 	$L__BB2_68;
	mul.wide.s32 	%rd104, %r51, 8;
	add.s64 	%rd20, %rd7, %rd104;
	ld.global.f64 	%fd28, [%rd20+-8];
	ld.global.f64 	%fd29, [%rd6];
	setp.gt.f64 	%p36, %fd28, %fd29;
	@%p36 bra 	$L__BB2_41;
	ld.global.f64 	%fd157, [%rd20];
	setp.leu.f64 	%p37, %fd157, %fd29;
	@%p37 bra 	$L__BB2_67;
$L__BB2_41:
	mul.wide.s32 	%rd108, %r51, 4;
	add.s64 	%rd109, %rd13, %rd108;
	ld.global.u32 	%r38, [%rd109];
	setp.eq.s32 	%p38, %r38, 1;
	@%p38 bra 	$L__BB2_66;
	ld.global.f64 	%fd30, [%rd20];
	mul.wide.s32 	%rd110, %r51, 8;
	add.s64 	%rd111, %rd5, %rd110;
	ld.global.f64 	%fd31, [%rd111];
	add.f64 	%fd32, %fd30, %fd31;
	ld.global.f64 	%fd33, [%rd111+-8];
	add.f64 	%fd34, %fd28, %fd33;
	sub.f64 	%fd35, %fd30, %fd29;
	sub.f64 	%fd36, %fd28, %fd29;
	setp.geu.f64 	%p39, %fd32, %fd33;
	@%p39 bra 	$L__BB2_46;
	setp.leu.f64 	%p57, %fd28, %fd29;
	@%p57 bra 	$L__BB2_45;
	mul.f64 	%fd252, %fd28, 0d3FE16872B020C49C;
	mul.f64 	%fd253, %fd52, %fd28;
	sqrt.rn.f64 	%fd254, %fd253;
	mul.f64 	%fd255, %fd252, %fd254;
	add.s64 	%rd140, %rd2, %rd110;
	st.global.f64 	[%rd140], %fd255;
	bra.uni 	$L__BB2_71;
$L__BB2_45:
	add.s64 	%rd137, %rd2, %rd110;
	mov.b64 	%rd138, 0;
	st.global.u64 	[%rd137], %rd138;
	bra.uni 	$L__BB2_71;
$L__BB2_46:
	setp.geu.f64 	%p40, %fd34, %fd31;
	@%p40 bra 	$L__BB2_50;
	setp.leu.f64 	%p56, %fd30, %fd29;
	@%p56 bra 	$L__BB2_49;
	mul.f64 	%fd248, %fd30, 0dBFE16872B020C49C;
	mul.f64 	%fd249, %fd52, %fd30;
	sqrt.rn.f64 	%fd250, %fd249;
	mul.f64 	%fd251, %fd248, %fd250;
	mul.wide.s32 	%rd134, %r51, 8;
	add.s64 	%rd135, %rd2, %rd134;
	st.global.f64 	[%rd135], %fd251;
	bra.uni 	$L__BB2_71;
$L__BB2_49:
	mul.wide.s32 	%rd131, %r51, 8;
	add.s64 	%rd132, %rd2, %rd131;
	mov.b64 	%rd133, 0;
	st.global.u64 	[%rd132], %rd133;
	bra.uni 	$L__BB2_71;
$L__BB2_50:
	mul.f64 	%fd158, %fd35, %fd36;
	setp.geu.f64 	%p41, %fd158, 0d0000000000000000;
	@%p41 bra 	$L__BB2_54;
	max.f64 	%fd236, %fd30, %fd28;
	setp.leu.f64 	%p55, %fd236, 0d0000000000000000;
	@%p55 bra 	$L__BB2_53;
	sub.f64 	%fd237, %fd35, %fd36;
	abs.f64 	%fd238, %fd237;
	max.f64 	%fd239, %fd32, %fd34;
	max.f64 	%fd240, %fd31, %fd33;
	sub.f64 	%fd241, %fd239, %fd240;
	div.rn.f64 	%fd242, %fd237, %fd238;
	mul.f64 	%fd243, %fd242, 0dBFD6666666666666;
	mul.f64 	%fd244, %fd243, %fd241;
	mul.f64 	%fd245, %fd4, %fd241;
	sqrt.rn.f64 	%fd246, %fd245;
	mul.f64 	%fd247, %fd244, %fd246;
	mul.wide.s32 	%rd129, %r51, 8;
	add.s64 	%rd130, %rd2, %rd129;
	st.global.f64 	[%rd130], %fd247;
	bra.uni 	$L__BB2_71;
$L__BB2_53:
	mul.wide.s32 	%rd126, %r51, 8;
	add.s64 	%rd127, %rd2, %rd126;
	mov.b64 	%rd128, 0;
	st.global.u64 	[%rd127], %rd128;
	bra.uni 	$L__BB2_71;
$L__BB2_54:
	mul.wide.s32 	%rd112, %r51, 8;
	add.s64 	%rd113, %rd14, %rd112;
	ld.global.f64 	%fd37, [%rd113];
	mul.f64 	%fd159, %fd52, %fd37;
	mul.f64 	%fd160, %fd2, %fd159;
	sub.f64 	%fd161, %fd32, %fd28;
	sub.f64 	%fd162, %fd161, %fd33;
	mul.f64 	%fd38, %fd160, %fd162;
	setp.ne.s32 	%p42, %r9, 0;
	setp.ne.s32 	%p43, %r9, %r16;
	add.s64 	%rd21, %rd1, %rd112;
	and.pred  	%p44, %p42, %p43;
	@%p44 bra 	$L__BB2_56;
	ld.global.f64 	%fd259, [%rd21];
	mov.f64 	%fd260, 0d0000000000000000;
	bra.uni 	$L__BB2_57;
$L__BB2_56:
	add.s32 	%r39, %r51, %r15;
	mul.wide.s32 	%rd114, %r39, 8;
	add.s64 	%rd115, %rd4, %rd114;
	ld.global.f64 	%fd163, [%rd115];
	ld.global.f64 	%fd164, [%rd115+-8];
	add.f64 	%fd165, %fd163, %fd164;
	mul.f64 	%fd166, %fd165, 0d3FE0000000000000;
	mul.wide.s32 	%rd116, %r51, 8;
	add.s64 	%rd117, %rd4, %rd116;
	ld.global.f64 	%fd167, [%rd117];
	ld.global.f64 	%fd168, [%rd117+-8];
	add.f64 	%fd169, %fd167, %fd168;
	mul.f64 	%fd170, %fd169, 0d3FE0000000000000;
	mul.wide.s32 	%rd118, %r15, 8;
	add.s64 	%rd119, %rd21, %rd118;
	ld.global.f64 	%fd171, [%rd119];
	ld.global.f64 	%fd259, [%rd21];
	add.f64 	%fd172, %fd171, %fd259;
	mul.f64 	%fd173, %fd166, %fd172;
	abs.f64 	%fd174, %fd166;
	sub.f64 	%fd175, %fd259, %fd171;
	mul.f64 	%fd176, %fd174, %fd175;
	mul.f64 	%fd177, %fd176, 0d3FE0000000000000;
	fma.rn.f64 	%fd178, %fd173, 0d3FE0000000000000, %fd177;
	sub.s32 	%r40, %r51, %r15;
	mul.wide.s32 	%rd120, %r40, 8;
	add.s64 	%rd121, %rd1, %rd120;
	ld.global.f64 	%fd179, [%rd121];
	add.f64 	%fd180, %fd259, %fd179;
	mul.f64 	%fd181, %fd170, %fd180;
	abs.f64 	%fd182, %fd170;
	sub.f64 	%fd183, %fd179, %fd259;
	mul.f64 	%fd184, %fd182, %fd183;
	mul.f64 	%fd185, %fd184, 0d3FE0000000000000;
	fma.rn.f64 	%fd186, %fd181, 0d3FE0000000000000, %fd185;
	sub.f64 	%fd187, %fd178, %fd186;
	mul.f64 	%fd260, %fd1, %fd187;
$L__BB2_57:
	ld.global.f64 	%fd189, [%rd16+8];
	ld.global.f64 	%fd190, [%rd16];
	add.f64 	%fd191, %fd189, %fd190;
	mul.f64 	%fd192, %fd191, 0d3FE0000000000000;
	ld.global.f64 	%fd193, [%rd16+-8];
	add.f64 	%fd194, %fd190, %fd193;
	mul.f64 	%fd195, %fd194, 0d3FE0000000000000;
	ld.global.f64 	%fd196, [%rd21+8];
	add.f64 	%fd197, %fd196, %fd259;
	mul.f64 	%fd198, %fd192, %fd197;
	abs.f64 	%fd199, %fd192;
	sub.f64 	%fd200, %fd259, %fd196;
	mul.f64 	%fd201, %fd199, %fd200;
	mul.f64 	%fd202, %fd201, 0d3FE0000000000000;
	fma.rn.f64 	%fd203, %fd198, 0d3FE0000000000000, %fd202;
	ld.global.f64 	%fd204, [%rd21+-8];
	add.f64 	%fd205, %fd204, %fd259;
	mul.f64 	%fd206, %fd195, %fd205;
	abs.f64 	%fd207, %fd195;
	sub.f64 	%fd208, %fd204, %fd259;
	mul.f64 	%fd209, %fd207, %fd208;
	mul.f64 	%fd210, %fd209, 0d3FE0000000000000;
	fma.rn.f64 	%fd211, %fd206, 0d3FE0000000000000, %fd210;
	sub.f64 	%fd44, %fd203, %fd211;
	mul.wide.s32 	%rd122, %r51, 8;
	add.s64 	%rd123, %rd15, %rd122;
	ld.global.f64 	%fd212, [%rd123];
	mul.f64 	%fd213, %fd190, %fd190;
	fma.rn.f64 	%fd45, %fd212, %fd212, %fd213;
	{
	.reg .b32 %temp; 
	mov.b64 	{%temp, %r12}, %fd37;
	}
	setp.neu.f64 	%p45, %fd37, 0d0000000000000000;
	@%p45 bra 	$L__BB2_59;
	setp.lt.s32 	%p47, %r3, 0;
	setp.eq.s32 	%p48, %r4, 1126170624;
	selp.b32 	%r41, %r12, 0, %p48;
	or.b32  	%r42, %r41, 2146435072;
	selp.b32 	%r43, %r42, %r41, %p47;
	mov.b32 	%r44, 0;
	mov.b64 	%fd262, {%r44, %r43};
	bra.uni 	$L__BB2_60;
$L__BB2_59:
	abs.f64 	%fd214, %fd37;
	{ // callseq 1, 0
	.param .b64 param0;
	st.param.f64 	[param0], %fd214;
	.param .b64 retval0;
	call.uni (retval0), 
	__internal_accurate_pow, 
	(
	param0
	);
	ld.param.f64 	%fd215, [retval0];
	} // callseq 1
	setp.lt.s32 	%p46, %r12, 0;
	selp.f64 	%fd262, 0dFFF8000000000000, %fd215, %p46;
$L__BB2_60:
	add.f64 	%fd217, %fd37, 0d3FF55554FBDAD752;
	{
	.reg .b32 %temp; 
	mov.b64 	{%temp, %r45}, %fd217;
	}
	and.b32  	%r46, %r45, 2146435072;
	setp.ne.s32 	%p49, %r46, 2146435072;
	@%p49 bra 	$L__BB2_65;
	setp.num.f64 	%p50, %fd37, %fd37;
	@%p50 bra 	$L__BB2_63;
	mov.f64 	%fd219, 0d3FF55554FBDAD752;
	add.rn.f64 	%fd262, %fd37, %fd219;
	bra.uni 	$L__BB2_65;
$L__BB2_63:
	abs.f64 	%fd218, %fd37;
	setp.neu.f64 	%p51, %fd218, 0d7FF0000000000000;
	@%p51 bra 	$L__BB2_65;
	setp.lt.s32 	%p52, %r12, 0;
	or.b32  	%r47, %r5, -2147483648;
	selp.b32 	%r48, %r47, %r5, %p1;
	selp.b32 	%r49, %r48, %r5, %p52;
	mov.b32 	%r50, 0;
	mov.b64 	%fd262, {%r50, %r49};
$L__BB2_65:
	setp.eq.f64 	%p53, %fd37, 0d3FF0000000000000;
	selp.f64 	%fd220, 0d3FF0000000000000, %fd262, %p53;
	sqrt.rn.f64 	%fd221, %fd45;
	mul.f64 	%fd222, %fd3, %fd221;
	div.rn.f64 	%fd223, %fd222, %fd220;
	setp.le.f64 	%p54, %fd37, %fd29;
	selp.f64 	%fd224, 0d0000000000000000, %fd223, %p54;
	mul.f64 	%fd225, %fd56, %fd224;
	mul.f64 	%fd226, %fd225, 0d3FE0000000000000;
	mov.f64 	%fd227, 0d3FF0000000000000;
	sub.f64 	%fd228, %fd227, %fd226;
	neg.f64 	%fd229, %fd260;
	mul.f64 	%fd230, %fd2, %fd44;
	sub.f64 	%fd231, %fd229, %fd230;
	sub.f64 	%fd232, %fd231, %fd38;
	fma.rn.f64 	%fd233, %fd259, %fd228, %fd232;
	add.f64 	%fd234, %fd226, 0d3FF0000000000000;
	div.rn.f64 	%fd235, %fd233, %fd234;
	mul.wide.s32 	%rd124, %r51, 8;
	add.s64 	%rd125, %rd2, %rd124;
	st.global.f64 	[%rd125], %fd235;
	bra.uni 	$L__BB2_71;
$L__BB2_66:
	mul.wide.s32 	%rd141, %r51, 8;
	add.s64 	%rd142, %rd2, %rd141;
	mov.b64 	%rd143, 0;
	st.global.u64 	[%rd142], %rd143;
	bra.uni 	$L__BB2_71;
$L__BB2_67:
	add.s64 	%rd106, %rd2, %rd104;
	mov.b64 	%rd107, 0;
	st.global.u64 	[%rd106], %rd107;
	bra.uni 	$L__BB2_71;
$L__BB2_68:
	mul.wide.s32 	%rd144, %r51, 8;
	add.s64 	%rd145, %rd2, %rd144;
	mov.b64 	%rd146, 0;
	st.global.u64 	[%rd145], %rd146;
	bra.uni 	$L__BB2_71;
$L__BB2_69:
	mul.wide.s32 	%rd147, %r51, 8;
	add.s64 	%rd148, %rd2, %rd147;
	mov.b64 	%rd149, 0;
	st.global.u64 	[%rd148], %rd149;
	bra.uni 	$L__BB2_71;
$L__BB2_70:
	mul.wide.s32 	%rd100, %r51, 8;
	add.s64 	%rd101, %rd2, %rd100;
	mov.b64 	%rd102, 0;
	st.global.u64 	[%rd101], %rd102;
$L__BB2_71:
	add.s32 	%r51, %r51, %r6;
	setp.lt.s32 	%p58, %r51, %r14;
	@%p58 bra 	$L__BB2_2;
$L__BB2_72:
	ret;

}
	// .globl	_Z5hm_hnPdS_S_iii
.visible .entry _Z5hm_hnPdS_S_iii(
	.param .u64 .ptr .align 1 _Z5hm_hnPdS_S_iii_param_0,
	.param .u64 .ptr .align 1 _Z5hm_hnPdS_S_iii_param_1,
	.param .u64 .ptr .align 1 _Z5hm_hnPdS_S_iii_param_2,
	.param .u32 _Z5hm_hnPdS_S_iii_param_3,
	.param .u32 _Z5hm_hnPdS_S_iii_param_4,
	.param .u32 _Z5hm_hnPdS_S_iii_param_5
)
{
	.reg .pred 	%p<8>;
	.reg .b32 	%r<17>;
	.reg .b64 	%rd<23>;
	.reg .b64 	%fd<12>;

	ld.param.u64 	%rd5, [_Z5hm_hnPdS_S_iii_param_0];
	ld.param.u64 	%rd6, [_Z5hm_hnPdS_S_iii_param_1];
	ld.param.u64 	%rd7, [_Z5hm_hnPdS_S_iii_param_2];
	ld.param.u32 	%r8, [_Z5hm_hnPdS_S_iii_param_3];
	ld.param.u32 	%r9, [_Z5hm_hnPdS_S_iii_param_4];
	ld.param.u32 	%r10, [_Z5hm_hnPdS_S_iii_param_5];
	cvta.to.global.u64 	%rd1, %rd5;
	cvta.to.global.u64 	%rd2, %rd6;
	cvta.to.global.u64 	%rd3, %rd7;
	mov.u32 	%r1, %ntid.x;
	mov.u32 	%r11, %ctaid.x;
	mov.u32 	%r12, %tid.x;
	mad.lo.s32 	%r16, %r1, %r11, %r12;
	setp.ge.s32 	%p1, %r16, %r8;
	@%p1 bra 	$L__BB3_13;
	mov.u32 	%r13, %nctaid.x;
	mul.lo.s32 	%r3, %r13, %r1;
$L__BB3_2:
	div.s32 	%r6, %r16, %r9;
	mul.lo.s32 	%r14, %r6, %r9;
	sub.s32 	%r5, %r16, %r14;
	setp.lt.s32 	%p2, %r5, 1;
	@%p2 bra 	$L__BB3_4;
	mul.wide.s32 	%rd8, %r16, 8;
	add.s64 	%rd9, %rd3, %rd8;
	ld.global.f64 	%fd1, [%rd9];
	ld.global.f64 	%fd2, [%rd9+-8];
	add.f64 	%fd3, %fd1, %fd2;
	mul.f64 	%fd4, %fd3, 0d3FE0000000000000;
	add.s64 	%rd10, %rd2, %rd8;
	st.global.f64 	[%rd10], %fd4;
$L__BB3_4:
	setp.lt.s32 	%p3, %r6, 1;
	sub.s32 	%r15, %r16, %r9;
	mul.wide.s32 	%rd11, %r15, 8;
	add.s64 	%rd4, %rd3, %rd11;
	@%p3 bra 	$L__BB3_6;
	mul.wide.s32 	%rd15, %r16, 8;
	add.s64 	%rd16, %rd3, %rd15;
	ld.global.f64 	%fd6, [%rd16];
	ld.global.f64 	%fd7, [%rd4];
	add.f64 	%fd8, %fd6, %fd7;
	mul.f64 	%fd9, %fd8, 0d3FE0000000000000;
	add.s64 	%rd17, %rd1, %rd15;
	st.global.f64 	[%rd17], %fd9;
	bra.uni 	$L__BB3_8;
$L__BB3_6:
	setp.ne.s32 	%p4, %r6, 0;
	@%p4 bra 	$L__BB3_8;
	mul.wide.s32 	%rd12, %r16, 8;
	add.s64 	%rd13, %rd3, %rd12;
	ld.global.f64 	%fd5, [%rd13];
	add.s64 	%rd14, %rd1, %rd12;
	st.global.f64 	[%rd14], %fd5;
$L__BB3_8:
	setp.ne.s32 	%p5, %r6, %r10;
	@%p5 bra 	$L__BB3_10;
	ld.global.f64 	%fd10, [%rd4];
	mul.wide.s32 	%rd18, %r16, 8;
	add.s64 	%rd19, %rd1, %rd18;
	st.global.f64 	[%rd19], %fd10;
$L__BB3_10:
	setp.ne.s32 	%p6, %r5, 0;
	@%p6 bra 	$L__BB3_12;
	mul.wide.s32 	%rd20, %r16, 8;
	add.s64 	%rd21, %rd3, %rd20;
	ld.global.f64 	%fd11, [%rd21];
	add.s64 	%rd22, %rd2, %rd20;
	st.global.f64 	[%rd22], %fd11;
$L__BB3_12:
	add.s32 	%r16, %r16, %r3;
	setp.lt.s32 	%p7, %r16, %r8;
	@%p7 bra 	$L__BB3_2;
$L__BB3_13:
	ret;

}
	// .globl	_Z7uu1_vv1PdS_S_S_S_S_S_iii
.visible .entry _Z7uu1_vv1PdS_S_S_S_S_S_iii(
	.param .u64 .ptr .align 1 _Z7uu1_vv1PdS_S_S_S_S_S_iii_param_0,
	.param .u64 .ptr .align 1 _Z7uu1_vv1PdS_S_S_S_S_S_iii_param_1,
	.param .u64 .ptr .align 1 _Z7uu1_vv1PdS_S_S_S_S_S_iii_param_2,
	.param .u64 .ptr .align 1 _Z7uu1_vv1PdS_S_S_S_S_S_iii_param_3,
	.param .u64 .ptr .align 1 _Z7uu1_vv1PdS_S_S_S_S_S_iii_param_4,
	.param .u64 .ptr .align 1 _Z7uu1_vv1PdS_S_S_S_S_S_iii_param_5,
	.param .u64 .ptr .align 1 _Z7uu1_vv1PdS_S_S_S_S_S_iii_param_6,
	.param .u32 _Z7uu1_vv1PdS_S_S_S_S_S_iii_param_7,
	.param .u32 _Z7uu1_vv1PdS_S_S_S_S_S_iii_param_8,
	.param .u32 _Z7uu1_vv1PdS_S_S_S_S_S_iii_param_9
)
{
	.reg .pred 	%p<7>;
	.reg .b32 	%r<15>;
	.reg .b64 	%rd<29>;
	.reg .b64 	%fd<13>;

	ld.param.u64 	%rd16, [_Z7uu1_vv1PdS_S_S_S_S_S_iii_param_0];
	ld.param.u64 	%rd11, [_Z7uu1_vv1PdS_S_S_S_S_S_iii_param_1];
	ld.param.u64 	%rd12, [_Z7uu1_vv1PdS_S_S_S_S_S_iii_param_2];
	ld.param.u64 	%rd13, [_Z7uu1_vv1PdS_S_S_S_S_S_iii_param_3];
	ld.param.u64 	%rd14, [_Z7uu1_vv1PdS_S_S_S_S_S_iii_param_4];
	ld.param.u64 	%rd17, [_Z7uu1_vv1PdS_S_S_S_S_S_iii_param_5];
	ld.param.u64 	%rd15, [_Z7uu1_vv1PdS_S_S_S_S_S_iii_param_6];
	ld.param.u32 	%r6, [_Z7uu1_vv1PdS_S_S_S_S_S_iii_param_7];
	ld.param.u32 	%r8, [_Z7uu1_vv1PdS_S_S_S_S_S_iii_param_9];
	cvta.to.global.u64 	%rd1, %rd17;
	cvta.to.global.u64 	%rd2, %rd16;
	mov.u32 	%r1, %ntid.x;
	mov.u32 	%r9, %ctaid.x;
	mov.u32 	%r10, %tid.x;
	mad.lo.s32 	%r14, %r1, %r9, %r10;
	setp.ge.s32 	%p1, %r14, %r6;
	@%p1 bra 	$L__BB4_13;
	mov.u32 	%r11, %nctaid.x;
	mul.lo.s32 	%r3, %r11, %r1;
	cvta.to.global.u64 	%rd3, %rd11;
	cvta.to.global.u64 	%rd4, %rd14;
	cvta.to.global.u64 	%rd5, %rd13;
	cvta.to.global.u64 	%rd6, %rd12;
	cvta.to.global.u64 	%rd7, %rd15;
$L__BB4_2:
	mul.wide.s32 	%rd18, %r14, 8;
	add.s64 	%rd8, %rd3, %rd18;
	ld.global.f64 	%fd1, [%rd8];
	ld.global.f64 	%fd4, [%rd2];
	setp.ltu.f64 	%p2, %fd1, %fd4;
	add.s64 	%rd9, %rd4, %rd18;
	add.s64 	%rd10, %rd5, %rd18;
	@%p2 bra 	$L__BB4_4;
	ld.global.f64 	%fd5, [%rd9];
	div.rn.f64 	%fd6, %fd5, %fd1;
	st.global.f64 	[%rd10], %fd6;
	bra.uni 	$L__BB4_5;
$L__BB4_4:
	mov.b64 	%rd19, 0;
	st.global.u64 	[%rd10], %rd19;
$L__BB4_5:
	add.s64 	%rd21, %rd6, %rd18;
	ld.global.f64 	%fd2, [%rd21];
	ld.global.f64 	%fd7, [%rd2];
	setp.ltu.f64 	%p3, %fd2, %fd7;
	@%p3 bra 	$L__BB4_7;
	mul.wide.s32 	%rd22, %r14, 8;
	add.s64 	%rd23, %rd7, %rd22;
	ld.global.f64 	%fd8, [%rd23];
	div.rn.f64 	%fd9, %fd8, %fd2;
	add.s64 	%rd24, %rd1, %rd22;
	st.global.f64 	[%rd24], %fd9;
	bra.uni 	$L__BB4_8;
$L__BB4_7:
	add.s64 	%rd26, %rd1, %rd18;
	mov.b64 	%rd27, 0;
	st.global.u64 	[%rd26], %rd27;
$L__BB4_8:
	ld.param.u32 	%r13, [_Z7uu1_vv1PdS_S_S_S_S_S_iii_param_8];
	div.s32 	%r12, %r14, %r13;
	setp.ne.s32 	%p4, %r12, %r8;
	@%p4 bra 	$L__BB4_12;
	ld.global.f64 	%fd3, [%rd8];
	ld.global.f64 	%fd10, [%rd2];
	setp.ltu.f64 	%p5, %fd3, %fd10;
	@%p5 bra 	$L__BB4_11;
	ld.global.f64 	%fd11, [%rd9];
	div.rn.f64 	%fd12, %fd11, %fd3;
	st.global.f64 	[%rd10], %fd12;
	bra.uni 	$L__BB4_12;
$L__BB4_11:
	mov.b64 	%rd28, 0;
	st.global.u64 	[%rd10], %rd28;
$L__BB4_12:
	add.s32 	%r14, %r14, %r3;
	setp.lt.s32 	%p6, %r14, %r6;
	@%p6 bra 	$L__BB4_2;
$L__BB4_13:
	ret;

}
	// .globl	_Z5uu_vvPdS_S_S_S_S_ii
.visible .entry _Z5uu_vvPdS_S_S_S_S_ii(
	.param .u64 .ptr .align 1 _Z5uu_vvPdS_S_S_S_S_ii_param_0,
	.param .u64 .ptr .align 1 _Z5uu_vvPdS_S_S_S_S_ii_param_1,
	.param .u64 .ptr .align 1 _Z5uu_vvPdS_S_S_S_S_ii_param_2,
	.param .u64 .ptr .align 1 _Z5uu_vvPdS_S_S_S_S_ii_param_3,
	.param .u64 .ptr .align 1 _Z5uu_vvPdS_S_S_S_S_ii_param_4,
	.param .u64 .ptr .align 1 _Z5uu_vvPdS_S_S_S_S_ii_param_5,
	.param .u32 _Z5uu_vvPdS_S_S_S_S_ii_param_6,
	.param .u32 _Z5uu_vvPdS_S_S_S_S_ii_param_7
)
{
	.reg .pred 	%p<4>;
	.reg .b32 	%r<13>;
	.reg .b64 	%rd<26>;
	.reg .b64 	%fd<11>;

	ld.param.u64 	%rd7, [_Z5uu_vvPdS_S_S_S_S_ii_param_0];
	ld.param.u64 	%rd8, [_Z5uu_vvPdS_S_S_S_S_ii_param_1];
	ld.param.u64 	%rd9, [_Z5uu_vvPdS_S_S_S_S_ii_param_2];
	ld.param.u64 	%rd10, [_Z5uu_vvPdS_S_S_S_S_ii_param_3];
	ld.param.u64 	%rd11, [_Z5uu_vvPdS_S_S_S_S_ii_param_4];
	ld.param.u64 	%rd12, [_Z5uu_vvPdS_S_S_S_S_ii_param_5];
	ld.param.u32 	%r6, [_Z5uu_vvPdS_S_S_S_S_ii_param_6];
	ld.param.u32 	%r7, [_Z5uu_vvPdS_S_S_S_S_ii_param_7];
	cvta.to.global.u64 	%rd1, %rd12;
	cvta.to.global.u64 	%rd2, %rd11;
	mov.u32 	%r1, %ntid.x;
	mov.u32 	%r8, %ctaid.x;
	mov.u32 	%r9, %tid.x;
	mad.lo.s32 	%r12, %r1, %r8, %r9;
	setp.ge.s32 	%p1, %r12, %r6;
	@%p1 bra 	$L__BB5_6;
	cvta.to.global.u64 	%rd3, %rd9;
	mov.u32 	%r10, %nctaid.x;
	mul.lo.s32 	%r3, %r10, %r1;
	cvta.to.global.u64 	%rd4, %rd8;
	cvta.to.global.u64 	%rd5, %rd7;
	cvta.to.global.u64 	%rd6, %rd10;
$L__BB5_2:
	mul.wide.s32 	%rd13, %r12, 8;
	add.s64 	%rd14, %rd4, %rd13;
	ld.global.f64 	%fd1, [%rd14];
	ld.global.f64 	%fd2, [%rd5];
	setp.ltu.f64 	%p2, %fd1, %fd2;
	@%p2 bra 	$L__BB5_4;
	add.s32 	%r11, %r12, %r7;
	mul.wide.s32 	%rd15, %r11, 8;
	add.s64 	%rd16, %rd3, %rd15;
	ld.global.f64 	%fd3, [%rd16];
	add.s64 	%rd18, %rd3, %rd13;
	ld.global.f64 	%fd4, [%rd18];
	add.f64 	%fd5, %fd3, %fd4;
	mul.f64 	%fd6, %fd5, 0d3FE0000000000000;
	add.s64 	%rd19, %rd2, %rd13;
	st.global.f64 	[%rd19], %fd6;
	add.s64 	%rd20, %rd6, %rd13;
	ld.global.f64 	%fd7, [%rd20+8];
	ld.global.f64 	%fd8, [%rd20];
	add.f64 	%fd9, %fd7, %fd8;
	mul.f64 	%fd10, %fd9, 0d3FE0000000000000;
	add.s64 	%rd21, %rd1, %rd13;
	st.global.f64 	[%rd21], %fd10;
	bra.uni 	$L__BB5_5;
$L__BB5_4:
	add.s64 	%rd23, %rd2, %rd13;
	mov.b64 	%rd24, 0;
	st.global.u64 	[%rd23], %rd24;
	add.s64 	%rd25, %rd1, %rd13;
	st.global.u64 	[%rd25], %rd24;
$L__BB5_5:
	add.s32 	%r12, %r12, %r3;
	setp.lt.s32 	%p3, %r12, %r6;
	@%p3 bra 	$L__BB5_2;
$L__BB5_6:
	ret;

}
	// .globl	_Z7uua_vvaPdS_S_S_iii
.visible .entry _Z7uua_vvaPdS_S_S_iii(
	.param .u64 .ptr .align 1 _Z7uua_vvaPdS_S_S_iii_param_0,
	.param .u64 .ptr .align 1 _Z7uua_vvaPdS_S_S_iii_param_1,
	.param .u64 .ptr .align 1 _Z7uua_vvaPdS_S_S_iii_param_2,
	.param .u64 .ptr .align 1 _Z7uua_vvaPdS_S_S_iii_param_3,
	.param .u32 _Z7uua_vvaPdS_S_S_iii_param_4,
	.param .u32 _Z7uua_vvaPdS_S_S_iii_param_5,
	.param .u32 _Z7uua_vvaPdS_S_S_iii_param_6
)
{
	.reg .pred 	%p<8>;
	.reg .b32 	%r<17>;
	.reg .b64 	%rd<30>;
	.reg .b64 	%fd<29>;

	ld.param.u64 	%rd5, [_Z7uua_vvaPdS_S_S_iii_param_0];
	ld.param.u64 	%rd6, [_Z7uua_vvaPdS_S_S_iii_param_1];
	ld.param.u64 	%rd7, [_Z7uua_vvaPdS_S_S_iii_param_2];
	ld.param.u64 	%rd8, [_Z7uua_vvaPdS_S_S_iii_param_3];
	ld.param.u32 	%r8, [_Z7uua_vvaPdS_S_S_iii_param_4];
	ld.param.u32 	%r9, [_Z7uua_vvaPdS_S_S_iii_param_5];
	ld.param.u32 	%r10, [_Z7uua_vvaPdS_S_S_iii_param_6];
	cvta.to.global.u64 	%rd1, %rd8;
	cvta.to.global.u64 	%rd2, %rd6;
	cvta.to.global.u64 	%rd3, %rd7;
	cvta.to.global.u64 	%rd4, %rd5;
	mov.u32 	%r1, %ntid.x;
	mov.u32 	%r11, %ctaid.x;
	mov.u32 	%r12, %tid.x;
	mad.lo.s32 	%r16, %r1, %r11, %r12;
	setp.ge.s32 	%p1, %r16, %r8;
	@%p1 bra 	$L__BB6_13;
	mov.u32 	%r13, %nctaid.x;
	mul.lo.s32 	%r3, %r13, %r1;
	mul.wide.s32 	%rd11, %r9, 8;
$L__BB6_2:
	div.s32 	%r6, %r16, %r9;
	mul.lo.s32 	%r14, %r6, %r9;
	sub.s32 	%r5, %r16, %r14;
	setp.lt.s32 	%p2, %r5, 1;
	@%p2 bra 	$L__BB6_4;
	mul.wide.s32 	%rd9, %r16, 8;
	add.s64 	%rd10, %rd4, %rd9;
	ld.global.f64 	%fd1, [%rd10];
	add.s64 	%rd12, %rd10, %rd11;
	ld.global.f64 	%fd2, [%rd12];
	add.f64 	%fd3, %fd1, %fd2;
	ld.global.f64 	%fd4, [%rd10+-8];
	add.f64 	%fd5, %fd3, %fd4;
	ld.global.f64 	%fd6, [%rd12+-8];
	add.f64 	%fd7, %fd5, %fd6;
	mul.f64 	%fd8, %fd7, 0d3FD0000000000000;
	add.s64 	%rd13, %rd3, %rd9;
	st.global.f64 	[%rd13], %fd8;
$L__BB6_4:
	setp.lt.s32 	%p3, %r6, 1;
	@%p3 bra 	$L__BB6_6;
	mul.wide.s32 	%rd14, %r16, 8;
	add.s64 	%rd15, %rd2, %rd14;
	ld.global.f64 	%fd9, [%rd15];
	ld.global.f64 	%fd10, [%rd15+8];
	add.f64 	%fd11, %fd9, %fd10;
	sub.s32 	%r15, %r16, %r9;
	mul.wide.s32 	%rd16, %r15, 8;
	add.s64 	%rd17, %rd2, %rd16;
	ld.global.f64 	%fd12, [%rd17];
	add.f64 	%fd13, %fd11, %fd12;
	ld.global.f64 	%fd14, [%rd17+8];
	add.f64 	%fd15, %fd13, %fd14;
	mul.f64 	%fd16, %fd15, 0d3FD0000000000000;
	add.s64 	%rd18, %rd1, %rd14;
	st.global.f64 	[%rd18], %fd16;
$L__BB6_6:
	setp.ne.s32 	%p4, %r5, 0;
	@%p4 bra 	$L__BB6_8;
	mul.wide.s32 	%rd19, %r16, 8;
	add.s64 	%rd20, %rd4, %rd19;
	ld.global.f64 	%fd17, [%rd20];
	add.s64 	%rd22, %rd20, %rd11;
	ld.global.f64 	%fd18, [%rd22];
	add.f64 	%fd19, %fd17, %fd18;
	mul.f64 	%fd20, %fd19, 0d3FE0000000000000;
	add.s64 	%rd23, %rd3, %rd19;
	st.global.f64 	[%rd23], %fd20;
$L__BB6_8:
	setp.ne.s32 	%p5, %r6, 0;
	@%p5 bra 	$L__BB6_10;
	mul.wide.s32 	%rd24, %r16, 8;
	add.s64 	%rd25, %rd2, %rd24;
	ld.global.f64 	%fd21, [%rd25];
	ld.global.f64 	%fd22, [%rd25+8];
	add.f64 	%fd23, %fd21, %fd22;
	mul.f64 	%fd24, %fd23, 0d3FE0000000000000;
	add.s64 	%rd26, %rd1, %rd24;
	st.global.f64 	[%rd26], %fd24;
$L__BB6_10:
	setp.ne.s32 	%p6, %r6, %r10;
	@%p6 bra 	$L__BB6_12;
	mul.wide.s32 	%rd27, %r16, 8;
	add.s64 	%rd28, %rd2, %rd27;
	ld.global.f64 	%fd25, [%rd28];
	ld.global.f64 	%fd26, [%rd28+8];
	add.f64 	%fd27, %fd25, %fd26;
	mul.f64 	%fd28, %fd27, 0d3FE0000000000000;
	add.s64 	%rd29, %rd1, %rd27;
	st.global.f64 	[%rd29], %fd28;
$L__BB6_12:
	add.s32 	%r16, %r16, %r3;
	setp.lt.s32 	%p7, %r16, %r8;
	@%p7 bra 	$L__BB6_2;
$L__BB6_13:
	ret;

}
	// .globl	_Z20gpu_evaporation_calcdPdS_S_S_S_S_di
.visible .entry _Z20gpu_evaporation_calcdPdS_S_S_S_S_di(
	.param .f64 _Z20gpu_evaporation_calcdPdS_S_S_S_S_di_param_0,
	.param .u64 .ptr .align 1 _Z20gpu_evaporation_calcdPdS_S_S_S_S_di_param_1,
	.param .u64 .ptr .align 1 _Z20gpu_evaporation_calcdPdS_S_S_S_S_di_param_2,
	.param .u64 .ptr .align 1 _Z20gpu_evaporation_calcdPdS_S_S_S_S_di_param_3,
	.param .u64 .ptr .align 1 _Z20gpu_evaporation_calcdPdS_S_S_S_S_di_param_4,
	.param .u64 .ptr .align 1 _Z20gpu_evaporation_calcdPdS_S_S_S_S_di_param_5,
	.param .u64 .ptr .align 1 _Z20gpu_evaporation_calcdPdS_S_S_S_S_di_param_6,
	.param .f64 _Z20gpu_evaporation_calcdPdS_S_S_S_S_di_param_7,
	.param .u32 _Z20gpu_evaporation_calcdPdS_S_S_S_S_di_param_8
)
{
	.reg .pred 	%p<4>;
	.reg .b32 	%r<11>;
	.reg .b64 	%rd<26>;
	.reg .b64 	%fd<34>;

	ld.param.u32 	%r6, [_Z20gpu_evaporation_calcdPdS_S_S_S_S_di_param_8];
	mov.u32 	%r1, %ntid.x;
	mov.u32 	%r7, %ctaid.x;
	mov.u32 	%r8, %tid.x;
	mad.lo.s32 	%r10, %r1, %r7, %r8;
	setp.ge.s32 	%p1, %r10, %r6;
	@%p1 bra 	$L__BB7_3;
	ld.param.u64 	%rd25, [_Z20gpu_evaporation_calcdPdS_S_S_S_S_di_param_6];
	ld.param.u64 	%rd24, [_Z20gpu_evaporation_calcdPdS_S_S_S_S_di_param_5];
	ld.param.u64 	%rd23, [_Z20gpu_evaporation_calcdPdS_S_S_S_S_di_param_4];
	ld.param.u64 	%rd22, [_Z20gpu_evaporation_calcdPdS_S_S_S_S_di_param_3];
	ld.param.u64 	%rd21, [_Z20gpu_evaporation_calcdPdS_S_S_S_S_di_param_2];
	ld.param.u64 	%rd20, [_Z20gpu_evaporation_calcdPdS_S_S_S_S_di_param_1];
	ld.param.f64 	%fd32, [_Z20gpu_evaporation_calcdPdS_S_S_S_S_di_param_0];
	mov.f64 	%fd4, 0d3FF0000000000000;
	sub.f64 	%fd1, %fd4, %fd32;
	mov.u32 	%r9, %nctaid.x;
	mul.lo.s32 	%r3, %r9, %r1;
	cvta.to.global.u64 	%rd1, %rd21;
	cvta.to.global.u64 	%rd2, %rd22;
	cvta.to.global.u64 	%rd3, %rd20;
	cvta.to.global.u64 	%rd4, %rd23;
	cvta.to.global.u64 	%rd5, %rd24;
	cvta.to.global.u64 	%rd6, %rd25;
$L__BB7_2:
	ld.param.f64 	%fd33, [_Z20gpu_evaporation_calcdPdS_S_S_S_S_di_param_7];
	mul.wide.s32 	%rd13, %r10, 8;
	add.s64 	%rd14, %rd1, %rd13;
	ld.global.f64 	%fd5, [%rd14];
	mul.f64 	%fd6, %fd1, %fd5;
	add.s64 	%rd15, %rd2, %rd13;
	st.global.f64 	[%rd15], %fd6;
	add.s64 	%rd16, %rd3, %rd13;
	ld.global.f64 	%fd7, [%rd16];
	fma.rn.f64 	%fd8, %fd7, 0d3FB0326AB6573F82, 0d408F3ED31B9B66F9;
	mul.f64 	%fd9, %fd7, 0dBF8174F0F65564EA;
	fma.rn.f64 	%fd10, %fd7, %fd9, %fd8;
	mul.f64 	%fd11, %fd7, 0d3F123388EC6BDA34;
	mul.f64 	%fd12, %fd11, %fd7;
	fma.rn.f64 	%fd13, %fd7, %fd12, %fd10;
	mul.f64 	%fd14, %fd7, 0dBE99A4CC91D7B1A6;
	mul.f64 	%fd15, %fd7, %fd14;
	mul.f64 	%fd16, %fd7, %fd15;
	fma.rn.f64 	%fd17, %fd7, %fd16, %fd13;
	add.s64 	%rd17, %rd4, %rd13;
	st.global.f64 	[%rd17], %fd17;
	ld.global.f64 	%fd18, [%rd16];
	add.f64 	%fd19, %fd18, 0d4071126666666666;
	add.f64 	%fd20, %fd19, 0dC040F47AE147AE14;
	div.rn.f64 	%fd21, %fd19, %fd20;
	mul.f64 	%fd22, %fd21, %fd21;
	mul.f64 	%fd23, %fd22, 0d3FFEB2031CEAF252;
	mul.f64 	%fd24, %fd23, 0d412E848000000000;
	add.s64 	%rd18, %rd5, %rd13;
	st.global.f64 	[%rd18], %fd24;
	ld.global.f64 	%fd25, [%rd15];
	ld.global.f64 	%fd26, [%rd17];
	mul.f64 	%fd27, %fd26, %fd24;
	div.rn.f64 	%fd28, %fd25, %fd27;
	mul.f64 	%fd29, %fd33, %fd28;
	mul.f64 	%fd30, %fd29, 0d408F400000000000;
	add.s64 	%rd19, %rd6, %rd13;
	setp.lt.f64 	%p2, %fd30, 0d0000000000000000;
	selp.f64 	%fd31, 0d0000000000000000, %fd30, %p2;
	st.global.f64 	[%rd19], %fd31;
	add.s32 	%r10, %r10, %r3;
	setp.lt.s32 	%p3, %r10, %r6;
	@%p3 bra 	$L__BB7_2;
$L__BB7_3:
	ret;

}
	// .globl	_Z10continuitydiiddPdS_S_S_S_S_S_ddddPii
.visible .entry _Z10continuitydiiddPdS_S_S_S_S_S_ddddPii(
	.param .f64 _Z10continuitydiiddPdS_S_S_S_S_S_ddddPii_param_0,
	.param .u32 _Z10continuitydiiddPdS_S_S_S_S_S_ddddPii_param_1,
	.param .u32 _Z10continuitydiiddPdS_S_S_S_S_S_ddddPii_param_2,
	.param .f64 _Z10continuitydiiddPdS_S_S_S_S_S_ddddPii_param_3,
	.param .f64 _Z10continuitydiiddPdS_S_S_S_S_S_ddddPii_param_4,
	.param .u64 .ptr .align 1 _Z10continuitydiiddPdS_S_S_S_S_S_ddddPii_param_5,
	.param .u64 .ptr .align 1 _Z10continuitydiiddPdS_S_S_S_S_S_ddddPii_param_6,
	.param .u64 .ptr .align 1 _Z10continuitydiiddPdS_S_S_S_S_S_ddddPii_param_7,
	.param .u64 .ptr .align 1 _Z10continuitydiiddPdS_S_S_S_S_S_ddddPii_param_8,
	.param .u64 .ptr .align 1 _Z10continuitydiiddPdS_S_S_S_S_S_ddddPii_param_9,
	.param .u64 .ptr .align 1 _Z10continuitydiiddPdS_S_S_S_S_S_ddddPii_param_10,
	.param .u64 .ptr .align 1 _Z10continuitydiiddPdS_S_S_S_S_S_ddddPii_param_11,
	.param .f64 _Z10continuitydiiddPdS_S_S_S_S_S_ddddPii_param_12,
	.param .f64 _Z10continuitydiiddPdS_S_S_S_S_S_ddddPii_param_13,
	.param .f64 _Z10continuitydiiddPdS_S_S_S_S_S_ddddPii_param_14,
	.param .f64 _Z10continuitydiiddPdS_S_S_S_S_S_ddddPii_param_15,
	.param .u64 .ptr .align 1 _Z10continuitydiiddPdS_S_S_S_S_S_ddddPii_param_16,
	.param .u32 _Z10continuitydiiddPdS_S_S_S_S_S_ddddPii_param_17
)
{
	.reg .pred 	%p<5>;
	.reg .b32 	%r<14>;
	.reg .b64 	%rd<30>;
	.reg .b64 	%fd<37>;

	ld.param.f64 	%fd6, [_Z10continuitydiiddPdS_S_S_S_S_S_ddddPii_param_0];
	ld.param.u32 	%r6, [_Z10continuitydiiddPdS_S_S_S_S_S_ddddPii_param_1];
	ld.param.f64 	%fd7, [_Z10continuitydiiddPdS_S_S_S_S_S_ddddPii_param_3];
	ld.param.f64 	%fd8, [_Z10continuitydiiddPdS_S_S_S_S_S_ddddPii_param_4];
	ld.param.u64 	%rd11, [_Z10continuitydiiddPdS_S_S_S_S_S_ddddPii_param_7];
	ld.param.u64 	%rd12, [_Z10continuitydiiddPdS_S_S_S_S_S_ddddPii_param_8];
	ld.param.u64 	%rd13, [_Z10continuitydiiddPdS_S_S_S_S_S_ddddPii_param_9];
	ld.param.u64 	%rd14, [_Z10continuitydiiddPdS_S_S_S_S_S_ddddPii_param_10];
	ld.param.u64 	%rd15, [_Z10continuitydiiddPdS_S_S_S_S_S_ddddPii_param_11];
	ld.param.f64 	%fd9, [_Z10continuitydiiddPdS_S_S_S_S_S_ddddPii_param_12];
	ld.param.f64 	%fd10, [_Z10continuitydiiddPdS_S_S_S_S_S_ddddPii_param_13];
	ld.param.f64 	%fd11, [_Z10continuitydiiddPdS_S_S_S_S_S_ddddPii_param_14];
	ld.param.f64 	%fd12, [_Z10continuitydiiddPdS_S_S_S_S_S_ddddPii_param_15];
	ld.param.u64 	%rd16, [_Z10continuitydiiddPdS_S_S_S_S_S_ddddPii_param_16];
	ld.param.u32 	%r7, [_Z10continuitydiiddPdS_S_S_S_S_S_ddddPii_param_17];
	mov.u32 	%r1, %ntid.x;
	mov.u32 	%r8, %ctaid.x;
	mov.u32 	%r9, %tid.x;
	mad.lo.s32 	%r13, %r1, %r8, %r9;
	setp.ge.s32 	%p1, %r13, %r7;
	@%p1 bra 	$L__BB8_5;
	ld.param.u64 	%rd29, [_Z10continuitydiiddPdS_S_S_S_S_S_ddddPii_param_6];
	ld.param.u64 	%rd28, [_Z10continuitydiiddPdS_S_S_S_S_S_ddddPii_param_5];
	cvta.to.global.u64 	%rd1, %rd14;
	add.f64 	%fd1, %fd9, %fd10;
	mov.u32 	%r10, %nctaid.x;
	mul.lo.s32 	%r3, %r10, %r1;
	cvta.to.global.u64 	%rd2, %rd13;
	cvta.to.global.u64 	%rd3, %rd29;
	cvta.to.global.u64 	%rd4, %rd15;
	cvta.to.global.u64 	%rd5, %rd11;
	cvta.to.global.u64 	%rd6, %rd28;
	cvta.to.global.u64 	%rd7, %rd12;
	cvta.to.global.u64 	%rd8, %rd16;
$L__BB8_2:
	mul.wide.s32 	%rd17, %r13, 8;
	add.s64 	%rd18, %rd2, %rd17;
	ld.global.f64 	%fd2, [%rd18];
	setp.leu.f64 	%p2, %fd2, %fd12;
	mov.f64 	%fd36, 0d0000000000000000;
	mov.f64 	%fd35, %fd1;
	@%p2 bra 	$L__BB8_4;
	ld.global.f64 	%fd36, [%rd3];
	mov.f64 	%fd35, %fd11;
$L__BB8_4:
	mov.f64 	%fd14, 0d3FF0000000000000;
	sub.f64 	%fd15, %fd14, %fd35;
	add.s32 	%r11, %r13, %r6;
	mul.wide.s32 	%rd19, %r11, 8;
	add.s64 	%rd20, %rd1, %rd19;
	ld.global.f64 	%fd16, [%rd20];
	mul.wide.s32 	%rd21, %r13, 8;
	add.s64 	%rd22, %rd1, %rd21;
	ld.global.f64 	%fd17, [%rd22];
	sub.f64 	%fd18, %fd16, %fd17;
	div.rn.f64 	%fd19, %fd18, %fd7;
	add.s64 	%rd23, %rd4, %rd21;
	ld.global.f64 	%fd20, [%rd23+8];
	ld.global.f64 	%fd21, [%rd23];
	sub.f64 	%fd22, %fd20, %fd21;
	div.rn.f64 	%fd23, %fd22, %fd8;
	add.f64 	%fd24, %fd19, %fd23;
	add.s64 	%rd24, %rd5, %rd21;
	ld.global.f64 	%fd25, [%rd24];
	sub.f64 	%fd26, %fd24, %fd25;
	ld.global.f64 	%fd27, [%rd6];
	mul.f64 	%fd28, %fd15, %fd27;
	sub.f64 	%fd29, %fd26, %fd28;
	add.f64 	%fd30, %fd36, %fd29;
	mul.f64 	%fd31, %fd6, %fd30;
	sub.f64 	%fd32, %fd2, %fd31;
	add.s64 	%rd25, %rd7, %rd21;
	max.f64 	%fd33, %fd32, 0d0000000000000000;
	st.global.f64 	[%rd25], %fd33;
	mul.wide.s32 	%rd26, %r13, 4;
	add.s64 	%rd27, %rd8, %rd26;
	ld.global.u32 	%r12, [%rd27];
	setp.eq.s32 	%p3, %r12, 0;
	selp.f64 	%fd34, 0d0000000000000000, %fd33, %p3;
	st.global.f64 	[%rd25], %fd34;
	add.s32 	%r13, %r13, %r3;
	setp.lt.s32 	%p4, %r13, %r7;
	@%p4 bra 	$L__BB8_2;
$L__BB8_5:
	ret;

}
	// .globl	_Z7forwardiiPdS_S_S_S_S_i
.visible .entry _Z7forwardiiPdS_S_S_S_S_i(
	.param .u32 _Z7forwardiiPdS_S_S_S_S_i_param_0,
	.param .u32 _Z7forwardiiPdS_S_S_S_S_i_param_1,
	.param .u64 .ptr .align 1 _Z7forwardiiPdS_S_S_S_S_i_param_2,
	.param .u64 .ptr .align 1 _Z7forwardiiPdS_S_S_S_S_i_param_3,
	.param .u64 .ptr .align 1 _Z7forwardiiPdS_S_S_S_S_i_param_4,
	.param .u64 .ptr .align 1 _Z7forwardiiPdS_S_S_S_S_i_param_5,
	.param .u64 .ptr .align 1 _Z7forwardiiPdS_S_S_S_S_i_param_6,
	.param .u64 .ptr .align 1 _Z7forwardiiPdS_S_S_S_S_i_param_7,
	.param .u32 _Z7forwardiiPdS_S_S_S_S_i_param_8
)
{
	.reg .pred 	%p<4>;
	.reg .b32 	%r<14>;
	.reg .b64 	%rd<20>;
	.reg .b64 	%fd<5>;

	ld.param.u32 	%r6, [_Z7forwardiiPdS_S_S_S_S_i_param_0];
	ld.param.u32 	%r7, [_Z7forwardiiPdS_S_S_S_S_i_param_1];
	ld.param.u64 	%rd9, [_Z7forwardiiPdS_S_S_S_S_i_param_2];
	ld.param.u64 	%rd10, [_Z7forwardiiPdS_S_S_S_S_i_param_3];
	ld.param.u64 	%rd11, [_Z7forwardiiPdS_S_S_S_S_i_param_4];
	ld.param.u64 	%rd12, [_Z7forwardiiPdS_S_S_S_S_i_param_5];
	ld.param.u64 	%rd13, [_Z7forwardiiPdS_S_S_S_S_i_param_6];
	ld.param.u64 	%rd14, [_Z7forwardiiPdS_S_S_S_S_i_param_7];
	ld.param.u32 	%r8, [_Z7forwardiiPdS_S_S_S_S_i_param_8];
	mov.u32 	%r1, %ntid.x;
	mov.u32 	%r9, %ctaid.x;
	mov.u32 	%r10, %tid.x;
	mad.lo.s32 	%r13, %r1, %r9, %r10;
	setp.ge.s32 	%p1, %r13, %r8;
	@%p1 bra 	$L__BB9_5;
	mov.u32 	%r11, %nctaid.x;
	mul.lo.s32 	%r3, %r11, %r1;
	cvta.to.global.u64 	%rd1, %rd10;
	cvta.to.global.u64 	%rd2, %rd9;
	cvta.to.global.u64 	%rd3, %rd12;
	cvta.to.global.u64 	%rd4, %rd11;
	cvta.to.global.u64 	%rd5, %rd14;
	cvta.to.global.u64 	%rd6, %rd13;
$L__BB9_2:
	div.s32 	%r12, %r13, %r6;
	mul.wide.s32 	%rd15, %r13, 8;
	add.s64 	%rd7, %rd1, %rd15;
	ld.global.f64 	%fd1, [%rd7];
	add.s64 	%rd8, %rd2, %rd15;
	st.global.f64 	[%rd8], %fd1;
	add.s64 	%rd16, %rd3, %rd15;
	ld.global.f64 	%fd2, [%rd16];
	add.s64 	%rd17, %rd4, %rd15;
	st.global.f64 	[%rd17], %fd2;
	add.s64 	%rd18, %rd5, %rd15;
	ld.global.f64 	%fd3, [%rd18];
	add.s64 	%rd19, %rd6, %rd15;
	st.global.f64 	[%rd19], %fd3;
	setp.ne.s32 	%p2, %r12, %r7;
	@%p2 bra 	$L__BB9_4;
	ld.global.f64 	%fd4, [%rd7];
	st.global.f64 	[%rd8], %fd4;
$L__BB9_4:
	add.s32 	%r13, %r13, %r3;
	setp.lt.s32 	%p3, %r13, %r8;
	@%p3 bra 	$L__BB9_2;
$L__BB9_5:
	ret;

}
	// .globl	_Z11treat_erroriiPdPiS_S_S_i
.visible .entry _Z11treat_erroriiPdPiS_S_S_i(
	.param .u32 _Z11treat_erroriiPdPiS_S_S_i_param_0,
	.param .u32 _Z11treat_erroriiPdPiS_S_S_i_param_1,
	.param .u64 .ptr .align 1 _Z11treat_erroriiPdPiS_S_S_i_param_2,
	.param .u64 .ptr .align 1 _Z11treat_erroriiPdPiS_S_S_i_param_3,
	.param .u64 .ptr .align 1 _Z11treat_erroriiPdPiS_S_S_i_param_4,
	.param .u64 .ptr .align 1 _Z11treat_erroriiPdPiS_S_S_i_param_5,
	.param .u64 .ptr .align 1 _Z11treat_erroriiPdPiS_S_S_i_param_6,
	.param .u32 _Z11treat_erroriiPdPiS_S_S_i_param_7
)
{
	.reg .pred 	%p<18>;
	.reg .b32 	%r<24>;
	.reg .b64 	%rd<38>;
	.reg .b64 	%fd<12>;

	ld.param.u32 	%r8, [_Z11treat_erroriiPdPiS_S_S_i_param_0];
	ld.param.u32 	%r9, [_Z11treat_erroriiPdPiS_S_S_i_param_1];
	ld.param.u64 	%rd12, [_Z11treat_erroriiPdPiS_S_S_i_param_2];
	ld.param.u64 	%rd13, [_Z11treat_erroriiPdPiS_S_S_i_param_3];
	ld.param.u64 	%rd14, [_Z11treat_erroriiPdPiS_S_S_i_param_4];
	ld.param.u64 	%rd15, [_Z11treat_erroriiPdPiS_S_S_i_param_5];
	ld.param.u64 	%rd16, [_Z11treat_erroriiPdPiS_S_S_i_param_6];
	ld.param.u32 	%r10, [_Z11treat_erroriiPdPiS_S_S_i_param_7];
	cvta.to.global.u64 	%rd1, %rd15;
	cvta.to.global.u64 	%rd2, %rd14;
	cvta.to.global.u64 	%rd3, %rd12;
	cvta.to.global.u64 	%rd4, %rd16;
	cvta.to.global.u64 	%rd5, %rd13;
	mov.u32 	%r1, %ntid.x;
	mov.u32 	%r11, %ctaid.x;
	mov.u32 	%r12, %tid.x;
	mad.lo.s32 	%r22, %r1, %r11, %r12;
	setp.ge.s32 	%p1, %r22, %r10;
	@%p1 bra 	$L__BB10_24;
	setp.gt.s32 	%p2, %r8, -1;
	mov.u32 	%r13, %nctaid.x;
	mul.lo.s32 	%r3, %r13, %r1;
	@%p2 bra 	$L__BB10_2;
	bra.uni 	$L__BB10_14;
$L__BB10_2:
	mul.wide.s32 	%rd27, %r22, 4;
	add.s64 	%rd28, %rd5, %rd27;
	ld.global.u32 	%r18, [%rd28];
	add.s32 	%r19, %r18, -1;
	setp.gt.u32 	%p10, %r19, 1;
	@%p10 bra 	$L__BB10_13;
	mul.wide.s32 	%rd29, %r22, 8;
	add.s64 	%rd30, %rd4, %rd29;
	ld.global.f64 	%fd6, [%rd30];
	ld.global.f64 	%fd7, [%rd3];
	setp.geu.f64 	%p11, %fd6, %fd7;
	@%p11 bra 	$L__BB10_13;
	div.s32 	%r20, %r22, %r8;
	setp.ge.s32 	%p12, %r20, %r9;
	@%p12 bra 	$L__BB10_7;
	add.s32 	%r21, %r22, %r8;
	mul.wide.s32 	%rd31, %r21, 8;
	add.s64 	%rd6, %rd2, %rd31;
	ld.global.f64 	%fd8, [%rd6];
	setp.leu.f64 	%p13, %fd8, 0d0000000000000000;
	@%p13 bra 	$L__BB10_7;
	mov.b64 	%rd32, 0;
	st.global.u64 	[%rd6], %rd32;
$L__BB10_7:
	add.s64 	%rd7, %rd2, %rd29;
	ld.global.f64 	%fd9, [%rd7];
	setp.geu.f64 	%p14, %fd9, 0d0000000000000000;
	@%p14 bra 	$L__BB10_9;
	mov.b64 	%rd34, 0;
	st.global.u64 	[%rd7], %rd34;
$L__BB10_9:
	add.s64 	%rd8, %rd1, %rd29;
	ld.global.f64 	%fd10, [%rd8+8];
	setp.leu.f64 	%p15, %fd10, 0d0000000000000000;
	@%p15 bra 	$L__BB10_11;
	mov.b64 	%rd36, 0;
	st.global.u64 	[%rd8+8], %rd36;
$L__BB10_11:
	ld.global.f64 	%fd11, [%rd8];
	setp.geu.f64 	%p16, %fd11, 0d0000000000000000;
	@%p16 bra 	$L__BB10_13;
	mov.b64 	%rd37, 0;
	st.global.u64 	[%rd8], %rd37;
$L__BB10_13:
	add.s32 	%r22, %r22, %r3;
	setp.lt.s32 	%p17, %r22, %r10;
	@%p17 bra 	$L__BB10_2;
	bra.uni 	$L__BB10_24;
$L__BB10_14:
	mul.wide.s32 	%rd17, %r22, 4;
	add.s64 	%rd18, %rd5, %rd17;
	ld.global.u32 	%r14, [%rd18];
	add.s32 	%r15, %r14, -1;
	setp.gt.u32 	%p3, %r15, 1;
	@%p3 bra 	$L__BB10_23;
	mul.wide.s32 	%rd19, %r22, 8;
	add.s64 	%rd20, %rd4, %rd19;
	ld.global.f64 	%fd1, [%rd20];
	ld.global.f64 	%fd2, [%rd3];
	setp.geu.f64 	%p4, %fd1, %fd2;
	@%p4 bra 	$L__BB10_23;
	div.s32 	%r16, %r22, %r8;
	setp.ge.s32 	%p5, %r16, %r9;
	@%p5 bra 	$L__BB10_19;
	add.s32 	%r17, %r22, %r8;
	mul.wide.s32 	%rd21, %r17, 8;
	add.s64 	%rd9, %rd2, %rd21;
	ld.global.f64 	%fd3, [%rd9];
	setp.leu.f64 	%p6, %fd3, 0d0000000000000000;
	@%p6 bra 	$L__BB10_19;
	mov.b64 	%rd22, 0;
	st.global.u64 	[%rd9], %rd22;
$L__BB10_19:
	add.s64 	%rd10, %rd2, %rd19;
	ld.global.f64 	%fd4, [%rd10];
	setp.geu.f64 	%p7, %fd4, 0d0000000000000000;
	@%p7 bra 	$L__BB10_21;
	mov.b64 	%rd24, 0;
	st.global.u64 	[%rd10], %rd24;
$L__BB10_21:
	add.s64 	%rd11, %rd1, %rd19;
	ld.global.f64 	%fd5, [%rd11];
	setp.geu.f64 	%p8, %fd5, 0d0000000000000000;
	@%p8 bra 	$L__BB10_23;
	mov.b64 	%rd26, 0;
	st.global.u64 	[%rd11], %rd26;
$L__BB10_23:
	add.s32 	%r22, %r22, %r3;
	setp.lt.s32 	%p9, %r22, %r10;
	@%p9 bra 	$L__BB10_14;
$L__BB10_24:
	ret;

}
.func  (.param .b64 func_retval0) __internal_accurate_pow(
	.param .b64 __internal_accurate_pow_param_0
)
{
	.reg .pred 	%p<8>;
	.reg .b32 	%r<49>;
	.reg .b32 	%f<3>;
	.reg .b64 	%fd<109>;

	ld.param.f64 	%fd10, [__internal_accurate_pow_param_0];
	{
	.reg .b32 %temp; 
	mov.b64 	{%temp, %r46}, %fd10;
	}
	{
	.reg .b32 %temp; 
	mov.b64 	{%r45, %temp}, %fd10;
	}
	shr.u32 	%r47, %r46, 20;
	setp.gt.u32 	%p1, %r46, 1048575;
	@%p1 bra 	$L__BB11_2;
	mul.f64 	%fd11, %fd10, 0d4350000000000000;
	{
	.reg .b32 %temp; 
	mov.b64 	{%temp, %r46}, %fd11;
	}
	{
	.reg .b32 %temp; 
	mov.b64 	{%r45, %temp}, %fd11;
	}
	shr.u32 	%r16, %r46, 20;
	add.s32 	%r47, %r16, -54;
$L__BB11_2:
	add.s32 	%r48, %r47, -1023;
	and.b32  	%r17, %r46, -2146435073;
	or.b32  	%r18, %r17, 1072693248;
	mov.b64 	%fd107, {%r45, %r18};
	setp.lt.u32 	%p2, %r18, 1073127583;
	@%p2 bra 	$L__BB11_4;
	{
	.reg .b32 %temp; 
	mov.b64 	{%r19, %temp}, %fd107;
	}
	{
	.reg .b32 %temp; 
	mov.b64 	{%temp, %r20}, %fd107;
	}
	add.s32 	%r21, %r20, -1048576;
	mov.b64 	%fd107, {%r19, %r21};
	add.s32 	%r48, %r47, -1022;
$L__BB11_4:
	add.f64 	%fd12, %fd107, 0dBFF0000000000000;
	add.f64 	%fd13, %fd107, 0d3FF0000000000000;
	rcp.approx.ftz.f64 	%fd14, %fd13;
	neg.f64 	%fd15, %fd13;
	fma.rn.f64 	%fd16, %fd15, %fd14, 0d3FF0000000000000;
	fma.rn.f64 	%fd17, %fd16, %fd16, %fd16;
	fma.rn.f64 	%fd18, %fd17, %fd14, %fd14;
	mul.f64 	%fd19, %fd12, %fd18;
	fma.rn.f64 	%fd20, %fd12, %fd18, %fd19;
	mul.f64 	%fd21, %fd20, %fd20;
	fma.rn.f64 	%fd22, %fd21, 0d3EB0F5FF7D2CAFE2, 0d3ED0F5D241AD3B5A;
	fma.rn.f64 	%fd23, %fd22, %fd21, 0d3EF3B20A75488A3F;
	fma.rn.f64 	%fd24, %fd23, %fd21, 0d3F1745CDE4FAECD5;
	fma.rn.f64 	%fd25, %fd24, %fd21, 0d3F3C71C7258A578B;
	fma.rn.f64 	%fd26, %fd25, %fd21, 0d3F6249249242B910;
	fma.rn.f64 	%fd27, %fd26, %fd21, 0d3F89999999999DFB;
	sub.f64 	%fd28, %fd12, %fd20;
	add.f64 	%fd29, %fd28, %fd28;
	neg.f64 	%fd30, %fd20;
	fma.rn.f64 	%fd31, %fd30, %fd12, %fd29;
	mul.f64 	%fd32, %fd18, %fd31;
	fma.rn.f64 	%fd33, %fd21, %fd27, 0d3FB5555555555555;
	mov.f64 	%fd34, 0d3FB5555555555555;
	sub.f64 	%fd35, %fd34, %fd33;
	fma.rn.f64 	%fd36, %fd21, %fd27, %fd35;
	add.f64 	%fd37, %fd36, 0dBC46A4CB00B9E7B0;
	add.f64 	%fd38, %fd33, %fd37;
	sub.f64 	%fd39, %fd33, %fd38;
	add.f64 	%fd40, %fd37, %fd39;
	mul.rn.f64 	%fd41, %fd20, %fd20;
	neg.f64 	%fd42, %fd41;
	fma.rn.f64 	%fd43, %fd20, %fd20, %fd42;
	{
	.reg .b32 %temp; 
	mov.b64 	{%r22, %temp}, %fd32;
	}
	{
	.reg .b32 %temp; 
	mov.b64 	{%temp, %r23}, %fd32;
	}
	add.s32 	%r24, %r23, 1048576;
	mov.b64 	%fd44, {%r22, %r24};
	fma.rn.f64 	%fd45, %fd20, %fd44, %fd43;
	mul.rn.f64 	%fd46, %fd41, %fd20;
	neg.f64 	%fd47, %fd46;
	fma.rn.f64 	%fd48, %fd41, %fd20, %fd47;
	fma.rn.f64 	%fd49, %fd41, %fd32, %fd48;
	fma.rn.f64 	%fd50, %fd45, %fd20, %fd49;
	mul.rn.f64 	%fd51, %fd38, %fd46;
	neg.f64 	%fd52, %fd51;
	fma.rn.f64 	%fd53, %fd38, %fd46, %fd52;
	fma.rn.f64 	%fd54, %fd38, %fd50, %fd53;
	fma.rn.f64 	%fd55, %fd40, %fd46, %fd54;
	add.f64 	%fd56, %fd51, %fd55;
	sub.f64 	%fd57, %fd51, %fd56;
	add.f64 	%fd58, %fd55, %fd57;
	add.f64 	%fd59, %fd20, %fd56;
	sub.f64 	%fd60, %fd20, %fd59;
	add.f64 	%fd61, %fd56, %fd60;
	add.f64 	%fd62, %fd58, %fd61;
	add.f64 	%fd63, %fd32, %fd62;
	add.f64 	%fd64, %fd59, %fd63;
	sub.f64 	%fd65, %fd59, %fd64;
	add.f64 	%fd66, %fd63, %fd65;
	xor.b32  	%r25, %r48, -2147483648;
	mov.b32 	%r26, 1127219200;
	mov.b64 	%fd67, {%r25, %r26};
	mov.b32 	%r27, -2147483648;
	mov.b64 	%fd68, {%r27, %r26};
	sub.f64 	%fd69, %fd67, %fd68;
	fma.rn.f64 	%fd70, %fd69, 0d3FE62E42FEFA39EF, %fd64;
	fma.rn.f64 	%fd71, %fd69, 0dBFE62E42FEFA39EF, %fd70;
	sub.f64 	%fd72, %fd71, %fd64;
	sub.f64 	%fd73, %fd66, %fd72;
	fma.rn.f64 	%fd74, %fd69, 0d3C7ABC9E3B39803F, %fd73;
	add.f64 	%fd75, %fd70, %fd74;
	sub.f64 	%fd76, %fd70, %fd75;
	add.f64 	%fd77, %fd74, %fd76;
	mov.f64 	%fd78, 0d3FF55554FBDAD752;
	{
	.reg .b32 %temp; 
	mov.b64 	{%temp, %r28}, %fd78;
	}
	{
	.reg .b32 %temp; 
	mov.b64 	{%r29, %temp}, %fd78;
	}
	shl.b32 	%r30, %r28, 1;
	setp.gt.u32 	%p3, %r30, -33554433;
	and.b32  	%r31, %r28, -15728641;
	selp.b32 	%r32, %r31, %r28, %p3;
	mov.b64 	%fd79, {%r29, %r32};
	mul.rn.f64 	%fd80, %fd75, %fd79;
	neg.f64 	%fd81, %fd80;
	fma.rn.f64 	%fd82, %fd75, %fd79, %fd81;
	fma.rn.f64 	%fd83, %fd77, %fd79, %fd82;
	add.f64 	%fd4, %fd80, %fd83;
	sub.f64 	%fd84, %fd80, %fd4;
	add.f64 	%fd5, %fd83, %fd84;
	fma.rn.f64 	%fd85, %fd4, 0d3FF71547652B82FE, 0d4338000000000000;
	{
	.reg .b32 %temp; 
	mov.b64 	{%r13, %temp}, %fd85;
	}
	mov.f64 	%fd86, 0dC338000000000000;
	add.rn.f64 	%fd87, %fd85, %fd86;
	fma.rn.f64 	%fd88, %fd87, 0dBFE62E42FEFA39EF, %fd4;
	fma.rn.f64 	%fd89, %fd87, 0dBC7ABC9E3B39803F, %fd88;
	fma.rn.f64 	%fd90, %fd89, 0d3E5ADE1569CE2BDF, 0d3E928AF3FCA213EA;
	fma.rn.f64 	%fd91, %fd90, %fd89, 0d3EC71DEE62401315;
	fma.rn.f64 	%fd92, %fd91, %fd89, 0d3EFA01997C89EB71;
	fma.rn.f64 	%fd93, %fd92, %fd89, 0d3F2A01A014761F65;
	fma.rn.f64 	%fd94, %fd93, %fd89, 0d3F56C16C1852B7AF;
	fma.rn.f64 	%fd95, %fd94, %fd89, 0d3F81111111122322;
	fma.rn.f64 	%fd96, %fd95, %fd89, 0d3FA55555555502A1;
	fma.rn.f64 	%fd97, %fd96, %fd89, 0d3FC5555555555511;
	fma.rn.f64 	%fd98, %fd97, %fd89, 0d3FE000000000000B;
	fma.rn.f64 	%fd99, %fd98, %fd89, 0d3FF0000000000000;
	fma.rn.f64 	%fd100, %fd99, %fd89, 0d3FF0000000000000;
	{
	.reg .b32 %temp; 
	mov.b64 	{%r14, %temp}, %fd100;
	}
	{
	.reg .b32 %temp; 
	mov.b64 	{%temp, %r15}, %fd100;
	}
	shl.b32 	%r33, %r13, 20;
	add.s32 	%r34, %r33, %r15;
	mov.b64 	%fd108, {%r14, %r34};
	{
	.reg .b32 %temp; 
	mov.b64 	{%temp, %r35}, %fd4;
	}
	mov.b32 	%f2, %r35;
	abs.f32 	%f1, %f2;
	setp.lt.f32 	%p4, %f1, 0f4086232B;
	@%p4 bra 	$L__BB11_7;
	setp.lt.f64 	%p5, %fd4, 0d0000000000000000;
	add.f64 	%fd101, %fd4, 0d7FF0000000000000;
	selp.f64 	%fd108, 0d0000000000000000, %fd101, %p5;
	setp.geu.f32 	%p6, %f1, 0f40874800;
	@%p6 bra 	$L__BB11_7;
	shr.u32 	%r36, %r13, 31;
	add.s32 	%r37, %r13, %r36;
	shr.s32 	%r38, %r37, 1;
	shl.b32 	%r39, %r38, 20;
	add.s32 	%r40, %r15, %r39;
	mov.b64 	%fd102, {%r14, %r40};
	sub.s32 	%r41, %r13, %r38;
	shl.b32 	%r42, %r41, 20;
	add.s32 	%r43, %r42, 1072693248;
	mov.b32 	%r44, 0;
	mov.b64 	%fd103, {%r44, %r43};
	mul.f64 	%fd108, %fd103, %fd102;
$L__BB11_7:
	abs.f64 	%fd104, %fd108;
	setp.eq.f64 	%p7, %fd104, 0d7FF0000000000000;
	fma.rn.f64 	%fd105, %fd108, %fd5, %fd108;
	selp.f64 	%fd106, %fd108, %fd105, %p7;
	st.param.f64 	[func_retval0], %fd106;
	ret;

}


// ===== COMPILED SASS (sm_100) =====

	.target	sm_100

	.elftype	@"ET_EXEC"


//--------------------- .note.nv.tkinfo           --------------------------
	.section	.note.nv.tkinfo,"",@"SHT_NOTE"
	.sectionflags	@"SHF_NOTE_NV_TKINFO"
	.tkinfo
        /*0018*/ 	.word	0x00000002
        /*0030*/ 	.string	""
        /*0030*/ 	.string	"ptxas"
        /*0030*/ 	.string	"Cuda compilation tools, release 13.0, V13.0.88"
        /*0030*/ 	.string	"Build cuda_13.0.r13.0/compiler.36424714_0"
        /*0030*/ 	.string	"-arch sm_100 -m 64 "



//--------------------- .note.nv.cuinfo           --------------------------
	.section	.note.nv.cuinfo,"",@"SHT_NOTE"
	.sectionflags	@"SHF_NOTE_NV_CUINFO"
        /*0018*/ 	.short	0x0002
        /*001a*/ 	.short	0x0064
        /*001c*/ 	.short	0x0082
	.zero		2


//--------------------- .nv.info                  --------------------------
	.section	.nv.info,"",@"SHT_CUDA_INFO"
	.align	4


	//----- nvinfo : EIATTR_REGCOUNT
	.align		4
        /*0000*/ 	.byte	0x04, 0x2f
        /*0002*/ 	.short	(.L_1 - .L_0)
	.align		4
.L_0:
        /*0004*/ 	.word	index@(_Z8init_infiiPdS_PiS_id)
        /*0008*/ 	.word	0x00000016


	//----- nvinfo : EIATTR_FRAME_SIZE
	.align		4
.L_1:
        /*000c*/ 	.byte	0x04, 0x11
        /*000e*/ 	.short	(.L_3 - .L_2)
	.align		4
.L_2:
        /*0010*/ 	.word	index@(_Z8init_infiiPdS_PiS_id)
        /*0014*/ 	.word	0x00000000


	//----- nvinfo : EIATTR_REGCOUNT
	.align		4
.L_3:
        /*0018*/ 	.byte	0x04, 0x2f
        /*001a*/ 	.short	(.L_5 - .L_4)
	.align		4
.L_4:
        /*001c*/ 	.word	index@(_Z8initialdiiPdPiS0_S0_S_S_S_id)
        /*0020*/ 	.word	0x00000020


	//----- nvinfo : EIATTR_FRAME_SIZE
	.align		4
.L_5:
        /*0024*/ 	.byte	0x04, 0x11
        /*0026*/ 	.short	(.L_7 - .L_6)
	.align		4
.L_6:
        /*0028*/ 	.word	index@(_Z8initialdiiPdPiS0_S0_S_S_S_id)
        /*002c*/ 	.word	0x00000000


	//----- nvinfo : EIATTR_REGCOUNT
	.align		4
.L_7:
        /*0030*/ 	.byte	0x04, 0x2f
        /*0032*/ 	.short	(.L_9 - .L_8)
	.align		4
.L_8:
        /*0034*/ 	.word	index@(_Z4fluxPdddPiS_S0_S0_S_S_S_S_S_S_S_S_S_S_S_S_iiiddd)
        /*0038*/ 	.word	0x00000032


	//----- nvinfo : EIATTR_FRAME_SIZE
	.align		4
.L_9:
        /*003c*/ 	.byte	0x04, 0x11
        /*003e*/ 	.short	(.L_11 - .L_10)
	.align		4
.L_10:
        /*0040*/ 	.word	index@($_Z4fluxPdddPiS_S0_S0_S_S_S_S_S_S_S_S_S_S_S_S_iiiddd$__internal_accurate_pow)
        /*0044*/ 	.word	0x00000000


	//----- nvinfo : EIATTR_FRAME_SIZE
	.align		4
.L_11:
        /*0048*/ 	.byte	0x04, 0x11
        /*004a*/ 	.short	(.L_13 - .L_12)
	.align		4
.L_12:
        /*004c*/ 	.word	index@($__internal_4_$__cuda_sm20_dsqrt_rn_f64_mediumpath_v1)
        /*0050*/ 	.word	0x00000000


	//----- nvinfo : EIATTR_FRAME_SIZE
	.align		4
.L_13:
        /*0054*/ 	.byte	0x04, 0x11
        /*0056*/ 	.short	(.L_15 - .L_14)
	.align		4
.L_14:
        /*0058*/ 	.word	index@($__internal_3_$__cuda_sm20_div_rn_f64_full)
        /*005c*/ 	.word	0x00000000


	//----- nvinfo : EIATTR_FRAME_SIZE
	.align		4
.L_15:
        /*0060*/ 	.byte	0x04, 0x11
        /*0062*/ 	.short	(.L_17 - .L_16)
	.align		4
.L_16:
        /*0064*/ 	.word	index@(_Z4fluxPdddPiS_S0_S0_S_S_S_S_S_S_S_S_S_S_S_S_iiiddd)
        /*0068*/ 	.word	0x00000000


	//----- nvinfo : EIATTR_REGCOUNT
	.align		4
.L_17:
        /*006c*/ 	.byte	0x04, 0x2f
        /*006e*/ 	.short	(.L_19 - .L_18)
	.align		4
.L_18:
        /*0070*/ 	.word	index@(_Z5hm_hnPdS_S_iii)
        /*0074*/ 	.word	0x00000016


	//----- nvinfo : EIATTR_FRAME_SIZE
	.align		4
.L_19:
        /*0078*/ 	.byte	0x04, 0x11
        /*007a*/ 	.short	(.L_21 - .L_20)
	.align		4
.L_20:
        /*007c*/ 	.word	index@(_Z5hm_hnPdS_S_iii)
        /*0080*/ 	.word	0x00000000


	//----- nvinfo : EIATTR_REGCOUNT
	.align		4
.L_21:
        /*0084*/ 	.byte	0x04, 0x2f
        /*0086*/ 	.short	(.L_23 - .L_22)
	.align		4
.L_22:
        /*0088*/ 	.word	index@(_Z7uu1_vv1PdS_S_S_S_S_S_iii)
        /*008c*/ 	.word	0x0000002a


	//----- nvinfo : EIATTR_FRAME_SIZE
	.align		4
.L_23:
        /*0090*/ 	.byte	0x04, 0x11
        /*0092*/ 	.short	(.L_25 - .L_24)
	.align		4
.L_24:
        /*0094*/ 	.word	index@($__internal_2_$__cuda_sm20_div_rn_f64_full)
        /*0098*/ 	.word	0x00000000


	//----- nvinfo : EIATTR_FRAME_SIZE
	.align		4
.L_25:
        /*009c*/ 	.byte	0x04, 0x11
        /*009e*/ 	.short	(.L_27 - .L_26)
	.align		4
.L_26:
        /*00a0*/ 	.word	index@(_Z7uu1_vv1PdS_S_S_S_S_S_iii)
        /*00a4*/ 	.word	0x00000000


	//----- nvinfo : EIATTR_REGCOUNT
	.align		4
.L_27:
        /*00a8*/ 	.byte	0x04, 0x2f
        /*00aa*/ 	.short	(.L_29 - .L_28)
	.align		4
.L_28:
        /*00ac*/ 	.word	index@(_Z5uu_vvPdS_S_S_S_S_ii)
        /*00b0*/ 	.word	0x0000001c


	//----- nvinfo : EIATTR_FRAME_SIZE
	.align		4
.L_29:
        /*00b4*/ 	.byte	0x04, 0x11
        /*00b6*/ 	.short	(.L_31 - .L_30)
	.align		4
.L_30:
        /*00b8*/ 	.word	index@(_Z5uu_vvPdS_S_S_S_S_ii)
        /*00bc*/ 	.word	0x00000000


	//----- nvinfo : EIATTR_REGCOUNT
	.align		4
.L_31:
        /*00c0*/ 	.byte	0x04, 0x2f
        /*00c2*/ 	.short	(.L_33 - .L_32)
	.align		4
.L_32:
        /*00c4*/ 	.word	index@(_Z7uua_vvaPdS_S_S_iii)
        /*00c8*/ 	.word	0x00000020


	//----- nvinfo : EIATTR_FRAME_SIZE
	.align		4
.L_33:
        /*00cc*/ 	.byte	0x04, 0x11
        /*00ce*/ 	.short	(.L_35 - .L_34)
	.align		4
.L_34:
        /*00d0*/ 	.word	index@(_Z7uua_vvaPdS_S_S_iii)
        /*00d4*/ 	.word	0x00000000


	//----- nvinfo : EIATTR_REGCOUNT
	.align		4
.L_35:
        /*00d8*/ 	.byte	0x04, 0x2f
        /*00da*/ 	.short	(.L_37 - .L_36)
	.align		4
.L_36:
        /*00dc*/ 	.word	index@(_Z20gpu_evaporation_calcdPdS_S_S_S_S_di)
        /*00e0*/ 	.word	0x0000002d


	//----- nvinfo : EIATTR_FRAME_SIZE
	.align		4
.L_37:
        /*00e4*/ 	.byte	0x04, 0x11
        /*00e6*/ 	.short	(.L_39 - .L_38)
	.align		4
.L_38:
        /*00e8*/ 	.word	index@($__internal_1_$__cuda_sm20_div_rn_f64_full)
        /*00ec*/ 	.word	0x00000000


	//----- nvinfo : EIATTR_FRAME_SIZE
	.align		4
.L_39:
        /*00f0*/ 	.byte	0x04, 0x11
        /*00f2*/ 	.short	(.L_41 - .L_40)
	.align		4
.L_40:
        /*00f4*/ 	.word	index@(_Z20gpu_evaporation_calcdPdS_S_S_S_S_di)
        /*00f8*/ 	.word	0x00000000


	//----- nvinfo : EIATTR_REGCOUNT
	.align		4
.L_41:
        /*00fc*/ 	.byte	0x04, 0x2f
        /*00fe*/ 	.short	(.L_43 - .L_42)
	.align		4
.L_42:
        /*0100*/ 	.word	index@(_Z10continuitydiiddPdS_S_S_S_S_S_ddddPii)
        /*0104*/ 	.word	0x0000002d


	//----- nvinfo : EIATTR_FRAME_SIZE
	.align		4
.L_43:
        /*0108*/ 	.byte	0x04, 0x11
        /*010a*/ 	.short	(.L_45 - .L_44)
	.align		4
.L_44:
        /*010c*/ 	.word	index@($__internal_0_$__cuda_sm20_div_rn_f64_full)
        /*0110*/ 	.word	0x00000000


	//----- nvinfo : EIATTR_FRAME_SIZE
	.align		4
.L_45:
        /*0114*/ 	.byte	0x04, 0x11
        /*0116*/ 	.short	(.L_47 - .L_46)
	.align		4
.L_46:
        /*0118*/ 	.word	index@(_Z10continuitydiiddPdS_S_S_S_S_S_ddddPii)
        /*011c*/ 	.word	0x00000000


	//----- nvinfo : EIATTR_REGCOUNT
	.align		4
.L_47:
        /*0120*/ 	.byte	0x04, 0x2f
        /*0122*/ 	.short	(.L_49 - .L_48)
	.align		4
.L_48:
        /*0124*/ 	.word	index@(_Z7forwardiiPdS_S_S_S_S_i)
        /*0128*/ 	.word	0x00000020


	//----- nvinfo : EIATTR_FRAME_SIZE
	.align		4
.L_49:
        /*012c*/ 	.byte	0x04, 0x11
        /*012e*/ 	.short	(.L_51 - .L_50)
	.align		4
.L_50:
        /*0130*/ 	.word	index@(_Z7forwardiiPdS_S_S_S_S_i)
        /*0134*/ 	.word	0x00000000


	//----- nvinfo : EIATTR_REGCOUNT
	.align		4
.L_51:
        /*0138*/ 	.byte	0x04, 0x2f
        /*013a*/ 	.short	(.L_53 - .L_52)
	.align		4
.L_52:
        /*013c*/ 	.word	index@(_Z11treat_erroriiPdPiS_S_S_i)
        /*0140*/ 	.word	0x00000016


	//----- nvinfo : EIATTR_FRAME_SIZE
	.align		4
.L_53:
        /*0144*/ 	.byte	0x04, 0x11
        /*0146*/ 	.short	(.L_55 - .L_54)
	.align		4
.L_54:
        /*0148*/ 	.word	index@(_Z11treat_erroriiPdPiS_S_S_i)
        /*014c*/ 	.word	0x00000000


	//----- nvinfo : EIATTR_MIN_STACK_SIZE
	.align		4
.L_55:
        /*0150*/ 	.byte	0x04, 0x12
        /*0152*/ 	.short	(.L_57 - .L_56)
	.align		4
.L_56:
        /*0154*/ 	.word	index@(_Z11treat_erroriiPdPiS_S_S_i)
        /*0158*/ 	.word	0x00000000


	//----- nvinfo : EIATTR_MIN_STACK_SIZE
	.align		4
.L_57:
        /*015c*/ 	.byte	0x04, 0x12
        /*015e*/ 	.short	(.L_59 - .L_58)
	.align		4
.L_58:
        /*0160*/ 	.word	index@(_Z7forwardiiPdS_S_S_S_S_i)
        /*0164*/ 	.word	0x00000000


	//----- nvinfo : EIATTR_MIN_STACK_SIZE
	.align		4
.L_59:
        /*0168*/ 	.byte	0x04, 0x12
        /*016a*/ 	.short	(.L_61 - .L_60)
	.align		4
.L_60:
        /*016c*/ 	.word	index@(_Z10continuitydiiddPdS_S_S_S_S_S_ddddPii)
        /*0170*/ 	.word	0x00000000


	//----- nvinfo : EIATTR_MIN_STACK_SIZE
	.align		4
.L_61:
        /*0174*/ 	.byte	0x04, 0x12
        /*0176*/ 	.short	(.L_63 - .L_62)
	.align		4
.L_62:
        /*0178*/ 	.word	index@(_Z20gpu_evaporation_calcdPdS_S_S_S_S_di)
        /*017c*/ 	.word	0x00000000


	//----- nvinfo : EIATTR_MIN_STACK_SIZE
	.align		4
.L_63:
        /*0180*/ 	.byte	0x04, 0x12
        /*0182*/ 	.short	(.L_65 - .L_64)
	.align		4
.L_64:
        /*0184*/ 	.word	index@(_Z7uua_vvaPdS_S_S_iii)
        /*0188*/ 	.word	0x00000000


	//----- nvinfo : EIATTR_MIN_STACK_SIZE
	.align		4
.L_65:
        /*018c*/ 	.byte	0x04, 0x12
        /*018e*/ 	.short	(.L_67 - .L_66)
	.align		4
.L_66:
        /*0190*/ 	.word	index@(_Z5uu_vvPdS_S_S_S_S_ii)
        /*0194*/ 	.word	0x00000000


	//----- nvinfo : EIATTR_MIN_STACK_SIZE
	.align		4
.L_67:
        /*0198*/ 	.byte	0x04, 0x12
        /*019a*/ 	.short	(.L_69 - .L_68)
	.align		4
.L_68:
        /*019c*/ 	.word	index@(_Z7uu1_vv1PdS_S_S_S_S_S_iii)
        /*01a0*/ 	.word	0x00000000


	//----- nvinfo : EIATTR_MIN_STACK_SIZE
	.align		4
.L_69:
        /*01a4*/ 	.byte	0x04, 0x12
        /*01a6*/ 	.short	(.L_71 - .L_70)
	.align		4
.L_70:
        /*01a8*/ 	.word	index@(_Z5hm_hnPdS_S_iii)
        /*01ac*/ 	.word	0x00000000


	//----- nvinfo : EIATTR_MIN_STACK_SIZE
	.align		4
.L_71:
        /*01b0*/ 	.byte	0x04, 0x12
        /*01b2*/ 	.short	(.L_73 - .L_72)
	.align		4
.L_72:
        /*01b4*/ 	.word	index@(_Z4fluxPdddPiS_S0_S0_S_S_S_S_S_S_S_S_S_S_S_S_iiiddd)
        /*01b8*/ 	.word	0x00000000


	//----- nvinfo : EIATTR_MIN_STACK_SIZE
	.align		4
.L_73:
        /*01bc*/ 	.byte	0x04, 0x12
        /*01be*/ 	.short	(.L_75 - .L_74)
	.align		4
.L_74:
        /*01c0*/ 	.word	index@(_Z8initialdiiPdPiS0_S0_S_S_S_id)
        /*01c4*/ 	.word	0x00000000


	//----- nvinfo : EIATTR_MIN_STACK_SIZE
	.align		4
.L_75:
        /*01c8*/ 	.byte	0x04, 0x12
        /*01ca*/ 	.short	(.L_77 - .L_76)
	.align		4
.L_76:
        /*01cc*/ 	.word	index@(_Z8init_infiiPdS_PiS_id)
        /*01d0*/ 	.word	0x00000000
.L_77:


//--------------------- .nv.compat                --------------------------
	.section	.nv.compat,"",@"SHT_CUDA_COMPAT_INFO"
	.align	4
        /*0000*/ 	.byte	0x02, 0x09, 0x00, 0x00, 0x02, 0x02, 0x01, 0x00, 0x02, 0x05, 0x05, 0x00, 0x03, 0x07, 0x01, 0x01
        /*0010*/ 	.byte	0x02, 0x03, 0x00, 0x00, 0x02, 0x06, 0x01, 0x00, 0x04, 0x0b, 0x08, 0x00, 0x01, 0x00, 0x00, 0x00
        /*0020*/ 	.byte	0x00, 0x00, 0x00, 0x00


//--------------------- .nv.info._Z11treat_erroriiPdPiS_S_S_i --------------------------
	.section	.nv.info._Z11treat_erroriiPdPiS_S_S_i,"",@"SHT_CUDA_INFO"
	.sectionflags	@""
	.align	4


	//----- nvinfo : EIATTR_CUDA_API_VERSION
	.align		4
        /*0000*/ 	.byte	0x04, 0x37
        /*0002*/ 	.short	(.L_79 - .L_78)
.L_78:
        /*0004*/ 	.word	0x00000082


	//----- nvinfo : EIATTR_KPARAM_INFO
	.align		4
.L_79:
        /*0008*/ 	.byte	0x04, 0x17
        /*000a*/ 	.short	(.L_81 - .L_80)
.L_80:
        /*000c*/ 	.word	0x00000000
        /*0010*/ 	.short	0x0007
        /*0012*/ 	.short	0x0030
        /*0014*/ 	.byte	0x00, 0xf0, 0x11, 0x00


	//----- nvinfo : EIATTR_KPARAM_INFO
	.align		4
.L_81:
        /*0018*/ 	.byte	0x04, 0x17
        /*001a*/ 	.short	(.L_83 - .L_82)
.L_82:
        /*001c*/ 	.word	0x00000000
        /*0020*/ 	.short	0x0006
        /*0022*/ 	.short	0x0028
        /*0024*/ 	.byte	0x00, 0xf5, 0x21, 0x00


	//----- nvinfo : EIATTR_KPARAM_INFO
	.align		4
.L_83:
        /*0028*/ 	.byte	0x04, 0x17
        /*002a*/ 	.short	(.L_85 - .L_84)
.L_84:
        /*002c*/ 	.word	0x00000000
        /*0030*/ 	.short	0x0005
        /*0032*/ 	.short	0x0020
        /*0034*/ 	.byte	0x00, 0xf5, 0x21, 0x00


	//----- nvinfo : EIATTR_KPARAM_INFO
	.align		4
.L_85:
        /*0038*/ 	.byte	0x04, 0x17
        /*003a*/ 	.short	(.L_87 - .L_86)
.L_86:
        /*003c*/ 	.word	0x00000000
        /*0040*/ 	.short	0x0004
        /*0042*/ 	.short	0x0018
        /*0044*/ 	.byte	0x00, 0xf5, 0x21, 0x00


	//----- nvinfo : EIATTR_KPARAM_INFO
	.align		4
.L_87:
        /*0048*/ 	.byte	0x04, 0x17
        /*004a*/ 	.short	(.L_89 - .L_88)
.L_88:
        /*004c*/ 	.word	0x00000000
        /*0050*/ 	.short	0x0003
        /*0052*/ 	.short	0x0010
        /*0054*/ 	.byte	0x00, 0xf5, 0x21, 0x00


	//----- nvinfo : EIATTR_KPARAM_INFO
	.align		4
.L_89:
        /*0058*/ 	.byte	0x04, 0x17
        /*005a*/ 	.short	(.L_91 - .L_90)
.L_90:
        /*005c*/ 	.word	0x00000000
        /*0060*/ 	.short	0x0002
        /*0062*/ 	.short	0x0008
        /*0064*/ 	.byte	0x00, 0xf5, 0x21, 0x00


	//----- nvinfo : EIATTR_KPARAM_INFO
	.align		4
.L_91:
        /*0068*/ 	.byte	0x04, 0x17
        /*006a*/ 	.short	(.L_93 - .L_92)
.L_92:
        /*006c*/ 	.word	0x00000000
        /*0070*/ 	.short	0x0001
        /*0072*/ 	.short	0x0004
        /*0074*/ 	.byte	0x00, 0xf0, 0x11, 0x00


	//----- nvinfo : EIATTR_KPARAM_INFO
	.align		4
.L_93:
        /*0078*/ 	.byte	0x04, 0x17
        /*007a*/ 	.short	(.L_95 - .L_94)
.L_94:
        /*007c*/ 	.word	0x00000000
        /*0080*/ 	.short	0x0000
        /*0082*/ 	.short	0x0000
        /*0084*/ 	.byte	0x00, 0xf0, 0x11, 0x00


	//----- nvinfo : EIATTR_SPARSE_MMA_MASK
	.align		4
.L_95:
        /*0088*/ 	.byte	0x03, 0x50
        /*008a*/ 	.short	0x0000


	//----- nvinfo : EIATTR_MAXREG_COUNT
	.align		4
        /*008c*/ 	.byte	0x03, 0x1b
        /*008e*/ 	.short	0x00ff


	//----- nvinfo : EIATTR_MERCURY_ISA_VERSION
	.align		4
        /*0090*/ 	.byte	0x03, 0x5f
        /*0092*/ 	.short	0x0101


	//----- nvinfo : EIATTR_VRC_CTA_INIT_COUNT
	.align		4
        /*0094*/ 	.byte	0x02, 0x4a
	.zero		1
	.zero		1


	//----- nvinfo : EIATTR_EXIT_INSTR_OFFSETS
	.align		4
        /*0098*/ 	.byte	0x04, 0x1c
        /*009a*/ 	.short	(.L_97 - .L_96)


	//   ....[0]....
.L_96:
        /*009c*/ 	.word	0x00000070


	//   ....[1]....
        /*00a0*/ 	.word	0x00000540


	//   ....[2]....
        /*00a4*/ 	.word	0x00000910


	//----- nvinfo : EIATTR_CRS_STACK_SIZE
	.align		4
.L_97:
        /*00a8*/ 	.byte	0x04, 0x1e
        /*00aa*/ 	.short	(.L_99 - .L_98)
.L_98:
        /*00ac*/ 	.word	0x00000000


	//----- nvinfo : EIATTR_CBANK_PARAM_SIZE
	.align		4
.L_99:
        /*00b0*/ 	.byte	0x03, 0x19
        /*00b2*/ 	.short	0x0034


	//----- nvinfo : EIATTR_PARAM_CBANK
	.align		4
        /*00b4*/ 	.byte	0x04, 0x0a
        /*00b6*/ 	.short	(.L_101 - .L_100)
	.align		4
.L_100:
        /*00b8*/ 	.word	index@(.nv.constant0._Z11treat_erroriiPdPiS_S_S_i)
        /*00bc*/ 	.short	0x0380
        /*00be*/ 	.short	0x0034


	//----- nvinfo : EIATTR_SW_WAR
	.align		4
.L_101:
        /*00c0*/ 	.byte	0x04, 0x36
        /*00c2*/ 	.short	(.L_103 - .L_102)
.L_102:
        /*00c4*/ 	.word	0x00000008
.L_103:


//--------------------- .nv.info._Z7forwardiiPdS_S_S_S_S_i --------------------------
	.section	.nv.info._Z7forwardiiPdS_S_S_S_S_i,"",@"SHT_CUDA_INFO"
	.sectionflags	@""
	.align	4


	//----- nvinfo : EIATTR_CUDA_API_VERSION
	.align		4
        /*0000*/ 	.byte	0x04, 0x37
        /*0002*/ 	.short	(.L_105 - .L_104)
.L_104:
        /*0004*/ 	.word	0x00000082


	//----- nvinfo : EIATTR_KPARAM_INFO
	.align		4
.L_105:
        /*0008*/ 	.byte	0x04, 0x17
        /*000a*/ 	.short	(.L_107 - .L_106)
.L_106:
        /*000c*/ 	.word	0x00000000
        /*0010*/ 	.short	0x0008
        /*0012*/ 	.short	0x0038
        /*0014*/ 	.byte	0x00, 0xf0, 0x11, 0x00


	//----- nvinfo : EIATTR_KPARAM_INFO
	.align		4
.L_107:
        /*0018*/ 	.byte	0x04, 0x17
        /*001a*/ 	.short	(.L_109 - .L_108)
.L_108:
        /*001c*/ 	.word	0x00000000
        /*0020*/ 	.short	0x0007
        /*0022*/ 	.short	0x0030
        /*0024*/ 	.byte	0x00, 0xf5, 0x21, 0x00


	//----- nvinfo : EIATTR_KPARAM_INFO
	.align		4
.L_109:
        /*0028*/ 	.byte	0x04, 0x17
        /*002a*/ 	.short	(.L_111 - .L_110)
.L_110:
        /*002c*/ 	.word	0x00000000
        /*0030*/ 	.short	0x0006
        /*0032*/ 	.short	0x0028
        /*0034*/ 	.byte	0x00, 0xf5, 0x21, 0x00


	//----- nvinfo : EIATTR_KPARAM_INFO
	.align		4
.L_111:
        /*0038*/ 	.byte	0x04, 0x17
        /*003a*/ 	.short	(.L_113 - .L_112)
.L_112:
        /*003c*/ 	.word	0x00000000
        /*0040*/ 	.short	0x0005
        /*0042*/ 	.short	0x0020
        /*0044*/ 	.byte	0x00, 0xf5, 0x21, 0x00


	//----- nvinfo : EIATTR_KPARAM_INFO
	.align		4
.L_113:
        /*0048*/ 	.byte	0x04, 0x17
        /*004a*/ 	.short	(.L_115 - .L_114)
.L_114:
        /*004c*/ 	.word	0x00000000
        /*0050*/ 	.short	0x0004
        /*0052*/ 	.short	0x0018
        /*0054*/ 	.byte	0x00, 0xf5, 0x21, 0x00


	//----- nvinfo : EIATTR_KPARAM_INFO
	.align		4
.L_115:
        /*0058*/ 	.byte	0x04, 0x17
        /*005a*/ 	.short	(.L_117 - .L_116)
.L_116:
        /*005c*/ 	.word	0x00000000
        /*0060*/ 	.short	0x0003
        /*0062*/ 	.short	0x0010
        /*0064*/ 	.byte	0x00, 0xf5, 0x21, 0x00


	//----- nvinfo : EIATTR_KPARAM_INFO
	.align		4
.L_117:
        /*0068*/ 	.byte	0x04, 0x17
        /*006a*/ 	.short	(.L_119 - .L_118)
.L_118:
        /*006c*/ 	.word	0x00000000
        /*0070*/ 	.short	0x0002
        /*0072*/ 	.short	0x0008
        /*0074*/ 	.byte	0x00, 0xf5, 0x21, 0x00


	//----- nvinfo : EIATTR_KPARAM_INFO
	.align		4
.L_119:
        /*0078*/ 	.byte	0x04, 0x17
        /*007a*/ 	.short	(.L_121 - .L_120)
.L_120:
        /*007c*/ 	.word	0x00000000
        /*0080*/ 	.short	0x0001
        /*0082*/ 	.short	0x0004
        /*0084*/ 	.byte	0x00, 0xf0, 0x11, 0x00


	//----- nvinfo : EIATTR_KPARAM_INFO
	.align		4
.L_121:
        /*0088*/ 	.byte	0x04, 0x17
        /*008a*/ 	.short	(.L_123 - .L_122)
.L_122:
        /*008c*/ 	.word	0x00000000
        /*0090*/ 	.short	0x0000
        /*0092*/ 	.short	0x0000
        /*0094*/ 	.byte	0x00, 0xf0, 0x11, 0x00


	//----- nvinfo : EIATTR_SPARSE_MMA_MASK
	.align		4
.L_123:
        /*0098*/ 	.byte	0x03, 0x50
        /*009a*/ 	.short	0x0000


	//----- nvinfo : EIATTR_MAXREG_COUNT
	.align		4
        /*009c*/ 	.byte	0x03, 0x1b
        /*009e*/ 	.short	0x00ff


	//----- nvinfo : EIATTR_MERCURY_ISA_VERSION
	.align		4
        /*00a0*/ 	.byte	0x03, 0x5f
        /*00a2*/ 	.short	0x0101


	//----- nvinfo : EIATTR_VRC_CTA_INIT_COUNT
	.align		4
        /*00a4*/ 	.byte	0x02, 0x4a
	.zero		1
	.zero		1


	//----- nvinfo : EIATTR_EXIT_INSTR_OFFSETS
	.align		4
        /*00a8*/ 	.byte	0x04, 0x1c
        /*00aa*/ 	.short	(.L_125 - .L_124)


	//   ....[0]....
.L_124:
        /*00ac*/ 	.word	0x00000070


	//   ....[1]....
        /*00b0*/ 	.word	0x00000430


	//----- nvinfo : EIATTR_CRS_STACK_SIZE
	.align		4
.L_125:
        /*00b4*/ 	.byte	0x04, 0x1e
        /*00b6*/ 	.short	(.L_127 - .L_126)
.L_126:
        /*00b8*/ 	.word	0x00000000


	//----- nvinfo : EIATTR_CBANK_PARAM_SIZE
	.align		4
.L_127:
        /*00bc*/ 	.byte	0x03, 0x19
        /*00be*/ 	.short	0x003c


	//----- nvinfo : EIATTR_PARAM_CBANK
	.align		4
        /*00c0*/ 	.byte	0x04, 0x0a
        /*00c2*/ 	.short	(.L_129 - .L_128)
	.align		4
.L_128:
        /*00c4*/ 	.word	index@(.nv.constant0._Z7forwardiiPdS_S_S_S_S_i)
        /*00c8*/ 	.short	0x0380
        /*00ca*/ 	.short	0x003c


	//----- nvinfo : EIATTR_SW_WAR
	.align		4
.L_129:
        /*00cc*/ 	.byte	0x04, 0x36
        /*00ce*/ 	.short	(.L_131 - .L_130)
.L_130:
        /*00d0*/ 	.word	0x00000008
.L_131:


//--------------------- .nv.info._Z10continuitydiiddPdS_S_S_S_S_S_ddddPii --------------------------
	.section	.nv.info._Z10continuitydiiddPdS_S_S_S_S_S_ddddPii,"",@"SHT_CUDA_INFO"
	.sectionflags	@""
	.align	4


	//----- nvinfo : EIATTR_CUDA_API_VERSION
	.align		4
        /*0000*/ 	.byte	0x04, 0x37
        /*0002*/ 	.short	(.L_133 - .L_132)
.L_132:
        /*0004*/ 	.word	0x00000082


	//----- nvinfo : EIATTR_KPARAM_INFO
	.align		4
.L_133:
        /*0008*/ 	.byte	0x04, 0x17
        /*000a*/ 	.short	(.L_135 - .L_134)
.L_134:
        /*000c*/ 	.word	0x00000000
        /*0010*/ 	.short	0x0011
        /*0012*/ 	.short	0x0080
        /*0014*/ 	.byte	0x00, 0xf0, 0x11, 0x00


	//----- nvinfo : EIATTR_KPARAM_INFO
	.align		4
.L_135:
        /*0018*/ 	.byte	0x04, 0x17
        /*001a*/ 	.short	(.L_137 - .L_136)
.L_136:
        /*001c*/ 	.word	0x00000000
        /*0020*/ 	.short	0x0010
        /*0022*/ 	.short	0x0078
        /*0024*/ 	.byte	0x00, 0xf5, 0x21, 0x00


	//----- nvinfo : EIATTR_KPARAM_INFO
	.align		4
.L_137:
        /*0028*/ 	.byte	0x04, 0x17
        /*002a*/ 	.short	(.L_139 - .L_138)
.L_138:
        /*002c*/ 	.word	0x00000000
        /*0030*/ 	.short	0x000f
        /*0032*/ 	.short	0x0070
        /*0034*/ 	.byte	0x00, 0xf0, 0x21, 0x00


	//----- nvinfo : EIATTR_KPARAM_INFO
	.align		4
.L_139:
        /*0038*/ 	.byte	0x04, 0x17
        /*003a*/ 	.short	(.L_141 - .L_140)
.L_140:
        /*003c*/ 	.word	0x00000000
        /*0040*/ 	.short	0x000e
        /*0042*/ 	.short	0x0068
        /*0044*/ 	.byte	0x00, 0xf0, 0x21, 0x00


	//----- nvinfo : EIATTR_KPARAM_INFO
	.align		4
.L_141:
        /*0048*/ 	.byte	0x04, 0x17
        /*004a*/ 	.short	(.L_143 - .L_142)
.L_142:
        /*004c*/ 	.word	0x00000000
        /*0050*/ 	.short	0x000d
        /*0052*/ 	.short	0x0060
        /*0054*/ 	.byte	0x00, 0xf0, 0x21, 0x00


	//----- nvinfo : EIATTR_KPARAM_INFO
	.align		4
.L_143:
        /*0058*/ 	.byte	0x04, 0x17
        /*005a*/ 	.short	(.L_145 - .L_144)
.L_144:
        /*005c*/ 	.word	0x00000000
        /*0060*/ 	.short	0x000c
        /*0062*/ 	.short	0x0058
        /*0064*/ 	.byte	0x00, 0xf0, 0x21, 0x00


	//----- nvinfo : EIATTR_KPARAM_INFO
	.align		4
.L_145:
        /*0068*/ 	.byte	0x04, 0x17
        /*006a*/ 	.short	(.L_147 - .L_146)
.L_146:
        /*006c*/ 	.word	0x00000000
        /*0070*/ 	.short	0x000b
        /*0072*/ 	.short	0x0050
        /*0074*/ 	.byte	0x00, 0xf5, 0x21, 0x00


	//----- nvinfo : EIATTR_KPARAM_INFO
	.align		4
.L_147:
        /*0078*/ 	.byte	0x04, 0x17
        /*007a*/ 	.short	(.L_149 - .L_148)
.L_148:
        /*007c*/ 	.word	0x00000000
        /*0080*/ 	.short	0x000a
        /*0082*/ 	.short	0x0048
        /*0084*/ 	.byte	0x00, 0xf5, 0x21, 0x00


	//----- nvinfo : EIATTR_KPARAM_INFO
	.align		4
.L_149:
        /*0088*/ 	.byte	0x04, 0x17
        /*008a*/ 	.short	(.L_151 - .L_150)
.L_150:
        /*008c*/ 	.word	0x00000000
        /*0090*/ 	.short	0x0009
        /*0092*/ 	.short	0x0040
        /*0094*/ 	.byte	0x00, 0xf5, 0x21, 0x00


	//----- nvinfo : EIATTR_KPARAM_INFO
	.align		4
.L_151:
        /*0098*/ 	.byte	0x04, 0x17
        /*009a*/ 	.short	(.L_153 - .L_152)
.L_152:
        /*009c*/ 	.word	0x00000000
        /*00a0*/ 	.short	0x0008
        /*00a2*/ 	.short	0x0038
        /*00a4*/ 	.byte	0x00, 0xf5, 0x21, 0x00


	//----- nvinfo : EIATTR_KPARAM_INFO
	.align		4
.L_153:
        /*00a8*/ 	.byte	0x04, 0x17
        /*00aa*/ 	.short	(.L_155 - .L_154)
.L_154:
        /*00ac*/ 	.word	0x00000000
        /*00b0*/ 	.short	0x0007
        /*00b2*/ 	.short	0x0030
        /*00b4*/ 	.byte	0x00, 0xf5, 0x21, 0x00


	//----- nvinfo : EIATTR_KPARAM_INFO
	.align		4
.L_155:
        /*00b8*/ 	.byte	0x04, 0x17
        /*00ba*/ 	.short	(.L_157 - .L_156)
.L_156:
        /*00bc*/ 	.word	0x00000000
        /*00c0*/ 	.short	0x0006
        /*00c2*/ 	.short	0x0028
        /*00c4*/ 	.byte	0x00, 0xf5, 0x21, 0x00


	//----- nvinfo : EIATTR_KPARAM_INFO
	.align		4
.L_157:
        /*00c8*/ 	.byte	0x04, 0x17
        /*00ca*/ 	.short	(.L_159 - .L_158)
.L_158:
        /*00cc*/ 	.word	0x00000000
        /*00d0*/ 	.short	0x0005
        /*00d2*/ 	.short	0x0020
        /*00d4*/ 	.byte	0x00, 0xf5, 0x21, 0x00


	//----- nvinfo : EIATTR_KPARAM_INFO
	.align		4
.L_159:
        /*00d8*/ 	.byte	0x04, 0x17
        /*00da*/ 	.short	(.L_161 - .L_160)
.L_160:
        /*00dc*/ 	.word	0x00000000
        /*00e0*/ 	.short	0x0004
        /*00e2*/ 	.short	0x0018
        /*00e4*/ 	.byte	0x00, 0xf0, 0x21, 0x00


	//----- nvinfo : EIATTR_KPARAM_INFO
	.align		4
.L_161:
        /*00e8*/ 	.byte	0x04, 0x17
        /*00ea*/ 	.short	(.L_163 - .L_162)
.L_162:
        /*00ec*/ 	.word	0x00000000
        /*00f0*/ 	.short	0x0003
        /*00f2*/ 	.short	0x0010
        /*00f4*/ 	.byte	0x00, 0xf0, 0x21, 0x00


	//----- nvinfo : EIATTR_KPARAM_INFO
	.align		4
.L_163:
        /*00f8*/ 	.byte	0x04, 0x17
        /*00fa*/ 	.short	(.L_165 - .L_164)
.L_164:
        /*00fc*/ 	.word	0x00000000
        /*0100*/ 	.short	0x0002
        /*0102*/ 	.short	0x000c
        /*0104*/ 	.byte	0x00, 0xf0, 0x11, 0x00


	//----- nvinfo : EIATTR_KPARAM_INFO
	.align		4
.L_165:
        /*0108*/ 	.byte	0x04, 0x17
        /*010a*/ 	.short	(.L_167 - .L_166)
.L_166:
        /*010c*/ 	.word	0x00000000
        /*0110*/ 	.short	0x0001
        /*0112*/ 	.short	0x0008
        /*0114*/ 	.byte	0x00, 0xf0, 0x11, 0x00


	//----- nvinfo : EIATTR_KPARAM_INFO
	.align		4
.L_167:
        /*0118*/ 	.byte	0x04, 0x17
        /*011a*/ 	.short	(.L_169 - .L_168)
.L_168:
        /*011c*/ 	.word	0x00000000
        /*0120*/ 	.short	0x0000
        /*0122*/ 	.short	0x0000
        /*0124*/ 	.byte	0x00, 0xf0, 0x21, 0x00


	//----- nvinfo : EIATTR_SPARSE_MMA_MASK
	.align		4
.L_169:
        /*0128*/ 	.byte	0x03, 0x50
        /*012a*/ 	.short	0x0000


	//----- nvinfo : EIATTR_MAXREG_COUNT
	.align		4
        /*012c*/ 	.byte	0x03, 0x1b
        /*012e*/ 	.short	0x00ff


	//----- nvinfo : EIATTR_MERCURY_ISA_VERSION
	.align		4
        /*0130*/ 	.byte	0x03, 0x5f
        /*0132*/ 	.short	0x0101


	//----- nvinfo : EIATTR_VRC_CTA_INIT_COUNT
	.align		4
        /*0134*/ 	.byte	0x02, 0x4a
	.zero		1
	.zero		1


	//----- nvinfo : EIATTR_EXIT_INSTR_OFFSETS
	.align		4
        /*0138*/ 	.byte	0x04, 0x1c
        /*013a*/ 	.short	(.L_171 - .L_170)


	//   ....[0]....
.L_170:
        /*013c*/ 	.word	0x00000070


	//   ....[1]....
        /*0140*/ 	.word	0x000007d0


	//----- nvinfo : EIATTR_CRS_STACK_SIZE
	.align		4
.L_171:
        /*0144*/ 	.byte	0x04, 0x1e
        /*0146*/ 	.short	(.L_173 - .L_172)
.L_172:
        /*0148*/ 	.word	0x00000000


	//----- nvinfo : EIATTR_CBANK_PARAM_SIZE
	.align		4
.L_173:
        /*014c*/ 	.byte	0x03, 0x19
        /*014e*/ 	.short	0x0084


	//----- nvinfo : EIATTR_PARAM_CBANK
	.align		4
        /*0150*/ 	.byte	0x04, 0x0a
        /*0152*/ 	.short	(.L_175 - .L_174)
	.align		4
.L_174:
        /*0154*/ 	.word	index@(.nv.constant0._Z10continuitydiiddPdS_S_S_S_S_S_ddddPii)
        /*0158*/ 	.short	0x0380
        /*015a*/ 	.short	0x0084


	//----- nvinfo : EIATTR_SW_WAR
	.align		4
.L_175:
        /*015c*/ 	.byte	0x04, 0x36
        /*015e*/ 	.short	(.L_177 - .L_176)
.L_176:
        /*0160*/ 	.word	0x00000008
.L_177:


//--------------------- .nv.info._Z20gpu_evaporation_calcdPdS_S_S_S_S_di --------------------------
	.section	.nv.info._Z20gpu_evaporation_calcdPdS_S_S_S_S_di,"",@"SHT_CUDA_INFO"
	.sectionflags	@""
	.align	4


	//----- nvinfo : EIATTR_CUDA_API_VERSION
	.align		4
        /*0000*/ 	.byte	0x04, 0x37
        /*0002*/ 	.short	(.L_179 - .L_178)
.L_178:
        /*0004*/ 	.word	0x00000082


	//----- nvinfo : EIATTR_KPARAM_INFO
	.align		4
.L_179:
        /*0008*/ 	.byte	0x04, 0x17
        /*000a*/ 	.short	(.L_181 - .L_180)
.L_180:
        /*000c*/ 	.word	0x00000000
        /*0010*/ 	.short	0x0008
        /*0012*/ 	.short	0x0040
        /*0014*/ 	.byte	0x00, 0xf0, 0x11, 0x00


	//----- nvinfo : EIATTR_KPARAM_INFO
	.align		4
.L_181:
        /*0018*/ 	.byte	0x04, 0x17
        /*001a*/ 	.short	(.L_183 - .L_182)
.L_182:
        /*001c*/ 	.word	0x00000000
        /*0020*/ 	.short	0x0007
        /*0022*/ 	.short	0x0038
        /*0024*/ 	.byte	0x00, 0xf0, 0x21, 0x00


	//----- nvinfo : EIATTR_KPARAM_INFO
	.align		4
.L_183:
        /*0028*/ 	.byte	0x04, 0x17
        /*002a*/ 	.short	(.L_185 - .L_184)
.L_184:
        /*002c*/ 	.word	0x00000000
        /*0030*/ 	.short	0x0006
        /*0032*/ 	.short	0x0030
        /*0034*/ 	.byte	0x00, 0xf5, 0x21, 0x00


	//----- nvinfo : EIATTR_KPARAM_INFO
	.align		4
.L_185:
        /*0038*/ 	.byte	0x04, 0x17
        /*003a*/ 	.short	(.L_187 - .L_186)
.L_186:
        /*003c*/ 	.word	0x00000000
        /*0040*/ 	.short	0x0005
        /*0042*/ 	.short	0x0028
        /*0044*/ 	.byte	0x00, 0xf5, 0x21, 0x00


	//----- nvinfo : EIATTR_KPARAM_INFO
	.align		4
.L_187:
        /*0048*/ 	.byte	0x04, 0x17
        /*004a*/ 	.short	(.L_189 - .L_188)
.L_188:
        /*004c*/ 	.word	0x00000000
        /*0050*/ 	.short	0x0004
        /*0052*/ 	.short	0x0020
        /*0054*/ 	.byte	0x00, 0xf5, 0x21, 0x00


	//----- nvinfo : EIATTR_KPARAM_INFO
	.align		4
.L_189:
        /*0058*/ 	.byte	0x04, 0x17
        /*005a*/ 	.short	(.L_191 - .L_190)
.L_190:
        /*005c*/ 	.word	0x00000000
        /*0060*/ 	.short	0x0003
        /*0062*/ 	.short	0x0018
        /*0064*/ 	.byte	0x00, 0xf5, 0x21, 0x00


	//----- nvinfo : EIATTR_KPARAM_INFO
	.align		4
.L_191:
        /*0068*/ 	.byte	0x04, 0x17
        /*006a*/ 	.short	(.L_193 - .L_192)
.L_192:
        /*006c*/ 	.word	0x00000000
        /*0070*/ 	.short	0x0002
        /*0072*/ 	.short	0x0010
        /*0074*/ 	.byte	0x00, 0xf5, 0x21, 0x00


	//----- nvinfo : EIATTR_KPARAM_INFO
	.align		4
.L_193:
        /*0078*/ 	.byte	0x04, 0x17
        /*007a*/ 	.short	(.L_195 - .L_194)
.L_194:
        /*007c*/ 	.word	0x00000000
        /*0080*/ 	.short	0x0001
        /*0082*/ 	.short	0x0008
        /*0084*/ 	.byte	0x00, 0xf5, 0x21, 0x00


	//----- nvinfo : EIATTR_KPARAM_INFO
	.align		4
.L_195:
        /*0088*/ 	.byte	0x04, 0x17
        /*008a*/ 	.short	(.L_197 - .L_196)
.L_196:
        /*008c*/ 	.word	0x00000000
        /*0090*/ 	.short	0x0000
        /*0092*/ 	.short	0x0000
        /*0094*/ 	.byte	0x00, 0xf0, 0x21, 0x00


	//----- nvinfo : EIATTR_SPARSE_MMA_MASK
	.align		4
.L_197:
        /*0098*/ 	.byte	0x03, 0x50
        /*009a*/ 	.short	0x0000


	//----- nvinfo : EIATTR_MAXREG_COUNT
	.align		4
        /*009c*/ 	.byte	0x03, 0x1b
        /*009e*/ 	.short	0x00ff


	//----- nvinfo : EIATTR_MERCURY_ISA_VERSION
	.align		4
        /*00a0*/ 	.byte	0x03, 0x5f
        /*00a2*/ 	.short	0x0101


	//----- nvinfo : EIATTR_VRC_CTA_INIT_COUNT
	.align		4
        /*00a4*/ 	.byte	0x02, 0x4a
	.zero		1
	.zero		1


	//----- nvinfo : EIATTR_EXIT_INSTR_OFFSETS
	.align		4
        /*00a8*/ 	.byte	0x04, 0x1c
        /*00aa*/ 	.short	(.L_199 - .L_198)


	//   ....[0]....
.L_198:
        /*00ac*/ 	.word	0x00000070


	//   ....[1]....
        /*00b0*/ 	.word	0x000007c0


	//----- nvinfo : EIATTR_CRS_STACK_SIZE
	.align		4
.L_199:
        /*00b4*/ 	.byte	0x04, 0x1e
        /*00b6*/ 	.short	(.L_201 - .L_200)
.L_200:
        /*00b8*/ 	.word	0x00000000


	//----- nvinfo : EIATTR_CBANK_PARAM_SIZE
	.align		4
.L_201:
        /*00bc*/ 	.byte	0x03, 0x19
        /*00be*/ 	.short	0x0044


	//----- nvinfo : EIATTR_PARAM_CBANK
	.align		4
        /*00c0*/ 	.byte	0x04, 0x0a
        /*00c2*/ 	.short	(.L_203 - .L_202)
	.align		4
.L_202:
        /*00c4*/ 	.word	index@(.nv.constant0._Z20gpu_evaporation_calcdPdS_S_S_S_S_di)
        /*00c8*/ 	.short	0x0380
        /*00ca*/ 	.short	0x0044


	//----- nvinfo : EIATTR_SW_WAR
	.align		4
.L_203:
        /*00cc*/ 	.byte	0x04, 0x36
        /*00ce*/ 	.short	(.L_205 - .L_204)
.L_204:
        /*00d0*/ 	.word	0x00000008
.L_205:


//--------------------- .nv.info._Z7uua_vvaPdS_S_S_iii --------------------------
	.section	.nv.info._Z7uua_vvaPdS_S_S_iii,"",@"SHT_CUDA_INFO"
	.sectionflags	@""
	.align	4


	//----- nvinfo : EIATTR_CUDA_API_VERSION
	.align		4
        /*0000*/ 	.byte	0x04, 0x37
        /*0002*/ 	.short	(.L_207 - .L_206)
.L_206:
        /*0004*/ 	.word	0x00000082


	//----- nvinfo : EIATTR_KPARAM_INFO
	.align		4
.L_207:
        /*0008*/ 	.byte	0x04, 0x17
        /*000a*/ 	.short	(.L_209 - .L_208)
.L_208:
        /*000c*/ 	.word	0x00000000
        /*0010*/ 	.short	0x0006
        /*0012*/ 	.short	0x0028
        /*0014*/ 	.byte	0x00, 0xf0, 0x11, 0x00


	//----- nvinfo : EIATTR_KPARAM_INFO
	.align		4
.L_209:
        /*0018*/ 	.byte	0x04, 0x17
        /*001a*/ 	.short	(.L_211 - .L_210)
.L_210:
        /*001c*/ 	.word	0x00000000
        /*0020*/ 	.short	0x0005
        /*0022*/ 	.short	0x0024
        /*0024*/ 	.byte	0x00, 0xf0, 0x11, 0x00


	//----- nvinfo : EIATTR_KPARAM_INFO
	.align		4
.L_211:
        /*0028*/ 	.byte	0x04, 0x17
        /*002a*/ 	.short	(.L_213 - .L_212)
.L_212:
        /*002c*/ 	.word	0x00000000
        /*0030*/ 	.short	0x0004
        /*0032*/ 	.short	0x0020
        /*0034*/ 	.byte	0x00, 0xf0, 0x11, 0x00


	//----- nvinfo : EIATTR_KPARAM_INFO
	.align		4
.L_213:
        /*0038*/ 	.byte	0x04, 0x17
        /*003a*/ 	.short	(.L_215 - .L_214)
.L_214:
        /*003c*/ 	.word	0x00000000
        /*0040*/ 	.short	0x0003
        /*0042*/ 	.short	0x0018
        /*0044*/ 	.byte	0x00, 0xf5, 0x21, 0x00


	//----- nvinfo : EIATTR_KPARAM_INFO
	.align		4
.L_215:
        /*0048*/ 	.byte	0x04, 0x17
        /*004a*/ 	.short	(.L_217 - .L_216)
.L_216:
        /*004c*/ 	.word	0x00000000
        /*0050*/ 	.short	0x0002
        /*0052*/ 	.short	0x0010
        /*0054*/ 	.byte	0x00, 0xf5, 0x21, 0x00


	//----- nvinfo : EIATTR_KPARAM_INFO
	.align		4
.L_217:
        /*0058*/ 	.byte	0x04, 0x17
        /*005a*/ 	.short	(.L_219 - .L_218)
.L_218:
        /*005c*/ 	.word	0x00000000
        /*0060*/ 	.short	0x0001
        /*0062*/ 	.short	0x0008
        /*0064*/ 	.byte	0x00, 0xf5, 0x21, 0x00


	//----- nvinfo : EIATTR_KPARAM_INFO
	.align		4
.L_219:
        /*0068*/ 	.byte	0x04, 0x17
        /*006a*/ 	.short	(.L_221 - .L_220)
.L_220:
        /*006c*/ 	.word	0x00000000
        /*0070*/ 	.short	0x0000
        /*0072*/ 	.short	0x0000
        /*0074*/ 	.byte	0x00, 0xf5, 0x21, 0x00


	//----- nvinfo : EIATTR_SPARSE_MMA_MASK
	.align		4
.L_221:
        /*0078*/ 	.byte	0x03, 0x50
        /*007a*/ 	.short	0x0000


	//----- nvinfo : EIATTR_MAXREG_COUNT
	.align		4
        /*007c*/ 	.byte	0x03, 0x1b
        /*007e*/ 	.short	0x00ff


	//----- nvinfo : EIATTR_MERCURY_ISA_VERSION
	.align		4
        /*0080*/ 	.byte	0x03, 0x5f
        /*0082*/ 	.short	0x0101


	//----- nvinfo : EIATTR_VRC_CTA_INIT_COUNT
	.align		4
        /*0084*/ 	.byte	0x02, 0x4a
	.zero		1
	.zero		1


	//----- nvinfo : EIATTR_EXIT_INSTR_OFFSETS
	.align		4
        /*0088*/ 	.byte	0x04, 0x1c
        /*008a*/ 	.short	(.L_223 - .L_222)


	//   ....[0]....
.L_222:
        /*008c*/ 	.word	0x00000070


	//   ....[1]....
        /*0090*/ 	.word	0x000006e0


	//----- nvinfo : EIATTR_CRS_STACK_SIZE
	.align		4
.L_223:
        /*0094*/ 	.byte	0x04, 0x1e
        /*0096*/ 	.short	(.L_225 - .L_224)
.L_224:
        /*0098*/ 	.word	0x00000000


	//----- nvinfo : EIATTR_CBANK_PARAM_SIZE
	.align		4
.L_225:
        /*009c*/ 	.byte	0x03, 0x19
        /*009e*/ 	.short	0x002c


	//----- nvinfo : EIATTR_PARAM_CBANK
	.align		4
        /*00a0*/ 	.byte	0x04, 0x0a
        /*00a2*/ 	.short	(.L_227 - .L_226)
	.align		4
.L_226:
        /*00a4*/ 	.word	index@(.nv.constant0._Z7uua_vvaPdS_S_S_iii)
        /*00a8*/ 	.short	0x0380
        /*00aa*/ 	.short	0x002c


	//----- nvinfo : EIATTR_SW_WAR
	.align		4
.L_227:
        /*00ac*/ 	.byte	0x04, 0x36
        /*00ae*/ 	.short	(.L_229 - .L_228)
.L_228:
        /*00b0*/ 	.word	0x00000008
.L_229:


//--------------------- .nv.info._Z5uu_vvPdS_S_S_S_S_ii --------------------------
	.section	.nv.info._Z5uu_vvPdS_S_S_S_S_ii,"",@"SHT_CUDA_INFO"
	.sectionflags	@""
	.align	4


	//----- nvinfo : EIATTR_CUDA_API_VERSION
	.align		4
        /*0000*/ 	.byte	0x04, 0x37
        /*0002*/ 	.short	(.L_231 - .L_230)
.L_230:
        /*0004*/ 	.word	0x00000082


	//----- nvinfo : EIATTR_KPARAM_INFO
	.align		4
.L_231:
        /*0008*/ 	.byte	0x04, 0x17
        /*000a*/ 	.short	(.L_233 - .L_232)
.L_232:
        /*000c*/ 	.word	0x00000000
        /*0010*/ 	.short	0x0007
        /*0012*/ 	.short	0x0034
        /*0014*/ 	.byte	0x00, 0xf0, 0x11, 0x00


	//----- nvinfo : EIATTR_KPARAM_INFO
	.align		4
.L_233:
        /*0018*/ 	.byte	0x04, 0x17
        /*001a*/ 	.short	(.L_235 - .L_234)
.L_234:
        /*001c*/ 	.word	0x00000000
        /*0020*/ 	.short	0x0006
        /*0022*/ 	.short	0x0030
        /*0024*/ 	.byte	0x00, 0xf0, 0x11, 0x00


	//----- nvinfo : EIATTR_KPARAM_INFO
	.align		4
.L_235:
        /*0028*/ 	.byte	0x04, 0x17
        /*002a*/ 	.short	(.L_237 - .L_236)
.L_236:
        /*002c*/ 	.word	0x00000000
        /*0030*/ 	.short	0x0005
        /*0032*/ 	.short	0x0028
        /*0034*/ 	.byte	0x00, 0xf5, 0x21, 0x00


	//----- nvinfo : EIATTR_KPARAM_INFO
	.align		4
.L_237:
        /*0038*/ 	.byte	0x04, 0x17
        /*003a*/ 	.short	(.L_239 - .L_238)
.L_238:
        /*003c*/ 	.word	0x00000000
        /*0040*/ 	.short	0x0004
        /*0042*/ 	.short	0x0020
        /*0044*/ 	.byte	0x00, 0xf5, 0x21, 0x00


	//----- nvinfo : EIATTR_KPARAM_INFO
	.align		4
.L_239:
        /*0048*/ 	.byte	0x04, 0x17
        /*004a*/ 	.short	(.L_241 - .L_240)
.L_240:
        /*004c*/ 	.word	0x00000000
        /*0050*/ 	.short	0x0003
        /*0052*/ 	.short	0x0018
        /*0054*/ 	.byte	0x00, 0xf5, 0x21, 0x00


	//----- nvinfo : EIATTR_KPARAM_INFO
	.align		4
.L_241:
        /*0058*/ 	.byte	0x04, 0x17
        /*005a*/ 	.short	(.L_243 - .L_242)
.L_242:
        /*005c*/ 	.word	0x00000000
        /*0060*/ 	.short	0x0002
        /*0062*/ 	.short	0x0010
        /*0064*/ 	.byte	0x00, 0xf5, 0x21, 0x00


	//----- nvinfo : EIATTR_KPARAM_INFO
	.align		4
.L_243:
        /*0068*/ 	.byte	0x04, 0x17
        /*006a*/ 	.short	(.L_245 - .L_244)
.L_244:
        /*006c*/ 	.word	0x00000000
        /*0070*/ 	.short	0x0001
        /*0072*/ 	.short	0x0008
        /*0074*/ 	.byte	0x00, 0xf5, 0x21, 0x00


	//----- nvinfo : EIATTR_KPARAM_INFO
	.align		4
.L_245:
        /*0078*/ 	.byte	0x04, 0x17
        /*007a*/ 	.short	(.L_247 - .L_246)
.L_246:
        /*007c*/ 	.word	0x00000000
        /*0080*/ 	.short	0x0000
        /*0082*/ 	.short	0x0000
        /*0084*/ 	.byte	0x00, 0xf5, 0x21, 0x00


	//----- nvinfo : EIATTR_SPARSE_MMA_MASK
	.align		4
.L_247:
        /*0088*/ 	.byte	0x03, 0x50
        /*008a*/ 	.short	0x0000


	//----- nvinfo : EIATTR_MAXREG_COUNT
	.align		4
        /*008c*/ 	.byte	0x03, 0x1b
        /*008e*/ 	.short	0x00ff


	//----- nvinfo : EIATTR_MERCURY_ISA_VERSION
	.align		4
        /*0090*/ 	.byte	0x03, 0x5f
        /*0092*/ 	.short	0x0101


	//----- nvinfo : EIATTR_VRC_CTA_INIT_COUNT
	.align		4
        /*0094*/ 	.byte	0x02, 0x4a
	.zero		1
	.zero		1


	//----- nvinfo : EIATTR_EXIT_INSTR_OFFSETS
	.align		4
        /*0098*/ 	.byte	0x04, 0x1c
        /*009a*/ 	.short	(.L_249 - .L_248)


	//   ....[0]....
.L_248:
        /*009c*/ 	.word	0x00000070


	//   ....[1]....
        /*00a0*/ 	.word	0x000002c0


	//----- nvinfo : EIATTR_CRS_STACK_SIZE
	.align		4
.L_249:
        /*00a4*/ 	.byte	0x04, 0x1e
        /*00a6*/ 	.short	(.L_251 - .L_250)
.L_250:
        /*00a8*/ 	.word	0x00000000


	//----- nvinfo : EIATTR_CBANK_PARAM_SIZE
	.align		4
.L_251:
        /*00ac*/ 	.byte	0x03, 0x19
        /*00ae*/ 	.short	0x0038


	//----- nvinfo : EIATTR_PARAM_CBANK
	.align		4
        /*00b0*/ 	.byte	0x04, 0x0a
        /*00b2*/ 	.short	(.L_253 - .L_252)
	.align		4
.L_252:
        /*00b4*/ 	.word	index@(.nv.constant0._Z5uu_vvPdS_S_S_S_S_ii)
        /*00b8*/ 	.short	0x0380
        /*00ba*/ 	.short	0x0038


	//----- nvinfo : EIATTR_SW_WAR
	.align		4
.L_253:
        /*00bc*/ 	.byte	0x04, 0x36
        /*00be*/ 	.short	(.L_255 - .L_254)
.L_254:
        /*00c0*/ 	.word	0x00000008
.L_255:


//--------------------- .nv.info._Z7uu1_vv1PdS_S_S_S_S_S_iii --------------------------
	.section	.nv.info._Z7uu1_vv1PdS_S_S_S_S_S_iii,"",@"SHT_CUDA_INFO"
	.sectionflags	@""
	.align	4


	//----- nvinfo : EIATTR_CUDA_API_VERSION
	.align		4
        /*0000*/ 	.byte	0x04, 0x37
        /*0002*/ 	.short	(.L_257 - .L_256)
.L_256:
        /*0004*/ 	.word	0x00000082


	//----- nvinfo : EIATTR_KPARAM_INFO
	.align		4
.L_257:
        /*0008*/ 	.byte	0x04, 0x17
        /*000a*/ 	.short	(.L_259 - .L_258)
.L_258:
        /*000c*/ 	.word	0x00000000
        /*0010*/ 	.short	0x0009
        /*0012*/ 	.short	0x0040
        /*0014*/ 	.byte	0x00, 0xf0, 0x11, 0x00


	//----- nvinfo : EIATTR_KPARAM_INFO
	.align		4
.L_259:
        /*0018*/ 	.byte	0x04, 0x17
        /*001a*/ 	.short	(.L_261 - .L_260)
.L_260:
        /*001c*/ 	.word	0x00000000
        /*0020*/ 	.short	0x0008
        /*0022*/ 	.short	0x003c
        /*0024*/ 	.byte	0x00, 0xf0, 0x11, 0x00


	//----- nvinfo : EIATTR_KPARAM_INFO
	.align		4
.L_261:
        /*0028*/ 	.byte	0x04, 0x17
        /*002a*/ 	.short	(.L_263 - .L_262)
.L_262:
        /*002c*/ 	.word	0x00000000
        /*0030*/ 	.short	0x0007
        /*0032*/ 	.short	0x0038
        /*0034*/ 	.byte	0x00, 0xf0, 0x11, 0x00


	//----- nvinfo : EIATTR_KPARAM_INFO
	.align		4
.L_263:
        /*0038*/ 	.byte	0x04, 0x17
        /*003a*/ 	.short	(.L_265 - .L_264)
.L_264:
        /*003c*/ 	.word	0x00000000
        /*0040*/ 	.short	0x0006
        /*0042*/ 	.short	0x0030
        /*0044*/ 	.byte	0x00, 0xf5, 0x21, 0x00


	//----- nvinfo : EIATTR_KPARAM_INFO
	.align		4
.L_265:
        /*0048*/ 	.byte	0x04, 0x17
        /*004a*/ 	.short	(.L_267 - .L_266)
.L_266:
        /*004c*/ 	.word	0x00000000
        /*0050*/ 	.short	0x0005
        /*0052*/ 	.short	0x0028
        /*0054*/ 	.byte	0x00, 0xf5, 0x21, 0x00


	//----- nvinfo : EIATTR_KPARAM_INFO
	.align		4
.L_267:
        /*0058*/ 	.byte	0x04, 0x17
        /*005a*/ 	.short	(.L_269 - .L_268)
.L_268:
        /*005c*/ 	.word	0x00000000
        /*0060*/ 	.short	0x0004
        /*0062*/ 	.short	0x0020
        /*0064*/ 	.byte	0x00, 0xf5, 0x21, 0x00


	//----- nvinfo : EIATTR_KPARAM_INFO
	.align		4
.L_269:
        /*0068*/ 	.byte	0x04, 0x17
        /*006a*/ 	.short	(.L_271 - .L_270)
.L_270:
        /*006c*/ 	.word	0x00000000
        /*0070*/ 	.short	0x0003
        /*0072*/ 	.short	0x0018
        /*0074*/ 	.byte	0x00, 0xf5, 0x21, 0x00


	//----- nvinfo : EIATTR_KPARAM_INFO
	.align		4
.L_271:
        /*0078*/ 	.byte	0x04, 0x17
        /*007a*/ 	.short	(.L_273 - .L_272)
.L_272:
        /*007c*/ 	.word	0x00000000
        /*0080*/ 	.short	0x0002
        /*0082*/ 	.short	0x0010
        /*0084*/ 	.byte	0x00, 0xf5, 0x21, 0x00


	//----- nvinfo : EIATTR_KPARAM_INFO
	.align		4
.L_273:
        /*0088*/ 	.byte	0x04, 0x17
        /*008a*/ 	.short	(.L_275 - .L_274)
.L_274:
        /*008c*/ 	.word	0x00000000
        /*0090*/ 	.short	0x0001
        /*0092*/ 	.short	0x0008
        /*0094*/ 	.byte	0x00, 0xf5, 0x21, 0x00


	//----- nvinfo : EIATTR_KPARAM_INFO
	.align		4
.L_275:
        /*0098*/ 	.byte	0x04, 0x17
        /*009a*/ 	.short	(.L_277 - .L_276)
.L_276:
        /*009c*/ 	.word	0x00000000
        /*00a0*/ 	.short	0x0000
        /*00a2*/ 	.short	0x0000
        /*00a4*/ 	.byte	0x00, 0xf5, 0x21, 0x00


	//----- nvinfo : EIATTR_SPARSE_MMA_MASK
	.align		4
.L_277:
        /*00a8*/ 	.byte	0x03, 0x50
        /*00aa*/ 	.short	0x0000


	//----- nvinfo : EIATTR_MAXREG_COUNT
	.align		4
        /*00ac*/ 	.byte	0x03, 0x1b
        /*00ae*/ 	.short	0x00ff


	//----- nvinfo : EIATTR_MERCURY_ISA_VERSION
	.align		4
        /*00b0*/ 	.byte	0x03, 0x5f
        /*00b2*/ 	.short	0x0101


	//----- nvinfo : EIATTR_VRC_CTA_INIT_COUNT
	.align		4
        /*00b4*/ 	.byte	0x02, 0x4a
	.zero		1
	.zero		1


	//----- nvinfo : EIATTR_EXIT_INSTR_OFFSETS
	.align		4
        /*00b8*/ 	.byte	0x04, 0x1c
        /*00ba*/ 	.short	(.L_279 - .L_278)


	//   ....[0]....
.L_278:
        /*00bc*/ 	.word	0x00000070


	//   ....[1]....
        /*00c0*/ 	.word	0x000009c0


	//----- nvinfo : EIATTR_CRS_STACK_SIZE
	.align		4
.L_279:
        /*00c4*/ 	.byte	0x04, 0x1e
        /*00c6*/ 	.short	(.L_281 - .L_280)
.L_280:
        /*00c8*/ 	.word	0x00000000


	//----- nvinfo : EIATTR_CBANK_PARAM_SIZE
	.align		4
.L_281:
        /*00cc*/ 	.byte	0x03, 0x19
        /*00ce*/ 	.short	0x0044


	//----- nvinfo : EIATTR_PARAM_CBANK
	.align		4
        /*00d0*/ 	.byte	0x04, 0x0a
        /*00d2*/ 	.short	(.L_283 - .L_282)
	.align		4
.L_282:
        /*00d4*/ 	.word	index@(.nv.constant0._Z7uu1_vv1PdS_S_S_S_S_S_iii)
        /*00d8*/ 	.short	0x0380
        /*00da*/ 	.short	0x0044


	//----- nvinfo : EIATTR_SW_WAR
	.align		4
.L_283:
        /*00dc*/ 	.byte	0x04, 0x36
        /*00de*/ 	.short	(.L_285 - .L_284)
.L_284:
        /*00e0*/ 	.word	0x00000008
.L_285:


//--------------------- .nv.info._Z5hm_hnPdS_S_iii --------------------------
	.section	.nv.info._Z5hm_hnPdS_S_iii,"",@"SHT_CUDA_INFO"
	.sectionflags	@""
	.align	4


	//----- nvinfo : EIATTR_CUDA_API_VERSION
	.align		4
        /*0000*/ 	.byte	0x04, 0x37
        /*0002*/ 	.short	(.L_287 - .L_286)
.L_286:
        /*0004*/ 	.word	0x00000082


	//----- nvinfo : EIATTR_KPARAM_INFO
	.align		4
.L_287:
        /*0008*/ 	.byte	0x04, 0x17
        /*000a*/ 	.short	(.L_289 - .L_288)
.L_288:
        /*000c*/ 	.word	0x00000000
        /*0010*/ 	.short	0x0005
        /*0012*/ 	.short	0x0020
        /*0014*/ 	.byte	0x00, 0xf0, 0x11, 0x00


	//----- nvinfo : EIATTR_KPARAM_INFO
	.align		4
.L_289:
        /*0018*/ 	.byte	0x04, 0x17
        /*001a*/ 	.short	(.L_291 - .L_290)
.L_290:
        /*001c*/ 	.word	0x00000000
        /*0020*/ 	.short	0x0004
        /*0022*/ 	.short	0x001c
        /*0024*/ 	.byte	0x00, 0xf0, 0x11, 0x00


	//----- nvinfo : EIATTR_KPARAM_INFO
	.align		4
.L_291:
        /*0028*/ 	.byte	0x04, 0x17
        /*002a*/ 	.short	(.L_293 - .L_292)
.L_292:
        /*002c*/ 	.word	0x00000000
        /*0030*/ 	.short	0x0003
        /*0032*/ 	.short	0x0018
        /*0034*/ 	.byte	0x00, 0xf0, 0x11, 0x00


	//----- nvinfo : EIATTR_KPARAM_INFO
	.align		4
.L_293:
        /*0038*/ 	.byte	0x04, 0x17
        /*003a*/ 	.short	(.L_295 - .L_294)
.L_294:
        /*003c*/ 	.word	0x00000000
        /*0040*/ 	.short	0x0002
        /*0042*/ 	.short	0x0010
        /*0044*/ 	.byte	0x00, 0xf5, 0x21, 0x00


	//----- nvinfo : EIATTR_KPARAM_INFO
	.align		4
.L_295:
        /*0048*/ 	.byte	0x04, 0x17
        /*004a*/ 	.short	(.L_297 - .L_296)
.L_296:
        /*004c*/ 	.word	0x00000000
        /*0050*/ 	.short	0x0001
        /*0052*/ 	.short	0x0008
        /*0054*/ 	.byte	0x00, 0xf5, 0x21, 0x00


	//----- nvinfo : EIATTR_KPARAM_INFO
	.align		4
.L_297:
        /*0058*/ 	.byte	0x04, 0x17
        /*005a*/ 	.short	(.L_299 - .L_298)
.L_298:
        /*005c*/ 	.word	0x00000000
        /*0060*/ 	.short	0x0000
        /*0062*/ 	.short	0x0000
        /*0064*/ 	.byte	0x00, 0xf5, 0x21, 0x00


	//----- nvinfo : EIATTR_SPARSE_MMA_MASK
	.align		4
.L_299:
        /*0068*/ 	.byte	0x03, 0x50
        /*006a*/ 	.short	0x0000


	//----- nvinfo : EIATTR_MAXREG_COUNT
	.align		4
        /*006c*/ 	.byte	0x03, 0x1b
        /*006e*/ 	.short	0x00ff


	//----- nvinfo : EIATTR_MERCURY_ISA_VERSION
	.align		4
        /*0070*/ 	.byte	0x03, 0x5f
        /*0072*/ 	.short	0x0101


	//----- nvinfo : EIATTR_VRC_CTA_INIT_COUNT
	.align		4
        /*0074*/ 	.byte	0x02, 0x4a
	.zero		1
	.zero		1


	//----- nvinfo : EIATTR_EXIT_INSTR_OFFSETS
	.align		4
        /*0078*/ 	.byte	0x04, 0x1c
        /*007a*/ 	.short	(.L_301 - .L_300)


	//   ....[0]....
.L_300:
        /*007c*/ 	.word	0x00000070


	//   ....[1]....
        /*0080*/ 	.word	0x00000570


	//----- nvinfo : EIATTR_CRS_STACK_SIZE
	.align		4
.L_301:
        /*0084*/ 	.byte	0x04, 0x1e
        /*0086*/ 	.short	(.L_303 - .L_302)
.L_302:
        /*0088*/ 	.word	0x00000000


	//----- nvinfo : EIATTR_CBANK_PARAM_SIZE
	.align		4
.L_303:
        /*008c*/ 	.byte	0x03, 0x19
        /*008e*/ 	.short	0x0024


	//----- nvinfo : EIATTR_PARAM_CBANK
	.align		4
        /*0090*/ 	.byte	0x04, 0x0a
        /*0092*/ 	.short	(.L_305 - .L_304)
	.align		4
.L_304:
        /*0094*/ 	.word	index@(.nv.constant0._Z5hm_hnPdS_S_iii)
        /*0098*/ 	.short	0x0380
        /*009a*/ 	.short	0x0024


	//----- nvinfo : EIATTR_SW_WAR
	.align		4
.L_305:
        /*009c*/ 	.byte	0x04, 0x36
        /*009e*/ 	.short	(.L_307 - .L_306)
.L_306:
        /*00a0*/ 	.word	0x00000008
.L_307:


//--------------------- .nv.info._Z4fluxPdddPiS_S0_S0_S_S_S_S_S_S_S_S_S_S_S_S_iiiddd --------------------------
	.section	.nv.info._Z4fluxPdddPiS_S0_S0_S_S_S_S_S_S_S_S_S_S_S_S_iiiddd,"",@"SHT_CUDA_INFO"
	.sectionflags	@""
	.align	4


	//----- nvinfo : EIATTR_CUDA_API_VERSION
	.align		4
        /*0000*/ 	.byte	0x04, 0x37
        /*0002*/ 	.short	(.L_309 - .L_308)
.L_308:
        /*0004*/ 	.word	0x00000082


	//----- nvinfo : EIATTR_KPARAM_INFO
	.align		4
.L_309:
        /*0008*/ 	.byte	0x04, 0x17
        /*000a*/ 	.short	(.L_311 - .L_310)
.L_310:
        /*000c*/ 	.word	0x00000000
        /*0010*/ 	.short	0x0018
        /*0012*/ 	.short	0x00b8
        /*0014*/ 	.byte	0x00, 0xf0, 0x21, 0x00


	//----- nvinfo : EIATTR_KPARAM_INFO
	.align		4
.L_311:
        /*0018*/ 	.byte	0x04, 0x17
        /*001a*/ 	.short	(.L_313 - .L_312)
.L_312:
        /*001c*/ 	.word	0x00000000
        /*0020*/ 	.short	0x0017
        /*0022*/ 	.short	0x00b0
        /*0024*/ 	.byte	0x00, 0xf0, 0x21, 0x00


	//----- nvinfo : EIATTR_KPARAM_INFO
	.align		4
.L_313:
        /*0028*/ 	.byte	0x04, 0x17
        /*002a*/ 	.short	(.L_315 - .L_314)
.L_314:
        /*002c*/ 	.word	0x00000000
        /*0030*/ 	.short	0x0016
        /*0032*/ 	.short	0x00a8
        /*0034*/ 	.byte	0x00, 0xf0, 0x21, 0x00


	//----- nvinfo : EIATTR_KPARAM_INFO
	.align		4
.L_315:
        /*0038*/ 	.byte	0x04, 0x17
        /*003a*/ 	.short	(.L_317 - .L_316)
.L_316:
        /*003c*/ 	.word	0x00000000
        /*0040*/ 	.short	0x0015
        /*0042*/ 	.short	0x00a0
        /*0044*/ 	.byte	0x00, 0xf0, 0x11, 0x00


	//----- nvinfo : EIATTR_KPARAM_INFO
	.align		4
.L_317:
        /*0048*/ 	.byte	0x04, 0x17
        /*004a*/ 	.short	(.L_319 - .L_318)
.L_318:
        /*004c*/ 	.word	0x00000000
        /*0050*/ 	.short	0x0014
        /*0052*/ 	.short	0x009c
        /*0054*/ 	.byte	0x00, 0xf0, 0x11, 0x00


	//----- nvinfo : EIATTR_KPARAM_INFO
	.align		4
.L_319:
        /*0058*/ 	.byte	0x04, 0x17
        /*005a*/ 	.short	(.L_321 - .L_320)
.L_320:
        /*005c*/ 	.word	0x00000000
        /*0060*/ 	.short	0x0013
        /*0062*/ 	.short	0x0098
        /*0064*/ 	.byte	0x00, 0xf0, 0x11, 0x00


	//----- nvinfo : EIATTR_KPARAM_INFO
	.align		4
.L_321:
        /*0068*/ 	.byte	0x04, 0x17
        /*006a*/ 	.short	(.L_323 - .L_322)
.L_322:
        /*006c*/ 	.word	0x00000000
        /*0070*/ 	.short	0x0012
        /*0072*/ 	.short	0x0090
        /*0074*/ 	.byte	0x00, 0xf5, 0x21, 0x00


	//----- nvinfo : EIATTR_KPARAM_INFO
	.align		4
.L_323:
        /*0078*/ 	.byte	0x04, 0x17
        /*007a*/ 	.short	(.L_325 - .L_324)
.L_324:
        /*007c*/ 	.word	0x00000000
        /*0080*/ 	.short	0x0011
        /*0082*/ 	.short	0x0088
        /*0084*/ 	.byte	0x00, 0xf5, 0x21, 0x00


	//----- nvinfo : EIATTR_KPARAM_INFO
	.align		4
.L_325:
        /*0088*/ 	.byte	0x04, 0x17
        /*008a*/ 	.short	(.L_327 - .L_326)
.L_326:
        /*008c*/ 	.word	0x00000000
        /*0090*/ 	.short	0x0010
        /*0092*/ 	.short	0x0080
        /*0094*/ 	.byte	0x00, 0xf5, 0x21, 0x00


	//----- nvinfo : EIATTR_KPARAM_INFO
	.align		4
.L_327:
        /*0098*/ 	.byte	0x04, 0x17
        /*009a*/ 	.short	(.L_329 - .L_328)
.L_328:
        /*009c*/ 	.word	0x00000000
        /*00a0*/ 	.short	0x000f
        /*00a2*/ 	.short	0x0078
        /*00a4*/ 	.byte	0x00, 0xf5, 0x21, 0x00


	//----- nvinfo : EIATTR_KPARAM_INFO
	.align		4
.L_329:
        /*00a8*/ 	.byte	0x04, 0x17
        /*00aa*/ 	.short	(.L_331 - .L_330)
.L_330:
        /*00ac*/ 	.word	0x00000000
        /*00b0*/ 	.short	0x000e
        /*00b2*/ 	.short	0x0070
        /*00b4*/ 	.byte	0x00, 0xf5, 0x21, 0x00


	//----- nvinfo : EIATTR_KPARAM_INFO
	.align		4
.L_331:
        /*00b8*/ 	.byte	0x04, 0x17
        /*00ba*/ 	.short	(.L_333 - .L_332)
.L_332:
        /*00bc*/ 	.word	0x00000000
        /*00c0*/ 	.short	0x000d
        /*00c2*/ 	.short	0x0068
        /*00c4*/ 	.byte	0x00, 0xf5, 0x21, 0x00


	//----- nvinfo : EIATTR_KPARAM_INFO
	.align		4
.L_333:
        /*00c8*/ 	.byte	0x04, 0x17
        /*00ca*/ 	.short	(.L_335 - .L_334)
.L_334:
        /*00cc*/ 	.word	0x00000000
        /*00d0*/ 	.short	0x000c
        /*00d2*/ 	.short	0x0060
        /*00d4*/ 	.byte	0x00, 0xf5, 0x21, 0x00


	//----- nvinfo : EIATTR_KPARAM_INFO
	.align		4
.L_335:
        /*00d8*/ 	.byte	0x04, 0x17
        /*00da*/ 	.short	(.L_337 - .L_336)
.L_336:
        /*00dc*/ 	.word	0x00000000
        /*00e0*/ 	.short	0x000b
        /*00e2*/ 	.short	0x0058
        /*00e4*/ 	.byte	0x00, 0xf5, 0x21, 0x00


	//----- nvinfo : EIATTR_KPARAM_INFO
	.align		4
.L_337:
        /*00e8*/ 	.byte	0x04, 0x17
        /*00ea*/ 	.short	(.L_339 - .L_338)
.L_338:
        /*00ec*/ 	.word	0x00000000
        /*00f0*/ 	.short	0x000a
        /*00f2*/ 	.short	0x0050
        /*00f4*/ 	.byte	0x00, 0xf5, 0x21, 0x00


	//----- nvinfo : EIATTR_KPARAM_INFO
	.align		4
.L_339:
        /*00f8*/ 	.byte	0x04, 0x17
        /*00fa*/ 	.short	(.L_341 - .L_340)
.L_340:
        /*00fc*/ 	.word	0x00000000
        /*0100*/ 	.short	0x0009
        /*0102*/ 	.short	0x0048
        /*0104*/ 	.byte	0x00, 0xf5, 0x21, 0x00


	//----- nvinfo : EIATTR_KPARAM_INFO
	.align		4
.L_341:
        /*0108*/ 	.byte	0x04, 0x17
        /*010a*/ 	.short	(.L_343 - .L_342)
.L_342:
        /*010c*/ 	.word	0x00000000
        /*0110*/ 	.short	0x0008
        /*0112*/ 	.short	0x0040
        /*0114*/ 	.byte	0x00, 0xf5, 0x21, 0x00


	//----- nvinfo : EIATTR_KPARAM_INFO
	.align		4
.L_343:
        /*0118*/ 	.byte	0x04, 0x17
        /*011a*/ 	.short	(.L_345 - .L_344)
.L_344:
        /*011c*/ 	.word	0x00000000
        /*0120*/ 	.short	0x0007
        /*0122*/ 	.short	0x0038
        /*0124*/ 	.byte	0x00, 0xf5, 0x21, 0x00


	//----- nvinfo : EIATTR_KPARAM_INFO
	.align		4
.L_345:
        /*0128*/ 	.byte	0x04, 0x17
        /*012a*/ 	.short	(.L_347 - .L_346)
.L_346:
        /*012c*/ 	.word	0x00000000
        /*0130*/ 	.short	0x0006
        /*0132*/ 	.short	0x0030
        /*0134*/ 	.byte	0x00, 0xf5, 0x21, 0x00


	//----- nvinfo : EIATTR_KPARAM_INFO
	.align		4
.L_347:
        /*0138*/ 	.byte	0x04, 0x17
        /*013a*/ 	.short	(.L_349 - .L_348)
.L_348:
        /*013c*/ 	.word	0x00000000
        /*0140*/ 	.short	0x0005
        /*0142*/ 	.short	0x0028
        /*0144*/ 	.byte	0x00, 0xf5, 0x21, 0x00


	//----- nvinfo : EIATTR_KPARAM_INFO
	.align		4
.L_349:
        /*0148*/ 	.byte	0x04, 0x17
        /*014a*/ 	.short	(.L_351 - .L_350)
.L_350:
        /*014c*/ 	.word	0x00000000
        /*0150*/ 	.short	0x0004
        /*0152*/ 	.short	0x0020
        /*0154*/ 	.byte	0x00, 0xf5, 0x21, 0x00


	//----- nvinfo : EIATTR_KPARAM_INFO
	.align		4
.L_351:
        /*0158*/ 	.byte	0x04, 0x17
        /*015a*/ 	.short	(.L_353 - .L_352)
.L_352:
        /*015c*/ 	.word	0x00000000
        /*0160*/ 	.short	0x0003
        /*0162*/ 	.short	0x0018
        /*0164*/ 	.byte	0x00, 0xf5, 0x21, 0x00


	//----- nvinfo : EIATTR_KPARAM_INFO
	.align		4
.L_353:
        /*0168*/ 	.byte	0x04, 0x17
        /*016a*/ 	.short	(.L_355 - .L_354)
.L_354:
        /*016c*/ 	.word	0x00000000
        /*0170*/ 	.short	0x0002
        /*0172*/ 	.short	0x0010
        /*0174*/ 	.byte	0x00, 0xf0, 0x21, 0x00


	//----- nvinfo : EIATTR_KPARAM_INFO
	.align		4
.L_355:
        /*0178*/ 	.byte	0x04, 0x17
        /*017a*/ 	.short	(.L_357 - .L_356)
.L_356:
        /*017c*/ 	.word	0x00000000
        /*0180*/ 	.short	0x0001
        /*0182*/ 	.short	0x0008
        /*0184*/ 	.byte	0x00, 0xf0, 0x21, 0x00


	//----- nvinfo : EIATTR_KPARAM_INFO
	.align		4
.L_357:
        /*0188*/ 	.byte	0x04, 0x17
        /*018a*/ 	.short	(.L_359 - .L_358)
.L_358:
        /*018c*/ 	.word	0x00000000
        /*0190*/ 	.short	0x0000
        /*0192*/ 	.short	0x0000
        /*0194*/ 	.byte	0x00, 0xf5, 0x21, 0x00


	//----- nvinfo : EIATTR_SPARSE_MMA_MASK
	.align		4
.L_359:
        /*0198*/ 	.byte	0x03, 0x50
        /*019a*/ 	.short	0x0000


	//----- nvinfo : EIATTR_MAXREG_COUNT
	.align		4
        /*019c*/ 	.byte	0x03, 0x1b
        /*019e*/ 	.short	0x00ff


	//----- nvinfo : EIATTR_MERCURY_ISA_VERSION
	.align		4
        /*01a0*/ 	.byte	0x03, 0x5f
        /*01a2*/ 	.short	0x0101


	//----- nvinfo : EIATTR_VRC_CTA_INIT_COUNT
	.align		4
        /*01a4*/ 	.byte	0x02, 0x4a
	.zero		1
	.zero		1


	//----- nvinfo : EIATTR_EXIT_INSTR_OFFSETS
	.align		4
        /*01a8*/ 	.byte	0x04, 0x1c
        /*01aa*/ 	.short	(.L_361 - .L_360)


	//   ....[0]....
.L_360:
        /*01ac*/ 	.word	0x00000070


	//   ....[1]....
        /*01b0*/ 	.word	0x00003b50


	//----- nvinfo : EIATTR_CRS_STACK_SIZE
	.align		4
.L_361:
        /*01b4*/ 	.byte	0x04, 0x1e
        /*01b6*/ 	.short	(.L_363 - .L_362)
.L_362:
        /*01b8*/ 	.word	0x00000000


	//----- nvinfo : EIATTR_CBANK_PARAM_SIZE
	.align		4
.L_363:
        /*01bc*/ 	.byte	0x03, 0x19
        /*01be*/ 	.short	0x00c0


	//----- nvinfo : EIATTR_PARAM_CBANK
	.align		4
        /*01c0*/ 	.byte	0x04, 0x0a
        /*01c2*/ 	.short	(.L_365 - .L_364)
	.align		4
.L_364:
        /*01c4*/ 	.word	index@(.nv.constant0._Z4fluxPdddPiS_S0_S0_S_S_S_S_S_S_S_S_S_S_S_S_iiiddd)
        /*01c8*/ 	.short	0x0380
        /*01ca*/ 	.short	0x00c0


	//----- nvinfo : EIATTR_SW_WAR
	.align		4
.L_365:
        /*01cc*/ 	.byte	0x04, 0x36
        /*01ce*/ 	.short	(.L_367 - .L_366)
.L_366:
        /*01d0*/ 	.word	0x00000008
.L_367:


//--------------------- .nv.info._Z8initialdiiPdPiS0_S0_S_S_S_id --------------------------
	.section	.nv.info._Z8initialdiiPdPiS0_S0_S_S_S_id,"",@"SHT_CUDA_INFO"
	.sectionflags	@""
	.align	4


	//----- nvinfo : EIATTR_CUDA_API_VERSION
	.align		4
        /*0000*/ 	.byte	0x04, 0x37
        /*0002*/ 	.short	(.L_369 - .L_368)
.L_368:
        /*0004*/ 	.word	0x00000082


	//----- nvinfo : EIATTR_KPARAM_INFO
	.align		4
.L_369:
        /*0008*/ 	.byte	0x04, 0x17
        /*000a*/ 	.short	(.L_371 - .L_370)
.L_370:
        /*000c*/ 	.word	0x00000000
        /*0010*/ 	.short	0x000a
        /*0012*/ 	.short	0x0048
        /*0014*/ 	.byte	0x00, 0xf0, 0x21, 0x00


	//----- nvinfo : EIATTR_KPARAM_INFO
	.align		4
.L_371:
        /*0018*/ 	.byte	0x04, 0x17
        /*001a*/ 	.short	(.L_373 - .L_372)
.L_372:
        /*001c*/ 	.word	0x00000000
        /*0020*/ 	.short	0x0009
        /*0022*/ 	.short	0x0040
        /*0024*/ 	.byte	0x00, 0xf0, 0x11, 0x00


	//----- nvinfo : EIATTR_KPARAM_INFO
	.align		4
.L_373:
        /*0028*/ 	.byte	0x04, 0x17
        /*002a*/ 	.short	(.L_375 - .L_374)
.L_374:
        /*002c*/ 	.word	0x00000000
        /*0030*/ 	.short	0x0008
        /*0032*/ 	.short	0x0038
        /*0034*/ 	.byte	0x00, 0xf5, 0x21, 0x00


	//----- nvinfo : EIATTR_KPARAM_INFO
	.align		4
.L_375:
        /*0038*/ 	.byte	0x04, 0x17
        /*003a*/ 	.short	(.L_377 - .L_376)
.L_376:
        /*003c*/ 	.word	0x00000000
        /*0040*/ 	.short	0x0007
        /*0042*/ 	.short	0x0030
        /*0044*/ 	.byte	0x00, 0xf5, 0x21, 0x00


	//----- nvinfo : EIATTR_KPARAM_INFO
	.align		4
.L_377:
        /*0048*/ 	.byte	0x04, 0x17
        /*004a*/ 	.short	(.L_379 - .L_378)
.L_378:
        /*004c*/ 	.word	0x00000000
        /*0050*/ 	.short	0x0006
        /*0052*/ 	.short	0x0028
        /*0054*/ 	.byte	0x00, 0xf5, 0x21, 0x00


	//----- nvinfo : EIATTR_KPARAM_INFO
	.align		4
.L_379:
        /*0058*/ 	.byte	0x04, 0x17
        /*005a*/ 	.short	(.L_381 - .L_380)
.L_380:
        /*005c*/ 	.word	0x00000000
        /*0060*/ 	.short	0x0005
        /*0062*/ 	.short	0x0020
        /*0064*/ 	.byte	0x00, 0xf5, 0x21, 0x00


	//----- nvinfo : EIATTR_KPARAM_INFO
	.align		4
.L_381:
        /*0068*/ 	.byte	0x04, 0x17
        /*006a*/ 	.short	(.L_383 - .L_382)
.L_382:
        /*006c*/ 	.word	0x00000000
        /*0070*/ 	.short	0x0004
        /*0072*/ 	.short	0x0018
        /*0074*/ 	.byte	0x00, 0xf5, 0x21, 0x00


	//----- nvinfo : EIATTR_KPARAM_INFO
	.align		4
.L_383:
        /*0078*/ 	.byte	0x04, 0x17
        /*007a*/ 	.short	(.L_385 - .L_384)
.L_384:
        /*007c*/ 	.word	0x00000000
        /*0080*/ 	.short	0x0003
        /*0082*/ 	.short	0x0010
        /*0084*/ 	.byte	0x00, 0xf5, 0x21, 0x00


	//----- nvinfo : EIATTR_KPARAM_INFO
	.align		4
.L_385:
        /*0088*/ 	.byte	0x04, 0x17
        /*008a*/ 	.short	(.L_387 - .L_386)
.L_386:
        /*008c*/ 	.word	0x00000000
        /*0090*/ 	.short	0x0002
        /*0092*/ 	.short	0x0008
        /*0094*/ 	.byte	0x00, 0xf5, 0x21, 0x00


	//----- nvinfo : EIATTR_KPARAM_INFO
	.align		4
.L_387:
        /*0098*/ 	.byte	0x04, 0x17
        /*009a*/ 	.short	(.L_389 - .L_388)
.L_388:
        /*009c*/ 	.word	0x00000000
        /*00a0*/ 	.short	0x0001
        /*00a2*/ 	.short	0x0004
        /*00a4*/ 	.byte	0x00, 0xf0, 0x11, 0x00


	//----- nvinfo : EIATTR_KPARAM_INFO
	.align		4
.L_389:
        /*00a8*/ 	.byte	0x04, 0x17
        /*00aa*/ 	.short	(.L_391 - .L_390)
.L_390:
        /*00ac*/ 	.word	0x00000000
        /*00b0*/ 	.short	0x0000
        /*00b2*/ 	.short	0x0000
        /*00b4*/ 	.byte	0x00, 0xf0, 0x11, 0x00


	//----- nvinfo : EIATTR_SPARSE_MMA_MASK
	.align		4
.L_391:
        /*00b8*/ 	.byte	0x03, 0x50
        /*00ba*/ 	.short	0x0000


	//----- nvinfo : EIATTR_MAXREG_COUNT
	.align		4
        /*00bc*/ 	.byte	0x03, 0x1b
        /*00be*/ 	.short	0x00ff


	//----- nvinfo : EIATTR_MERCURY_ISA_VERSION
	.align		4
        /*00c0*/ 	.byte	0x03, 0x5f
        /*00c2*/ 	.short	0x0101


	//----- nvinfo : EIATTR_VRC_CTA_INIT_COUNT
	.align		4
        /*00c4*/ 	.byte	0x02, 0x4a
	.zero		1
	.zero		1


	//----- nvinfo : EIATTR_EXIT_INSTR_OFFSETS
	.align		4
        /*00c8*/ 	.byte	0x04, 0x1c
        /*00ca*/ 	.short	(.L_393 - .L_392)


	//   ....[0]....
.L_392:
        /*00cc*/ 	.word	0x00000070


	//   ....[1]....
        /*00d0*/ 	.word	0x00000830


	//----- nvinfo : EIATTR_CRS_STACK_SIZE
	.align		4
.L_393:
        /*00d4*/ 	.byte	0x04, 0x1e
        /*00d6*/ 	.short	(.L_395 - .L_394)
.L_394:
        /*00d8*/ 	.word	0x00000000


	//----- nvinfo : EIATTR_CBANK_PARAM_SIZE
	.align		4
.L_395:
        /*00dc*/ 	.byte	0x03, 0x19
        /*00de*/ 	.short	0x0050


	//----- nvinfo : EIATTR_PARAM_CBANK
	.align		4
        /*00e0*/ 	.byte	0x04, 0x0a
        /*00e2*/ 	.short	(.L_397 - .L_396)
	.align		4
.L_396:
        /*00e4*/ 	.word	index@(.nv.constant0._Z8initialdiiPdPiS0_S0_S_S_S_id)
        /*00e8*/ 	.short	0x0380
        /*00ea*/ 	.short	0x0050


	//----- nvinfo : EIATTR_SW_WAR
	.align		4
.L_397:
        /*00ec*/ 	.byte	0x04, 0x36
        /*00ee*/ 	.short	(.L_399 - .L_398)
.L_398:
        /*00f0*/ 	.word	0x00000008
.L_399:


//--------------------- .nv.info._Z8init_infiiPdS_PiS_id --------------------------
	.section	.nv.info._Z8init_infiiPdS_PiS_id,"",@"SHT_CUDA_INFO"
	.sectionflags	@""
	.align	4


	//----- nvinfo : EIATTR_CUDA_API_VERSION
	.align		4
        /*0000*/ 	.byte	0x04, 0x37
        /*0002*/ 	.short	(.L_401 - .L_400)
.L_400:
        /*0004*/ 	.word	0x00000082


	//----- nvinfo : EIATTR_KPARAM_INFO
	.align		4
.L_401:
        /*0008*/ 	.byte	0x04, 0x17
        /*000a*/ 	.short	(.L_403 - .L_402)
.L_402:
        /*000c*/ 	.word	0x00000000
        /*0010*/ 	.short	0x0007
        /*0012*/ 	.short	0x0030
        /*0014*/ 	.byte	0x00, 0xf0, 0x21, 0x00


	//----- nvinfo : EIATTR_KPARAM_INFO
	.align		4
.L_403:
        /*0018*/ 	.byte	0x04, 0x17
        /*001a*/ 	.short	(.L_405 - .L_404)
.L_404:
        /*001c*/ 	.word	0x00000000
        /*0020*/ 	.short	0x0006
        /*0022*/ 	.short	0x0028
        /*0024*/ 	.byte	0x00, 0xf0, 0x11, 0x00


	//----- nvinfo : EIATTR_KPARAM_INFO
	.align		4
.L_405:
        /*0028*/ 	.byte	0x04, 0x17
        /*002a*/ 	.short	(.L_407 - .L_406)
.L_406:
        /*002c*/ 	.word	0x00000000
        /*0030*/ 	.short	0x0005
        /*0032*/ 	.short	0x0020
        /*0034*/ 	.byte	0x00, 0xf5, 0x21, 0x00


	//----- nvinfo : EIATTR_KPARAM_INFO
	.align		4
.L_407:
        /*0038*/ 	.byte	0x04, 0x17
        /*003a*/ 	.short	(.L_409 - .L_408)
.L_408:
        /*003c*/ 	.word	0x00000000
        /*0040*/ 	.short	0x0004
        /*0042*/ 	.short	0x0018
        /*0044*/ 	.byte	0x00, 0xf5, 0x21, 0x00


	//----- nvinfo : EIATTR_KPARAM_INFO
	.align		4
.L_409:
        /*0048*/ 	.byte	0x04, 0x17
        /*004a*/ 	.short	(.L_411 - .L_410)
.L_410:
        /*004c*/ 	.word	0x00000000
        /*0050*/ 	.short	0x0003
        /*0052*/ 	.short	0x0010
        /*0054*/ 	.byte	0x00, 0xf5, 0x21, 0x00


	//----- nvinfo : EIATTR_KPARAM_INFO
	.align		4
.L_411:
        /*0058*/ 	.byte	0x04, 0x17
        /*005a*/ 	.short	(.L_413 - .L_412)
.L_412:
        /*005c*/ 	.word	0x00000000
        /*0060*/ 	.short	0x0002
        /*0062*/ 	.short	0x0008
        /*0064*/ 	.byte	0x00, 0xf5, 0x21, 0x00


	//----- nvinfo : EIATTR_KPARAM_INFO
	.align		4
.L_413:
        /*0068*/ 	.byte	0x04, 0x17
        /*006a*/ 	.short	(.L_415 - .L_414)
.L_414:
        /*006c*/ 	.word	0x00000000
        /*0070*/ 	.short	0x0001
        /*0072*/ 	.short	0x0004
        /*0074*/ 	.byte	0x00, 0xf0, 0x11, 0x00


	//----- nvinfo : EIATTR_KPARAM_INFO
	.align		4
.L_415:
        /*0078*/ 	.byte	0x04, 0x17
        /*007a*/ 	.short	(.L_417 - .L_416)
.L_416:
        /*007c*/ 	.word	0x00000000
        /*0080*/ 	.short	0x0000
        /*0082*/ 	.short	0x0000
        /*0084*/ 	.byte	0x00, 0xf0, 0x11, 0x00


	//----- nvinfo : EIATTR_SPARSE_MMA_MASK
	.align		4
.L_417:
        /*0088*/ 	.byte	0x03, 0x50
        /*008a*/ 	.short	0x0000


	//----- nvinfo : EIATTR_MAXREG_COUNT
	.align		4
        /*008c*/ 	.byte	0x03, 0x1b
        /*008e*/ 	.short	0x00ff


	//----- nvinfo : EIATTR_MERCURY_ISA_VERSION
	.align		4
        /*0090*/ 	.byte	0x03, 0x5f
        /*0092*/ 	.short	0x0101


	//----- nvinfo : EIATTR_VRC_CTA_INIT_COUNT
	.align		4
        /*0094*/ 	.byte	0x02, 0x4a
	.zero		1
	.zero		1


	//----- nvinfo : EIATTR_EXIT_INSTR_OFFSETS
	.align		4
        /*0098*/ 	.byte	0x04, 0x1c
        /*009a*/ 	.short	(.L_419 - .L_418)


	//   ....[0]....
.L_418:
        /*009c*/ 	.word	0x00000070


	//   ....[1]....
        /*00a0*/ 	.word	0x000001f0


	//----- nvinfo : EIATTR_CRS_STACK_SIZE
	.align		4
.L_419:
        /*00a4*/ 	.byte	0x04, 0x1e
        /*00a6*/ 	.short	(.L_421 - .L_420)
.L_420:
        /*00a8*/ 	.word	0x00000000


	//----- nvinfo : EIATTR_CBANK_PARAM_SIZE
	.align		4
.L_421:
        /*00ac*/ 	.byte	0x03, 0x19
        /*00ae*/ 	.short	0x0038


	//----- nvinfo : EIATTR_PARAM_CBANK
	.align		4
        /*00b0*/ 	.byte	0x04, 0x0a
        /*00b2*/ 	.short	(.L_423 - .L_422)
	.align		4
.L_422:
        /*00b4*/ 	.word	index@(.nv.constant0._Z8init_infiiPdS_PiS_id)
        /*00b8*/ 	.short	0x0380
        /*00ba*/ 	.short	0x0038


	//----- nvinfo : EIATTR_SW_WAR
	.align		4
.L_423:
        /*00bc*/ 	.byte	0x04, 0x36
        /*00be*/ 	.short	(.L_425 - .L_424)
.L_424:
        /*00c0*/ 	.word	0x00000008
.L_425:


//--------------------- .nv.callgraph             --------------------------
	.section	.nv.callgraph,"",@"SHT_CUDA_CALLGRAPH"
	.align	4
	.sectionentsize	8
	.align		4
        /*0000*/ 	.word	0x00000000
	.align		4
        /*0004*/ 	.word	0xffffffff
	.align		4
        /*0008*/ 	.word	0x00000000
	.align		4
        /*000c*/ 	.word	0xfffffffe
	.align		4
        /*0010*/ 	.word	0x00000000
	.align		4
        /*0014*/ 	.word	0xfffffffd
	.align		4
        /*0018*/ 	.word	0x00000000
	.align		4
        /*001c*/ 	.word	0xfffffffc


//--------------------- .text._Z11treat_erroriiPdPiS_S_S_i --------------------------
	.section	.text._Z11treat_erroriiPdPiS_S_S_i,"ax",@progbits
	.align	128
        .global         _Z11treat_erroriiPdPiS_S_S_i
        .type           _Z11treat_erroriiPdPiS_S_S_i,@function
        .size           _Z11treat_erroriiPdPiS_S_S_i,(.L_x_167 - _Z11treat_erroriiPdPiS_S_S_i)
        .other          _Z11treat_erroriiPdPiS_S_S_i,@"STO_CUDA_ENTRY STV_DEFAULT"
_Z11treat_erroriiPdPiS_S_S_i:
.text._Z11treat_erroriiPdPiS_S_S_i:
[----:B------:R-:W-:Y:S01]  /*0000*/  LDC R1, c[0x0][0x37c] ;  /* 0x0000df00ff017b82 */ /* 0x000fe20000000800 */
[----:B------:R-:W0:Y:S01]  /*0010*/  S2R R11, SR_CTAID.X ;  /* 0x00000000000b7919 */ /* 0x000e220000002500 */
[----:B------:R-:W0:Y:S01]  /*0020*/  LDCU UR4, c[0x0][0x360] ;  /* 0x00006c00ff0477ac */ /* 0x000e220008000800 */
[----:B------:R-:W0:Y:S01]  /*0030*/  S2R R0, SR_TID.X ;  /* 0x0000000000007919 */ /* 0x000e220000002100 */
[----:B------:R-:W1:Y:S01]  /*0040*/  LDCU UR5, c[0x0][0x3b0] ;  /* 0x00007600ff0577ac */ /* 0x000e620008000800 */
[----:B0-----:R-:W-:-:S05]  /*0050*/  IMAD R11, R11, UR4, R0 ;  /* 0x000000040b0b7c24 */ /* 0x001fca000f8e0200 */
[----:B-1----:R-:W-:-:S13]  /*0060*/  ISETP.GE.AND P0, PT, R11, UR5, PT ;  /* 0x000000050b007c0c */ /* 0x002fda000bf06270 */
[----:B------:R-:W-:Y:S05]  /*0070*/  @P0 EXIT ;  /* 0x000000000000094d */ /* 0x000fea0003800000 */
[----:B------:R-:W0:Y:S01]  /*0080*/  LDCU UR8, c[0x0][0x380] ;  /* 0x00007000ff0877ac */ /* 0x000e220008000800 */
[----:B------:R-:W1:Y:S01]  /*0090*/  LDC R0, c[0x0][0x380] ;  /* 0x0000e000ff007b82 */ /* 0x000e620000000800 */
[----:B------:R-:W2:Y:S01]  /*00a0*/  LDCU UR5, c[0x0][0x370] ;  /* 0x00006e00ff0577ac */ /* 0x000ea20008000800 */
[----:B------:R-:W3:Y:S06]  /*00b0*/  LDCU.64 UR6, c[0x0][0x358] ;  /* 0x00006b00ff0677ac */ /* 0x000eec0008000a00 */
[----:B------:R-:W4:Y:S01]  /*00c0*/  LDC R10, c[0x0][0x380] ;  /* 0x0000e000ff0a7b82 */ /* 0x000f220000000800 */
[----:B------:R-:W1:Y:S01]  /*00d0*/  LDCU UR12, c[0x0][0x3b0] ;  /* 0x00007600ff0c77ac */ /* 0x000e620008000800 */
[----:B------:R-:W1:Y:S06]  /*00e0*/  LDCU UR10, c[0x0][0x3b0] ;  /* 0x00007600ff0a77ac */ /* 0x000e6c0008000800 */
[----:B------:R-:W1:Y:S01]  /*00f0*/  LDC.64 R12, c[0x0][0x398] ;  /* 0x0000e600ff0c7b82 */ /* 0x000e620000000a00 */
[----:B0-----:R-:W-:Y:S01]  /*0100*/  UISETP.GT.AND UP0, UPT, UR8, -0x1, UPT ;  /* 0xffffffff0800788c */ /* 0x001fe2000bf04270 */
[----:B------:R-:W0:Y:S06]  /*0110*/  LDCU UR9, c[0x0][0x384] ;  /* 0x00007080ff0977ac */ /* 0x000e2c0008000800 */
[----:B------:R-:W0:Y:S01]  /*0120*/  LDC.64 R2, c[0x0][0x398] ;  /* 0x0000e600ff027b82 */ /* 0x000e220000000a00 */
[----:B------:R-:W0:Y:S01]  /*0130*/  LDCU UR11, c[0x0][0x384] ;  /* 0x00007080ff0b77ac */ /* 0x000e220008000800 */
[----:B--2---:R-:W-:-:S06]  /*0140*/  UIMAD UR4, UR4, UR5, URZ ;  /* 0x00000005040472a4 */ /* 0x004fcc000f8e02ff */
[----:B------:R-:W2:Y:S08]  /*0150*/  LDC.64 R14, c[0x0][0x390] ;  /* 0x0000e400ff0e7b82 */ /* 0x000eb00000000a00 */
[----:B------:R-:W0:Y:S08]  /*0160*/  LDC.64 R4, c[0x0][0x390] ;  /* 0x0000e400ff047b82 */ /* 0x000e300000000a00 */
[----:B------:R-:W0:Y:S08]  /*0170*/  LDC.64 R16, c[0x0][0x3a8] ;  /* 0x0000ea00ff107b82 */ /* 0x000e300000000a00 */
[----:B------:R-:W0:Y:S08]  /*0180*/  LDC.64 R6, c[0x0][0x3a8] ;  /* 0x0000ea00ff067b82 */ /* 0x000e300000000a00 */
[----:B------:R-:W0:Y:S08]  /*0190*/  LDC.64 R18, c[0x0][0x3a0] ;  /* 0x0000e800ff127b82 */ /* 0x000e300000000a00 */
[----:B------:R-:W0:Y:S01]  /*01a0*/  LDC.64 R8, c[0x0][0x3a0] ;  /* 0x0000e800ff087b82 */ /* 0x000e220000000a00 */
[----:B-1-34-:R-:W-:Y:S05]  /*01b0*/  BRA.U UP0, `(.L_x_0) ;  /* 0x0000000100e47547 */ /* 0x01afea000b800000 */
.L_x_5:
[----:B0-2---:R-:W-:-:S06]  /*01c0*/  IMAD.WIDE R2, R11, 0x4, R14 ;  /* 0x000000040b027825 */ /* 0x005fcc00078e020e */
[----:B------:R-:W2:Y:S01]  /*01d0*/  LDG.E R2, desc[UR6][R2.64] ;  /* 0x0000000602027981 */ /* 0x000ea2000c1e1900 */
[----:B------:R-:W-:Y:S01]  /*01e0*/  BSSY.RECONVERGENT B0, `(.L_x_1) ;  /* 0x0000032000007945 */ /* 0x000fe20003800200 */
[----:B--2---:R-:W-:-:S05]  /*01f0*/  VIADD R0, R2, 0xffffffff ;  /* 0xffffffff02007836 */ /* 0x004fca0000000000 */
[----:B------:R-:W-:-:S13]  /*0200*/  ISETP.GT.U32.AND P0, PT, R0, 0x1, PT ;  /* 0x000000010000780c */ /* 0x000fda0003f04070 */
[----:B------:R-:W-:Y:S05]  /*0210*/  @P0 BRA `(.L_x_2) ;  /* 0x0000000000b80947 */ /* 0x000fea0003800000 */
[----:B------:R-:W0:Y:S01]  /*0220*/  LDC.64 R4, c[0x0][0x388] ;  /* 0x0000e200ff047b82 */ /* 0x000e220000000a00 */
[----:B------:R-:W-:-:S06]  /*0230*/  IMAD.WIDE R2, R11, 0x8, R16 ;  /* 0x000000080b027825 */ /* 0x000fcc00078e0210 */
[----:B------:R-:W2:Y:S04]  /*0240*/  LDG.E.64 R2, desc[UR6][R2.64] ;  /* 0x0000000602027981 */ /* 0x000ea8000c1e1b00 */
[----:B0-----:R-:W2:Y:S02]  /*0250*/  LDG.E.64 R4, desc[UR6][R4.64] ;  /* 0x0000000604047981 */ /* 0x001ea4000c1e1b00 */
[----:B--2---:R-:W-:-:S14]  /*0260*/  DSETP.GEU.AND P0, PT, R2, R4, PT ;  /* 0x000000040200722a */ /* 0x004fdc0003f0e000 */
[----:B------:R-:W-:Y:S05]  /*0270*/  @P0 BRA `(.L_x_2) ;  /* 0x0000000000a00947 */ /* 0x000fea0003800000 */
[----:B------:R-:W-:Y:S01]  /*0280*/  IABS R5, R10 ;  /* 0x0000000a00057213 */ /* 0x000fe20000000000 */
[----:B------:R-:W-:Y:S03]  /*0290*/  BSSY.RECONVERGENT B1, `(.L_x_3) ;  /* 0x000001f000017945 */ /* 0x000fe60003800200 */
[----:B------:R-:W0:Y:S08]  /*02a0*/  I2F.RP R0, R5 ;  /* 0x0000000500007306 */ /* 0x000e300000209400 */
[----:B0-----:R-:W0:Y:S02]  /*02b0*/  MUFU.RCP R0, R0 ;  /* 0x0000000000007308 */ /* 0x001e240000001000 */
[----:B0-----:R-:W-:-:S06]  /*02c0*/  VIADD R2, R0, 0xffffffe ;  /* 0x0ffffffe00027836 */ /* 0x001fcc0000000000 */
[----:B------:R0:W1:Y:S02]  /*02d0*/  F2I.FTZ.U32.TRUNC.NTZ R3, R2 ;  /* 0x0000000200037305 */ /* 0x000064000021f000 */
[----:B0-----:R-:W-:Y:S01]  /*02e0*/  IMAD.MOV.U32 R2, RZ, RZ, RZ ;  /* 0x000000ffff027224 */ /* 0x001fe200078e00ff */
[----:B-1----:R-:W-:-:S05]  /*02f0*/  IADD3 R4, PT, PT, RZ, -R3, RZ ;  /* 0x80000003ff047210 */ /* 0x002fca0007ffe0ff */
[----:B------:R-:W-:Y:S01]  /*0300*/  IMAD R7, R4, R5, RZ ;  /* 0x0000000504077224 */ /* 0x000fe200078e02ff */
[----:B------:R-:W-:-:S03]  /*0310*/  IABS R4, R11 ;  /* 0x0000000b00047213 */ /* 0x000fc60000000000 */
[----:B------:R-:W-:-:S06]  /*0320*/  IMAD.HI.U32 R3, R3, R7, R2 ;  /* 0x0000000703037227 */ /* 0x000fcc00078e0002 */
[----:B------:R-:W-:-:S05]  /*0330*/  IMAD.HI.U32 R3, R3, R4, RZ ;  /* 0x0000000403037227 */ /* 0x000fca00078e00ff */
[----:B------:R-:W-:-:S05]  /*0340*/  IADD3 R0, PT, PT, -R3, RZ, RZ ;  /* 0x000000ff03007210 */ /* 0x000fca0007ffe1ff */
[----:B------:R-:W-:-:S05]  /*0350*/  IMAD R0, R5, R0, R4 ;  /* 0x0000000005007224 */ /* 0x000fca00078e0204 */
[----:B------:R-:W-:-:S13]  /*0360*/  ISETP.GT.U32.AND P2, PT, R5, R0, PT ;  /* 0x000000000500720c */ /* 0x000fda0003f44070 */
[----:B------:R-:W-:Y:S01]  /*0370*/  @!P2 IMAD.IADD R0, R0, 0x1, -R5 ;  /* 0x000000010000a824 */ /* 0x000fe200078e0a05 */
[----:B------:R-:W-:Y:S02]  /*0380*/  @!P2 IADD3 R3, PT, PT, R3, 0x1, RZ ;  /* 0x000000010303a810 */ /* 0x000fe40007ffe0ff */
[----:B------:R-:W-:Y:S02]  /*0390*/  ISETP.NE.AND P2, PT, R10, RZ, PT ;  /* 0x000000ff0a00720c */ /* 0x000fe40003f45270 */
[----:B------:R-:W-:Y:S01]  /*03a0*/  ISETP.GE.U32.AND P0, PT, R0, R5, PT ;  /* 0x000000050000720c */ /* 0x000fe20003f06070 */
[C---:B------:R-:W-:Y:S01]  /*03b0*/  IMAD.WIDE R4, R11.reuse, 0x8, R12 ;  /* 0x000000080b047825 */ /* 0x040fe200078e020c */
[----:B------:R-:W-:-:S04]  /*03c0*/  LOP3.LUT R0, R11, R10, RZ, 0x3c, !PT ;  /* 0x0000000a0b007212 */ /* 0x000fc800078e3cff */
[----:B------:R-:W-:-:S07]  /*03d0*/  ISETP.GE.AND P1, PT, R0, RZ, PT ;  /* 0x000000ff0000720c */ /* 0x000fce0003f26270 */
[----:B------:R-:W-:-:S06]  /*03e0*/  @P0 VIADD R3, R3, 0x1 ;  /* 0x0000000103030836 */ /* 0x000fcc0000000000 */
[----:B------:R-:W-:Y:S02]  /*03f0*/  @!P1 IADD3 R3, PT, PT, -R3, RZ, RZ ;  /* 0x000000ff03039210 */ /* 0x000fe40007ffe1ff */
[----:B------:R-:W-:-:S04]  /*0400*/  @!P2 LOP3.LUT R3, RZ, R10, RZ, 0x33, !PT ;  /* 0x0000000aff03a212 */ /* 0x000fc800078e33ff */
[----:B------:R-:W-:-:S13]  /*0410*/  ISETP.GE.AND P0, PT, R3, UR9, PT ;  /* 0x0000000903007c0c */ /* 0x000fda000bf06270 */
[----:B------:R-:W-:Y:S05]  /*0420*/  @P0 BRA `(.L_x_4) ;  /* 0x0000000000140947 */ /* 0x000fea0003800000 */
[----:B------:R-:W-:-:S04]  /*0430*/  IMAD.IADD R3, R11, 0x1, R10 ;  /* 0x000000010b037824 */ /* 0x000fc800078e020a */
[----:B------:R-:W-:-:S05]  /*0440*/  IMAD.WIDE R2, R3, 0x8, R12 ;  /* 0x0000000803027825 */ /* 0x000fca00078e020c */
[----:B------:R-:W2:Y:S02]  /*0450*/  LDG.E.64 R6, desc[UR6][R2.64] ;  /* 0x0000000602067981 */ /* 0x000ea4000c1e1b00 */
[----:B--2---:R-:W-:-:S14]  /*0460*/  DSETP.GT.AND P0, PT, R6, RZ, PT ;  /* 0x000000ff0600722a */ /* 0x004fdc0003f04000 */
[----:B------:R0:W-:Y:S02]  /*0470*/  @P0 STG.E.64 desc[UR6][R2.64], RZ ;  /* 0x000000ff02000986 */ /* 0x0001e4000c101b06 */
.L_x_4:
[----:B------:R-:W-:Y:S05]  /*0480*/  BSYNC.RECONVERGENT B1 ;  /* 0x0000000000017941 */ /* 0x000fea0003800200 */
.L_x_3:
[----:B0-----:R-:W2:Y:S01]  /*0490*/  LDG.E.64 R2, desc[UR6][R4.64] ;  /* 0x0000000604027981 */ /* 0x001ea2000c1e1b00 */
[----:B------:R-:W-:Y:S01]  /*04a0*/  IMAD.WIDE R6, R11, 0x8, R18 ;  /* 0x000000080b067825 */ /* 0x000fe200078e0212 */
[----:B--2---:R-:W-:-:S14]  /*04b0*/  DSETP.GEU.AND P0, PT, R2, RZ, PT ;  /* 0x000000ff0200722a */ /* 0x004fdc0003f0e000 */
[----:B------:R0:W-:Y:S04]  /*04c0*/  @!P0 STG.E.64 desc[UR6][R4.64], RZ ;  /* 0x000000ff04008986 */ /* 0x0001e8000c101b06 */
[----:B------:R-:W2:Y:S02]  /*04d0*/  LDG.E.64 R2, desc[UR6][R6.64] ;  /* 0x0000000606027981 */ /* 0x000ea4000c1e1b00 */
[----:B--2---:R-:W-:-:S14]  /*04e0*/  DSETP.GEU.AND P0, PT, R2, RZ, PT ;  /* 0x000000ff0200722a */ /* 0x004fdc0003f0e000 */
[----:B------:R0:W-:Y:S02]  /*04f0*/  @!P0 STG.E.64 desc[UR6][R6.64], RZ ;  /* 0x000000ff06008986 */ /* 0x0001e4000c101b06 */
.L_x_2:
[----:B------:R-:W-:Y:S05]  /*0500*/  BSYNC.RECONVERGENT B0 ;  /* 0x0000000000007941 */ /* 0x000fea0003800200 */
.L_x_1:
[----:B------:R-:W-:-:S04]  /*0510*/  IADD3 R11, PT, PT, R11, UR4, RZ ;  /* 0x000000040b0b7c10 */ /* 0x000fc8000fffe0ff */
[----:B------:R-:W-:-:S13]  /*0520*/  ISETP.GE.AND P0, PT, R11, UR10, PT ;  /* 0x0000000a0b007c0c */ /* 0x000fda000bf06270 */
[----:B------:R-:W-:Y:S05]  /*0530*/  @!P0 BRA `(.L_x_5) ;  /* 0xfffffffc00208947 */ /* 0x000fea000383ffff */
[----:B------:R-:W-:Y:S05]  /*0540*/  EXIT ;  /* 0x000000000000794d */ /* 0x000fea0003800000 */
.L_x_0:
[----:B0-----:R-:W-:-:S06]  /*0550*/  IMAD.WIDE R12, R11, 0x4, R4 ;  /* 0x000000040b0c7825 */ /* 0x001fcc00078e0204 */
[----:B------:R-:W3:Y:S01]  /*0560*/  LDG.E R12, desc[UR6][R12.64] ;  /* 0x000000060c0c7981 */ /* 0x000ee2000c1e1900 */
[----:B------:R-:W-:Y:S01]  /*0570*/  BSSY.RECONVERGENT B0, `(.L_x_6) ;  /* 0x0000036000007945 */ /* 0x000fe20003800200 */
[----:B---3--:R-:W-:-:S05]  /*0580*/  VIADD R10, R12, 0xffffffff ;  /* 0xffffffff0c0a7836 */ /* 0x008fca0000000000 */
[----:B------:R-:W-:-:S13]  /*0590*/  ISETP.GT.U32.AND P0, PT, R10, 0x1, PT ;  /* 0x000000010a00780c */ /* 0x000fda0003f04070 */
[----:B------:R-:W-:Y:S05]  /*05a0*/  @P0 BRA `(.L_x_7) ;  /* 0x0000000000c80947 */ /* 0x000fea0003800000 */
[----:B--2---:R-:W0:Y:S01]  /*05b0*/  LDC.64 R14, c[0x0][0x388] ;  /* 0x0000e200ff0e7b82 */ /* 0x004e220000000a00 */
[----:B------:R-:W-:-:S06]  /*05c0*/  IMAD.WIDE R12, R11, 0x8, R6 ;  /* 0x000000080b0c7825 */ /* 0x000fcc00078e0206 */
[----:B------:R-:W2:Y:S04]  /*05d0*/  LDG.E.64 R12, desc[UR6][R12.64] ;  /* 0x000000060c0c7981 */ /* 0x000ea8000c1e1b00 */
[----:B0-----:R-:W2:Y:S02]  /*05e0*/  LDG.E.64 R14, desc[UR6][R14.64] ;  /* 0x000000060e0e7981 */ /* 0x001ea4000c1e1b00 */
[----:B--2---:R-:W-:-:S14]  /*05f0*/  DSETP.GEU.AND P0, PT, R12, R14, PT ;  /* 0x0000000e0c00722a */ /* 0x004fdc0003f0e000 */
[----:B------:R-:W-:Y:S05]  /*0600*/  @P0 BRA `(.L_x_7) ;  /* 0x0000000000b00947 */ /* 0x000fea0003800000 */
[----:B------:R-:W-:Y:S01]  /*0610*/  IABS R15, R0 ;  /* 0x00000000000f7213 */ /* 0x000fe20000000000 */
[----:B------:R-:W-:Y:S01]  /*0620*/  BSSY.RECONVERGENT B1, `(.L_x_8) ;  /* 0x0000020000017945 */ /* 0x000fe20003800200 */
[----:B------:R-:W-:Y:S02]  /*0630*/  MOV R12, RZ ;  /* 0x000000ff000c7202 */ /* 0x000fe40000000f00 */
[----:B------:R-:W0:Y:S08]  /*0640*/  I2F.RP R14, R15 ;  /* 0x0000000f000e7306 */ /* 0x000e300000209400 */
[----:B0-----:R-:W0:Y:S02]  /*0650*/  MUFU.RCP R14, R14 ;  /* 0x0000000e000e7308 */ /* 0x001e240000001000 */
[----:B0-----:R-:W-:-:S06]  /*0660*/  IADD3 R16, PT, PT, R14, 0xffffffe, RZ ;  /* 0x0ffffffe0e107810 */ /* 0x001fcc0007ffe0ff */
[----:B------:R-:W0:Y:S02]  /*0670*/  F2I.FTZ.U32.TRUNC.NTZ R13, R16 ;  /* 0x00000010000d7305 */ /* 0x000e24000021f000 */
[----:B0-----:R-:W-:-:S04]  /*0680*/  IMAD.MOV R10, RZ, RZ, -R13 ;  /* 0x000000ffff0a7224 */ /* 0x001fc800078e0a0d */
[----:B------:R-:W-:Y:S01]  /*0690*/  IMAD R17, R10, R15, RZ ;  /* 0x0000000f0a117224 */ /* 0x000fe200078e02ff */
[----:B------:R-:W-:-:S03]  /*06a0*/  IABS R10, R11 ;  /* 0x0000000b000a7213 */ /* 0x000fc60000000000 */
[----:B------:R-:W-:-:S04]  /*06b0*/  IMAD.HI.U32 R17, R13, R17, R12 ;  /* 0x000000110d117227 */ /* 0x000fc800078e000c */
[----:B------:R-:W-:-:S04]  /*06c0*/  IMAD.MOV.U32 R12, RZ, RZ, R10 ;  /* 0x000000ffff0c7224 */ /* 0x000fc800078e000a */
[----:B------:R-:W-:-:S04]  /*06d0*/  IMAD.HI.U32 R10, R17, R12, RZ ;  /* 0x0000000c110a7227 */ /* 0x000fc800078e00ff */
[----:B------:R-:W-:Y:S01]  /*06e0*/  IMAD.WIDE R16, R11, 0x8, R2 ;  /* 0x000000080b107825 */ /* 0x000fe200078e0202 */
[----:B------:R-:W-:-:S05]  /*06f0*/  IADD3 R13, PT, PT, -R10, RZ, RZ ;  /* 0x000000ff0a0d7210 */ /* 0x000fca0007ffe1ff */
[----:B------:R-:W-:-:S05]  /*0700*/  IMAD R12, R15, R13, R12 ;  /* 0x0000000d0f0c7224 */ /* 0x000fca00078e020c */
[----:B------:R-:W-:-:S13]  /*0710*/  ISETP.GT.U32.AND P2, PT, R15, R12, PT ;  /* 0x0000000c0f00720c */ /* 0x000fda0003f44070 */
[----:B------:R-:W-:Y:S01]  /*0720*/  @!P2 IMAD.IADD R12, R12, 0x1, -R15 ;  /* 0x000000010c0ca824 */ /* 0x000fe200078e0a0f */
[----:B------:R-:W-:Y:S02]  /*0730*/  @!P2 IADD3 R10, PT, PT, R10, 0x1, RZ ;  /* 0x000000010a0aa810 */ /* 0x000fe40007ffe0ff */
[----:B------:R-:W-:Y:S02]  /*0740*/  ISETP.NE.AND P2, PT, R0, RZ, PT ;  /* 0x000000ff0000720c */ /* 0x000fe40003f45270 */
[----:B------:R-:W-:Y:S02]  /*0750*/  ISETP.GE.U32.AND P1, PT, R12, R15, PT ;  /* 0x0000000f0c00720c */ /* 0x000fe40003f26070 */
        /* <DEDUP_REMOVED lines=12> */
.L_x_9:
[----:B------:R-:W-:Y:S05]  /*0820*/  BSYNC.RECONVERGENT B1 ;  /* 0x0000000000017941 */ /* 0x000fea0003800200 */
.L_x_8:
[----:B0-----:R-:W2:Y:S01]  /*0830*/  LDG.E.64 R12, desc[UR6][R16.64] ;  /* 0x00000006100c7981 */ /* 0x001ea2000c1e1b00 */
[----:B------:R-:W-:Y:S01]  /*0840*/  IMAD.WIDE R18, R11, 0x8, R8 ;  /* 0x000000080b127825 */ /* 0x000fe200078e0208 */
[----:B--2---:R-:W-:-:S14]  /*0850*/  DSETP.GEU.AND P0, PT, R12, RZ, PT ;  /* 0x000000ff0c00722a */ /* 0x004fdc0003f0e000 */
[----:B------:R0:W-:Y:S04]  /*0860*/  @!P0 STG.E.64 desc[UR6][R16.64], RZ ;  /* 0x000000ff10008986 */ /* 0x0001e8000c101b06 */
[----:B------:R-:W2:Y:S04]  /*0870*/  LDG.E.64 R12, desc[UR6][R18.64+0x8] ;  /* 0x00000806120c7981 */ /* 0x000ea8000c1e1b00 */
[----:B------:R-:W3:Y:S01]  /*0880*/  LDG.E.64 R14, desc[UR6][R18.64] ;  /* 0x00000006120e7981 */ /* 0x000ee2000c1e1b00 */
[----:B--2---:R-:W-:Y:S02]  /*0890*/  DSETP.GT.AND P0, PT, R12, RZ, PT ;  /* 0x000000ff0c00722a */ /* 0x004fe40003f04000 */
[----:B---3--:R-:W-:-:S12]  /*08a0*/  DSETP.GEU.AND P1, PT, R14, RZ, PT ;  /* 0x000000ff0e00722a */ /* 0x008fd80003f2e000 */
[----:B------:R0:W-:Y:S04]  /*08b0*/  @P0 STG.E.64 desc[UR6][R18.64+0x8], RZ ;  /* 0x000008ff12000986 */ /* 0x0001e8000c101b06 */
[----:B------:R0:W-:Y:S02]  /*08c0*/  @!P1 STG.E.64 desc[UR6][R18.64], RZ ;  /* 0x000000ff12009986 */ /* 0x0001e4000c101b06 */
.L_x_7:
[----:B------:R-:W-:Y:S05]  /*08d0*/  BSYNC.RECONVERGENT B0 ;  /* 0x0000000000007941 */ /* 0x000fea0003800200 */
.L_x_6:
[----:B------:R-:W-:-:S04]  /*08e0*/  IADD3 R11, PT, PT, R11, UR4, RZ ;  /* 0x000000040b0b7c10 */ /* 0x000fc8000fffe0ff */
[----:B------:R-:W-:-:S13]  /*08f0*/  ISETP.GE.AND P0, PT, R11, UR12, PT ;  /* 0x0000000c0b007c0c */ /* 0x000fda000bf06270 */
[----:B------:R-:W-:Y:S05]  /*0900*/  @!P0 BRA `(.L_x_0) ;  /* 0xfffffffc00108947 */ /* 0x000fea000383ffff */
[----:B------:R-:W-:Y:S05]  /*0910*/  EXIT ;  /* 0x000000000000794d */ /* 0x000fea0003800000 */
.L_x_10:
[----:B------:R-:W-:-:S00]  /*0920*/  BRA `(.L_x_10) ;  /* 0xfffffffc00fc7947 */ /* 0x000fc0000383ffff */
[----:B------:R-:W-:-:S00]  /*0930*/  NOP ;  /* 0x0000000000007918 */ /* 0x000fc00000000000 */
        /* <DEDUP_REMOVED lines=12> */
.L_x_167:


//--------------------- .text._Z7forwardiiPdS_S_S_S_S_i --------------------------
	.section	.text._Z7forwardiiPdS_S_S_S_S_i,"ax",@progbits
	.align	128
        .global         _Z7forwardiiPdS_S_S_S_S_i
        .type           _Z7forwardiiPdS_S_S_S_S_i,@function
        .size           _Z7forwardiiPdS_S_S_S_S_i,(.L_x_168 - _Z7forwardiiPdS_S_S_S_S_i)
        .other          _Z7forwardiiPdS_S_S_S_S_i,@"STO_CUDA_ENTRY STV_DEFAULT"
_Z7forwardiiPdS_S_S_S_S_i:
.text._Z7forwardiiPdS_S_S_S_S_i:
        /* <DEDUP_REMOVED lines=8> */
[----:B------:R-:W0:Y:S01]  /*0080*/  LDC R0, c[0x0][0x380] ;  /* 0x0000e000ff007b82 */ /* 0x000e220000000800 */
[----:B------:R-:W1:Y:S01]  /*0090*/  LDCU UR5, c[0x0][0x370] ;  /* 0x00006e00ff0577ac */ /* 0x000e620008000800 */
[----:B------:R-:W2:Y:S06]  /*00a0*/  LDCU.64 UR6, c[0x0][0x358] ;  /* 0x00006b00ff0677ac */ /* 0x000eac0008000a00 */
[----:B------:R-:W3:Y:S01]  /*00b0*/  LDC R2, c[0x0][0x380] ;  /* 0x0000e000ff027b82 */ /* 0x000ee20000000800 */
[----:B------:R-:W4:Y:S01]  /*00c0*/  LDCU UR9, c[0x0][0x3b8] ;  /* 0x00007700ff0977ac */ /* 0x000f220008000800 */
[----:B------:R-:W0:Y:S06]  /*00d0*/  LDCU UR8, c[0x0][0x384] ;  /* 0x00007080ff0877ac */ /* 0x000e2c0008000800 */
[----:B------:R-:W2:Y:S01]  /*00e0*/  LDC.64 R6, c[0x0][0x388] ;  /* 0x0000e200ff067b82 */ /* 0x000ea20000000a00 */
[----:B-1----:R-:W-:Y:S01]  /*00f0*/  UIMAD UR4, UR4, UR5, URZ ;  /* 0x00000005040472a4 */ /* 0x002fe2000f8e02ff */
[----:B0-----:R-:W-:-:S06]  /*0100*/  IABS R0, R0 ;  /* 0x0000000000007213 */ /* 0x001fcc0000000000 */
[----:B------:R-:W0:Y:S01]  /*0110*/  LDC.64 R8, c[0x0][0x3b0] ;  /* 0x0000ec00ff087b82 */ /* 0x000e220000000a00 */
[----:B------:R-:W1:Y:S07]  /*0120*/  I2F.RP R3, R0 ;  /* 0x0000000000037306 */ /* 0x000e6e0000209400 */
[----:B------:R-:W0:Y:S08]  /*0130*/  LDC.64 R10, c[0x0][0x390] ;  /* 0x0000e400ff0a7b82 */ /* 0x000e300000000a00 */
[----:B------:R-:W0:Y:S01]  /*0140*/  LDC.64 R12, c[0x0][0x398] ;  /* 0x0000e600ff0c7b82 */ /* 0x000e220000000a00 */
[----:B-1----:R-:W1:Y:S07]  /*0150*/  MUFU.RCP R3, R3 ;  /* 0x0000000300037308 */ /* 0x002e6e0000001000 */
[----:B------:R-:W0:Y:S08]  /*0160*/  LDC.64 R14, c[0x0][0x3a0] ;  /* 0x0000e800ff0e7b82 */ /* 0x000e300000000a00 */
[----:B------:R-:W0:Y:S01]  /*0170*/  LDC.64 R16, c[0x0][0x3a8] ;  /* 0x0000ea00ff107b82 */ /* 0x000e220000000a00 */
[----:B-1----:R-:W-:-:S04]  /*0180*/  VIADD R4, R3, 0xffffffe ;  /* 0x0ffffffe03047836 */ /* 0x002fc80000000000 */
[----:B------:R1:W5:Y:S02]  /*0190*/  F2I.FTZ.U32.TRUNC.NTZ R5, R4 ;  /* 0x0000000400057305 */ /* 0x000364000021f000 */
[----:B-1----:R-:W-:Y:S02]  /*01a0*/  HFMA2 R4, -RZ, RZ, 0, 0 ;  /* 0x00000000ff047431 */ /* 0x002fe400000001ff */
[----:B-----5:R-:W-:-:S04]  /*01b0*/  IMAD.MOV R3, RZ, RZ, -R5 ;  /* 0x000000ffff037224 */ /* 0x020fc800078e0a05 */
[----:B------:R-:W-:-:S04]  /*01c0*/  IMAD R3, R3, R0, RZ ;  /* 0x0000000003037224 */ /* 0x000fc800078e02ff */
[----:B------:R-:W-:-:S04]  /*01d0*/  IMAD.HI.U32 R3, R5, R3, R4 ;  /* 0x0000000305037227 */ /* 0x000fc800078e0004 */
[----:B--234-:R-:W-:-:S07]  /*01e0*/  IMAD.MOV.U32 R5, RZ, RZ, R18 ;  /* 0x000000ffff057224 */ /* 0x01cfce00078e0012 */
.L_x_13:
[----:B01----:R-:W-:-:S05]  /*01f0*/  IMAD.WIDE R18, R5, 0x8, R10 ;  /* 0x0000000805127825 */ /* 0x003fca00078e020a */
[----:B------:R-:W2:Y:S01]  /*0200*/  LDG.E.64 R24, desc[UR6][R18.64] ;  /* 0x0000000612187981 */ /* 0x000ea2000c1e1b00 */
[----:B------:R-:W-:-:S04]  /*0210*/  IMAD.WIDE R20, R5, 0x8, R6 ;  /* 0x0000000805147825 */ /* 0x000fc800078e0206 */
[----:B------:R-:W-:Y:S01]  /*0220*/  IMAD.WIDE R22, R5, 0x8, R14 ;  /* 0x0000000805167825 */ /* 0x000fe200078e020e */
[----:B------:R-:W-:-:S05]  /*0230*/  IABS R26, R5 ;  /* 0x00000005001a7213 */ /* 0x000fca0000000000 */
[----:B------:R-:W-:Y:S01]  /*0240*/  IMAD.HI.U32 R4, R3, R26, RZ ;  /* 0x0000001a03047227 */ /* 0x000fe200078e00ff */
[----:B------:R-:W-:-:S04]  /*0250*/  IABS R28, R2 ;  /* 0x00000002001c7213 */ /* 0x000fc80000000000 */
[----:B------:R-:W-:-:S05]  /*0260*/  IADD3 R27, PT, PT, -R4, RZ, RZ ;  /* 0x000000ff041b7210 */ /* 0x000fca0007ffe1ff */
[----:B------:R-:W-:Y:S01]  /*0270*/  IMAD R27, R28, R27, R26 ;  /* 0x0000001b1c1b7224 */ /* 0x000fe200078e021a */
[----:B--2---:R0:W-:Y:S04]  /*0280*/  STG.E.64 desc[UR6][R20.64], R24 ;  /* 0x0000001814007986 */ /* 0x0041e8000c101b06 */
[----:B------:R-:W2:Y:S01]  /*0290*/  LDG.E.64 R22, desc[UR6][R22.64] ;  /* 0x0000000616167981 */ /* 0x000ea2000c1e1b00 */
[----:B------:R-:W-:Y:S01]  /*02a0*/  ISETP.GT.U32.AND P2, PT, R0, R27, PT ;  /* 0x0000001b0000720c */ /* 0x000fe20003f44070 */
[----:B0-----:R-:W-:-:S12]  /*02b0*/  IMAD.WIDE R24, R5, 0x8, R12 ;  /* 0x0000000805187825 */ /* 0x001fd800078e020c */
[----:B------:R-:W-:Y:S02]  /*02c0*/  @!P2 IMAD.IADD R27, R27, 0x1, -R28 ;  /* 0x000000011b1ba824 */ /* 0x000fe400078e0a1c */
[----:B------:R-:W-:Y:S01]  /*02d0*/  IMAD.WIDE R28, R5, 0x8, R8 ;  /* 0x00000008051c7825 */ /* 0x000fe200078e0208 */
[----:B--2---:R0:W-:Y:S05]  /*02e0*/  STG.E.64 desc[UR6][R24.64], R22 ;  /* 0x0000001618007986 */ /* 0x0041ea000c101b06 */
[----:B------:R-:W2:Y:S01]  /*02f0*/  LDG.E.64 R28, desc[UR6][R28.64] ;  /* 0x000000061c1c7981 */ /* 0x000ea2000c1e1b00 */
[----:B------:R-:W-:Y:S01]  /*0300*/  ISETP.GE.U32.AND P0, PT, R27, R0, PT ;  /* 0x000000001b00720c */ /* 0x000fe20003f06070 */
[----:B------:R-:W-:Y:S01]  /*0310*/  BSSY.RECONVERGENT B0, `(.L_x_11) ;  /* 0x0000010000007945 */ /* 0x000fe20003800200 */
[----:B------:R-:W-:-:S02]  /*0320*/  LOP3.LUT R26, R5, R2, RZ, 0x3c, !PT ;  /* 0x00000002051a7212 */ /* 0x000fc400078e3cff */
[----:B------:R-:W-:Y:S02]  /*0330*/  @!P2 IADD3 R4, PT, PT, R4, 0x1, RZ ;  /* 0x000000010404a810 */ /* 0x000fe40007ffe0ff */
[----:B------:R-:W-:Y:S02]  /*0340*/  ISETP.GE.AND P1, PT, R26, RZ, PT ;  /* 0x000000ff1a00720c */ /* 0x000fe40003f26270 */
[----:B------:R-:W-:Y:S01]  /*0350*/  ISETP.NE.AND P2, PT, R2, RZ, PT ;  /* 0x000000ff0200720c */ /* 0x000fe20003f45270 */
[C---:B0-----:R-:W-:Y:S01]  /*0360*/  IMAD.WIDE R22, R5.reuse, 0x8, R16 ;  /* 0x0000000805167825 */ /* 0x041fe200078e0210 */
[----:B------:R-:W-:-:S03]  /*0370*/  IADD3 R5, PT, PT, R5, UR4, RZ ;  /* 0x0000000405057c10 */ /* 0x000fc6000fffe0ff */
[----:B------:R-:W-:-:S06]  /*0380*/  @P0 VIADD R4, R4, 0x1 ;  /* 0x0000000104040836 */ /* 0x000fcc0000000000 */
[----:B------:R-:W-:Y:S02]  /*0390*/  @!P1 IADD3 R4, PT, PT, -R4, RZ, RZ ;  /* 0x000000ff04049210 */ /* 0x000fe40007ffe1ff */
[----:B------:R-:W-:Y:S02]  /*03a0*/  @!P2 LOP3.LUT R4, RZ, R2, RZ, 0x33, !PT ;  /* 0x00000002ff04a212 */ /* 0x000fe400078e33ff */
[----:B------:R-:W-:Y:S02]  /*03b0*/  ISETP.GE.AND P1, PT, R5, UR9, PT ;  /* 0x0000000905007c0c */ /* 0x000fe4000bf26270 */
[----:B------:R-:W-:Y:S01]  /*03c0*/  ISETP.NE.AND P0, PT, R4, UR8, PT ;  /* 0x0000000804007c0c */ /* 0x000fe2000bf05270 */
[----:B--2---:R0:W-:-:S12]  /*03d0*/  STG.E.64 desc[UR6][R22.64], R28 ;  /* 0x0000001c16007986 */ /* 0x0041d8000c101b06 */
[----:B------:R-:W-:Y:S05]  /*03e0*/  @P0 BRA `(.L_x_12) ;  /* 0x0000000000080947 */ /* 0x000fea0003800000 */
[----:B------:R-:W2:Y:S04]  /*03f0*/  LDG.E.64 R18, desc[UR6][R18.64] ;  /* 0x0000000612127981 */ /* 0x000ea8000c1e1b00 */
[----:B--2---:R1:W-:Y:S02]  /*0400*/  STG.E.64 desc[UR6][R20.64], R18 ;  /* 0x0000001214007986 */ /* 0x0043e4000c101b06 */
.L_x_12:
[----:B------:R-:W-:Y:S05]  /*0410*/  BSYNC.RECONVERGENT B0 ;  /* 0x0000000000007941 */ /* 0x000fea0003800200 */
.L_x_11:
[----:B------:R-:W-:Y:S05]  /*0420*/  @!P1 BRA `(.L_x_13) ;  /* 0xfffffffc00709947 */ /* 0x000fea000383ffff */
[----:B------:R-:W-:Y:S05]  /*0430*/  EXIT ;  /* 0x000000000000794d */ /* 0x000fea0003800000 */
.L_x_14:
        /* <DEDUP_REMOVED lines=12> */
.L_x_168:


//--------------------- .text._Z10continuitydiiddPdS_S_S_S_S_S_ddddPii --------------------------
	.section	.text._Z10continuitydiiddPdS_S_S_S_S_S_ddddPii,"ax",@progbits
	.align	128
        .global         _Z10continuitydiiddPdS_S_S_S_S_S_ddddPii
        .type           _Z10continuitydiiddPdS_S_S_S_S_S_ddddPii,@function
        .size           _Z10continuitydiiddPdS_S_S_S_S_S_ddddPii,(.L_x_161 - _Z10continuitydiiddPdS_S_S_S_S_S_ddddPii)
        .other          _Z10continuitydiiddPdS_S_S_S_S_S_ddddPii,@"STO_CUDA_ENTRY STV_DEFAULT"
_Z10continuitydiiddPdS_S_S_S_S_S_ddddPii:
.text._Z10continuitydiiddPdS_S_S_S_S_S_ddddPii:
        /* <DEDUP_REMOVED lines=8> */
[----:B------:R-:W0:Y:S01]  /*0080*/  LDC.64 R22, c[0x0][0x3e0] ;  /* 0x0000f800ff167b82 */ /* 0x000e220000000a00 */
[----:B------:R-:W0:Y:S01]  /*0090*/  LDCU.64 UR8, c[0x0][0x3d8] ;  /* 0x00007b00ff0877ac */ /* 0x000e220008000a00 */
[----:B------:R-:W1:Y:S06]  /*00a0*/  LDCU UR5, c[0x0][0x370] ;  /* 0x00006e00ff0577ac */ /* 0x000e6c0008000800 */
[----:B------:R-:W2:Y:S01]  /*00b0*/  LDC.64 R10, c[0x0][0x3c0] ;  /* 0x0000f000ff0a7b82 */ /* 0x000ea20000000a00 */
[----:B------:R-:W3:Y:S01]  /*00c0*/  LDCU.64 UR6, c[0x0][0x358] ;  /* 0x00006b00ff0677ac */ /* 0x000ee20008000a00 */
[----:B------:R-:W4:Y:S06]  /*00d0*/  LDCU UR15, c[0x0][0x400] ;  /* 0x00008000ff0f77ac */ /* 0x000f2c0008000800 */
[----:B------:R-:W2:Y:S01]  /*00e0*/  LDC.64 R12, c[0x0][0x3c8] ;  /* 0x0000f200ff0c7b82 */ /* 0x000ea20000000a00 */
[----:B------:R-:W0:Y:S01]  /*00f0*/  LDCU.64 UR10, c[0x0][0x3f0] ;  /* 0x00007e00ff0a77ac */ /* 0x000e220008000a00 */
[----:B------:R-:W0:Y:S06]  /*0100*/  LDCU UR12, c[0x0][0x388] ;  /* 0x00007100ff0c77ac */ /* 0x000e2c0008000800 */
[----:B------:R-:W2:Y:S01]  /*0110*/  LDC.64 R14, c[0x0][0x390] ;  /* 0x0000e400ff0e7b82 */ /* 0x000ea20000000a00 */
[----:B0-----:R-:W-:Y:S01]  /*0120*/  DADD R22, R22, UR8 ;  /* 0x0000000816167e29 */ /* 0x001fe20008000000 */
[----:B------:R-:W0:Y:S01]  /*0130*/  LDCU UR13, c[0x0][0x394] ;  /* 0x00007280ff0d77ac */ /* 0x000e220008000800 */
[----:B------:R-:W0:Y:S05]  /*0140*/  LDCU UR14, c[0x0][0x39c] ;  /* 0x00007380ff0e77ac */ /* 0x000e2a0008000800 */
[----:B------:R-:W0:Y:S01]  /*0150*/  LDC.64 R16, c[0x0][0x3d0] ;  /* 0x0000f400ff107b82 */ /* 0x000e220000000a00 */
[----:B------:R-:W0:Y:S01]  /*0160*/  LDCU.64 UR16, c[0x0][0x380] ;  /* 0x00007000ff1077ac */ /* 0x000e220008000a00 */
[----:B-1----:R-:W-:-:S06]  /*0170*/  UIMAD UR4, UR4, UR5, URZ ;  /* 0x00000005040472a4 */ /* 0x002fcc000f8e02ff */
[----:B------:R-:W1:Y:S08]  /*0180*/  LDC.64 R18, c[0x0][0x398] ;  /* 0x0000e600ff127b82 */ /* 0x000e700000000a00 */
[----:B---34-:R-:W0:Y:S02]  /*0190*/  LDC.64 R20, c[0x0][0x3f8] ;  /* 0x0000fe00ff147b82 */ /* 0x018e240000000a00 */
.L_x_19:
[----:B--23--:R-:W-:-:S06]  /*01a0*/  IMAD.WIDE R24, R4, 0x8, R10 ;  /* 0x0000000804187825 */ /* 0x00cfcc00078e020a */
[----:B------:R-:W2:Y:S01]  /*01b0*/  LDG.E.64 R24, desc[UR6][R24.64] ;  /* 0x0000000618187981 */ /* 0x000ea2000c1e1b00 */
[C---:B------:R-:W-:Y:S02]  /*01c0*/  VIADD R7, R4.reuse, UR12 ;  /* 0x0000000c04077c36 */ /* 0x040fe40008000000 */
[----:B------:R-:W-:-:S04]  /*01d0*/  IMAD.WIDE R8, R4, 0x8, R12 ;  /* 0x0000000804087825 */ /* 0x000fc800078e020c */
[----:B------:R-:W-:Y:S02]  /*01e0*/  IMAD.WIDE R6, R7, 0x8, R12 ;  /* 0x0000000807067825 */ /* 0x000fe400078e020c */
[----:B------:R-:W3:Y:S04]  /*01f0*/  LDG.E.64 R8, desc[UR6][R8.64] ;  /* 0x0000000608087981 */ /* 0x000ee8000c1e1b00 */
[----:B------:R-:W3:Y:S01]  /*0200*/  LDG.E.64 R6, desc[UR6][R6.64] ;  /* 0x0000000606067981 */ /* 0x000ee2000c1e1b00 */
[----:B0-----:R-:W0:Y:S01]  /*0210*/  MUFU.RCP64H R29, UR13 ;  /* 0x0000000d001d7d08 */ /* 0x001e220008001800 */
[----:B------:R-:W-:Y:S01]  /*0220*/  IMAD.MOV.U32 R28, RZ, RZ, 0x1 ;  /* 0x00000001ff1c7424 */ /* 0x000fe200078e00ff */
[----:B------:R-:W-:-:S05]  /*0230*/  CS2R R26, SRZ ;  /* 0x00000000001a7805 */ /* 0x000fca000001ff00 */
[----:B0-----:R-:W-:-:S08]  /*0240*/  DFMA R30, R28, -R14, 1 ;  /* 0x3ff000001c1e742b */ /* 0x001fd0000000080e */
[----:B------:R-:W-:-:S08]  /*0250*/  DFMA R30, R30, R30, R30 ;  /* 0x0000001e1e1e722b */ /* 0x000fd0000000001e */
[----:B------:R-:W-:-:S08]  /*0260*/  DFMA R30, R28, R30, R28 ;  /* 0x0000001e1c1e722b */ /* 0x000fd0000000001c */
[----:B------:R-:W-:-:S08]  /*0270*/  DFMA R28, R30, -R14, 1 ;  /* 0x3ff000001e1c742b */ /* 0x000fd0000000080e */
[----:B------:R-:W-:Y:S01]  /*0280*/  DFMA R28, R30, R28, R30 ;  /* 0x0000001c1e1c722b */ /* 0x000fe2000000001e */
[----:B------:R-:W-:Y:S01]  /*0290*/  BSSY.RECONVERGENT B0, `(.L_x_15) ;  /* 0x0000019000007945 */ /* 0x000fe20003800200 */
[----:B--2---:R-:W-:-:S14]  /*02a0*/  DSETP.GT.AND P0, PT, R24, UR10, PT ;  /* 0x0000000a18007e2a */ /* 0x004fdc000bf04000 */
[----:B------:R-:W0:Y:S01]  /*02b0*/  @P0 LDC.64 R2, c[0x0][0x3a8] ;  /* 0x0000ea00ff020b82 */ /* 0x000e220000000a00 */
[----:B---3--:R-:W-:-:S08]  /*02c0*/  DADD R32, R6, -R8 ;  /* 0x0000000006207229 */ /* 0x008fd00000000808 */
[----:B------:R-:W-:Y:S01]  /*02d0*/  DMUL R8, R32, R28 ;  /* 0x0000001c20087228 */ /* 0x000fe20000000000 */
[----:B------:R-:W-:Y:S02]  /*02e0*/  IMAD.MOV.U32 R6, RZ, RZ, R22 ;  /* 0x000000ffff067224 */ /* 0x000fe400078e0016 */
[----:B------:R-:W-:Y:S01]  /*02f0*/  IMAD.MOV.U32 R7, RZ, RZ, R23 ;  /* 0x000000ffff077224 */ /* 0x000fe200078e0017 */
[----:B0-----:R0:W5:Y:S05]  /*0300*/  @P0 LDG.E.64 R26, desc[UR6][R2.64] ;  /* 0x00000006021a0981 */ /* 0x00116a000c1e1b00 */
[----:B------:R-:W2:Y:S01]  /*0310*/  @P0 LDC.64 R6, c[0x0][0x3e8] ;  /* 0x0000fa00ff060b82 */ /* 0x000ea20000000a00 */
[----:B------:R-:W-:Y:S01]  /*0320*/  FSETP.GEU.AND P1, PT, |R33|, 6.5827683646048100446e-37, PT ;  /* 0x036000002100780b */ /* 0x000fe20003f2e200 */
[----:B0-----:R-:W-:-:S08]  /*0330*/  DFMA R2, R8, -R14, R32 ;  /* 0x8000000e0802722b */ /* 0x001fd00000000020 */
[----:B------:R-:W-:Y:S02]  /*0340*/  DFMA R2, R28, R2, R8 ;  /* 0x000000021c02722b */ /* 0x000fe40000000008 */
[----:B--2---:R-:W-:-:S08]  /*0350*/  DADD R28, -R6, 1 ;  /* 0x3ff00000061c7429 */ /* 0x004fd00000000100 */
[----:B------:R-:W-:-:S05]  /*0360*/  FFMA R0, RZ, UR13, R3 ;  /* 0x0000000dff007c23 */ /* 0x000fca0008000003 */
[----:B------:R-:W-:-:S13]  /*0370*/  FSETP.GT.AND P0, PT, |R0|, 1.469367938527859385e-39, PT ;  /* 0x001000000000780b */ /* 0x000fda0003f04200 */
[----:B------:R-:W-:Y:S05]  /*0380*/  @P0 BRA P1, `(.L_x_16) ;  /* 0x0000000000240947 */ /* 0x000fea0000800000 */
[----:B------:R-:W0:Y:S01]  /*0390*/  LDCU.64 UR8, c[0x0][0x390] ;  /* 0x00007200ff0877ac */ /* 0x000e220008000a00 */
[----:B------:R-:W-:Y:S01]  /*03a0*/  IMAD.MOV.U32 R34, RZ, RZ, R32 ;  /* 0x000000ffff227224 */ /* 0x000fe200078e0020 */
[----:B------:R-:W-:Y:S01]  /*03b0*/  MOV R0, 0x400 ;  /* 0x0000040000007802 */ /* 0x000fe20000000f00 */
[----:B------:R-:W-:Y:S02]  /*03c0*/  IMAD.MOV.U32 R35, RZ, RZ, R33 ;  /* 0x000000ffff237224 */ /* 0x000fe400078e0021 */
[----:B0-----:R-:W-:Y:S02]  /*03d0*/  IMAD.U32 R32, RZ, RZ, UR8 ;  /* 0x00000008ff207e24 */ /* 0x001fe4000f8e00ff */
[----:B------:R-:W-:-:S07]  /*03e0*/  IMAD.U32 R33, RZ, RZ, UR9 ;  /* 0x00000009ff217e24 */ /* 0x000fce000f8e00ff */
[----:B-1---5:R-:W-:Y:S05]  /*03f0*/  CALL.REL.NOINC `($__internal_0_$__cuda_sm20_div_rn_f64_full) ;  /* 0x0000000000f87944 */ /* 0x022fea0003c00000 */
[----:B------:R-:W-:Y:S02]  /*0400*/  IMAD.MOV.U32 R2, RZ, RZ, R5 ;  /* 0x000000ffff027224 */ /* 0x000fe400078e0005 */
[----:B------:R-:W-:-:S07]  /*0410*/  IMAD.MOV.U32 R3, RZ, RZ, R8 ;  /* 0x000000ffff037224 */ /* 0x000fce00078e0008 */
.L_x_16:
[----:B------:R-:W-:Y:S05]  /*0420*/  BSYNC.RECONVERGENT B0 ;  /* 0x0000000000007941 */ /* 0x000fea0003800200 */
.L_x_15:
[----:B------:R-:W-:-:S05]  /*0430*/  IMAD.WIDE R6, R4, 0x8, R16 ;  /* 0x0000000804067825 */ /* 0x000fca00078e0210 */
[----:B------:R-:W2:Y:S04]  /*0440*/  LDG.E.64 R8, desc[UR6][R6.64+0x8] ;  /* 0x0000080606087981 */ /* 0x000ea8000c1e1b00 */
[----:B------:R-:W2:Y:S01]  /*0450*/  LDG.E.64 R30, desc[UR6][R6.64] ;  /* 0x00000006061e7981 */ /* 0x000ea2000c1e1b00 */
[----:B------:R-:W1:Y:S01]  /*0460*/  MUFU.RCP64H R33, UR14 ;  /* 0x0000000e00217d08 */ /* 0x000e620008001800 */
[----:B------:R-:W-:Y:S01]  /*0470*/  IMAD.MOV.U32 R32, RZ, RZ, 0x1 ;  /* 0x00000001ff207424 */ /* 0x000fe200078e00ff */
[----:B------:R-:W-:Y:S05]  /*0480*/  BSSY.RECONVERGENT B0, `(.L_x_17) ;  /* 0x0000017000007945 */ /* 0x000fea0003800200 */
[----:B-1----:R-:W-:-:S08]  /*0490*/  DFMA R34, R32, -R18, 1 ;  /* 0x3ff000002022742b */ /* 0x002fd00000000812 */
[----:B------:R-:W-:-:S08]  /*04a0*/  DFMA R34, R34, R34, R34 ;  /* 0x000000222222722b */ /* 0x000fd00000000022 */
[----:B------:R-:W-:-:S08]  /*04b0*/  DFMA R34, R32, R34, R32 ;  /* 0x000000222022722b */ /* 0x000fd00000000020 */
[----:B------:R-:W-:-:S08]  /*04c0*/  DFMA R32, R34, -R18, 1 ;  /* 0x3ff000002220742b */ /* 0x000fd00000000812 */
[----:B------:R-:W-:Y:S02]  /*04d0*/  DFMA R32, R34, R32, R34 ;  /* 0x000000202220722b */ /* 0x000fe40000000022 */
[----:B--2---:R-:W-:-:S08]  /*04e0*/  DADD R36, R8, -R30 ;  /* 0x0000000008247229 */ /* 0x004fd0000000081e */
[----:B------:R-:W-:Y:S02]  /*04f0*/  DMUL R8, R36, R32 ;  /* 0x0000002024087228 */ /* 0x000fe40000000000 */
[----:B------:R-:W-:-:S06]  /*0500*/  FSETP.GEU.AND P1, PT, |R37|, 6.5827683646048100446e-37, PT ;  /* 0x036000002500780b */ /* 0x000fcc0003f2e200 */
[----:B------:R-:W-:-:S08]  /*0510*/  DFMA R30, R8, -R18, R36 ;  /* 0x80000012081e722b */ /* 0x000fd00000000024 */
[----:B------:R-:W-:-:S10]  /*0520*/  DFMA R6, R32, R30, R8 ;  /* 0x0000001e2006722b */ /* 0x000fd40000000008 */
        /* <DEDUP_REMOVED lines=9> */
[----:B-----5:R-:W-:Y:S05]  /*05c0*/  CALL.REL.NOINC `($__internal_0_$__cuda_sm20_div_rn_f64_full) ;  /* 0x0000000000847944 */ /* 0x020fea0003c00000 */
[----:B------:R-:W-:Y:S02]  /*05d0*/  IMAD.MOV.U32 R6, RZ, RZ, R5 ;  /* 0x000000ffff067224 */ /* 0x000fe400078e0005 */
[----:B------:R-:W-:-:S07]  /*05e0*/  IMAD.MOV.U32 R7, RZ, RZ, R8 ;  /* 0x000000ffff077224 */ /* 0x000fce00078e0008 */
.L_x_18:
[----:B------:R-:W-:Y:S05]  /*05f0*/  BSYNC.RECONVERGENT B0 ;  /* 0x0000000000007941 */ /* 0x000fea0003800200 */
.L_x_17:
[----:B------:R-:W0:Y:S08]  /*0600*/  LDC.64 R8, c[0x0][0x3b0] ;  /* 0x0000ec00ff087b82 */ /* 0x000e300000000a00 */
[----:B------:R-:W1:Y:S01]  /*0610*/  LDC.64 R30, c[0x0][0x3a0] ;  /* 0x0000e800ff1e7b82 */ /* 0x000e620000000a00 */
[----:B0-----:R-:W-:-:S06]  /*0620*/  IMAD.WIDE R8, R4, 0x8, R8 ;  /* 0x0000000804087825 */ /* 0x001fcc00078e0208 */
[----:B------:R-:W2:Y:S04]  /*0630*/  LDG.E.64 R8, desc[UR6][R8.64] ;  /* 0x0000000608087981 */ /* 0x000ea8000c1e1b00 */
[----:B-1----:R-:W3:Y:S01]  /*0640*/  LDG.E.64 R30, desc[UR6][R30.64] ;  /* 0x000000061e1e7981 */ /* 0x002ee2000c1e1b00 */
[----:B------:R-:W-:Y:S01]  /*0650*/  DADD R2, R6, R2 ;  /* 0x0000000006027229 */ /* 0x000fe20000000002 */
[----:B------:R-:W-:Y:S02]  /*0660*/  IMAD.MOV.U32 R0, RZ, RZ, RZ ;  /* 0x000000ffff007224 */ /* 0x000fe400078e00ff */
[----:B------:R-:W-:-:S05]  /*0670*/  IMAD.MOV.U32 R6, RZ, RZ, RZ ;  /* 0x000000ffff067224 */ /* 0x000fca00078e00ff */
[----:B--2---:R-:W-:Y:S01]  /*0680*/  DADD R2, R2, -R8 ;  /* 0x0000000002027229 */ /* 0x004fe20000000808 */
[----:B------:R-:W-:-:S07]  /*0690*/  IMAD.WIDE R8, R4, 0x4, R20 ;  /* 0x0000000404087825 */ /* 0x000fce00078e0214 */
[----:B---3--:R-:W-:-:S08]  /*06a0*/  DFMA R2, -R28, R30, R2 ;  /* 0x0000001e1c02722b */ /* 0x008fd00000000102 */
[----:B-----5:R-:W-:Y:S01]  /*06b0*/  DADD R2, R2, R26 ;  /* 0x0000000002027229 */ /* 0x020fe2000000001a */
[----:B------:R-:W0:Y:S07]  /*06c0*/  LDC.64 R26, c[0x0][0x3b8] ;  /* 0x0000ee00ff1a7b82 */ /* 0x000e2e0000000a00 */
[----:B------:R-:W-:-:S08]  /*06d0*/  DFMA R2, -R2, UR16, R24 ;  /* 0x0000001002027c2b */ /* 0x000fd00008000118 */
[----:B------:R-:W-:Y:S02]  /*06e0*/  DSETP.MAX.AND P0, P1, RZ, R2, PT ;  /* 0x00000002ff00722a */ /* 0x000fe4000390f000 */
[----:B------:R-:W-:-:S04]  /*06f0*/  IMAD.MOV.U32 R5, RZ, RZ, R3 ;  /* 0x000000ffff057224 */ /* 0x000fc800078e0003 */
[----:B------:R-:W-:Y:S02]  /*0700*/  SEL R6, R6, R2, P0 ;  /* 0x0000000206067207 */ /* 0x000fe40000000000 */
[----:B------:R-:W-:Y:S01]  /*0710*/  FSEL R7, R0, R5, P0 ;  /* 0x0000000500077208 */ /* 0x000fe20000000000 */
[----:B0-----:R-:W-:-:S05]  /*0720*/  IMAD.WIDE R2, R4, 0x8, R26 ;  /* 0x0000000804027825 */ /* 0x001fca00078e021a */
[----:B------:R-:W-:-:S05]  /*0730*/  @P1 LOP3.LUT R7, R5, 0x80000, RZ, 0xfc, !PT ;  /* 0x0008000005071812 */ /* 0x000fca00078efcff */
[----:B------:R3:W-:Y:S04]  /*0740*/  STG.E.64 desc[UR6][R2.64], R6 ;  /* 0x0000000602007986 */ /* 0x0007e8000c101b06 */
[----:B------:R-:W2:Y:S01]  /*0750*/  LDG.E R8, desc[UR6][R8.64] ;  /* 0x0000000608087981 */ /* 0x000ea2000c1e1900 */
[----:B------:R-:W-:Y:S01]  /*0760*/  VIADD R4, R4, UR4 ;  /* 0x0000000404047c36 */ /* 0x000fe20008000000 */
[----:B--2---:R-:W-:-:S04]  /*0770*/  ISETP.NE.AND P0, PT, R8, RZ, PT ;  /* 0x000000ff0800720c */ /* 0x004fc80003f05270 */
[----:B------:R-:W-:Y:S02]  /*0780*/  FSEL R24, R6, RZ, P0 ;  /* 0x000000ff06187208 */ /* 0x000fe40000000000 */
[----:B------:R-:W-:Y:S02]  /*0790*/  FSEL R25, R7, RZ, P0 ;  /* 0x000000ff07197208 */ /* 0x000fe40000000000 */
[----:B------:R-:W-:-:S03]  /*07a0*/  ISETP.GE.AND P0, PT, R4, UR15, PT ;  /* 0x0000000f04007c0c */ /* 0x000fc6000bf06270 */
[----:B------:R3:W-:Y:S10]  /*07b0*/  STG.E.64 desc[UR6][R2.64], R24 ;  /* 0x0000001802007986 */ /* 0x0007f4000c101b06 */
[----:B------:R-:W-:Y:S05]  /*07c0*/  @!P0 BRA `(.L_x_19) ;  /* 0xfffffff800748947 */ /* 0x000fea000383ffff */
[----:B------:R-:W-:Y:S05]  /*07d0*/  EXIT ;  /* 0x000000000000794d */ /* 0x000fea0003800000 */
        .weak           $__internal_0_$__cuda_sm20_div_rn_f64_full
        .type           $__internal_0_$__cuda_sm20_div_rn_f64_full,@function
        .size           $__internal_0_$__cuda_sm20_div_rn_f64_full,(.L_x_161 - $__internal_0_$__cuda_sm20_div_rn_f64_full)
$__internal_0_$__cuda_sm20_div_rn_f64_full:
[C---:B------:R-:W-:Y:S01]  /*07e0*/  FSETP.GEU.AND P0, PT, |R33|.reuse, 1.469367938527859385e-39, PT ;  /* 0x001000002100780b */ /* 0x040fe20003f0e200 */
[----:B------:R-:W-:Y:S01]  /*07f0*/  IMAD.MOV.U32 R36, RZ, RZ, 0x1 ;  /* 0x00000001ff247424 */ /* 0x000fe200078e00ff */
[----:B------:R-:W-:Y:S01]  /*0800*/  LOP3.LUT R30, R33, 0x800fffff, RZ, 0xc0, !PT ;  /* 0x800fffff211e7812 */ /* 0x000fe200078ec0ff */
[----:B------:R-:W-:Y:S01]  /*0810*/  BSSY.RECONVERGENT B1, `(.L_x_20) ;  /* 0x0000054000017945 */ /* 0x000fe20003800200 */
[C---:B------:R-:W-:Y:S02]  /*0820*/  FSETP.GEU.AND P2, PT, |R35|.reuse, 1.469367938527859385e-39, PT ;  /* 0x001000002300780b */ /* 0x040fe40003f4e200 */
[----:B------:R-:W-:Y:S01]  /*0830*/  LOP3.LUT R31, R30, 0x3ff00000, RZ, 0xfc, !PT ;  /* 0x3ff000001e1f7812 */ /* 0x000fe200078efcff */
[----:B------:R-:W-:Y:S01]  /*0840*/  IMAD.MOV.U32 R30, RZ, RZ, R32 ;  /* 0x000000ffff1e7224 */ /* 0x000fe200078e0020 */
[----:B------:R-:W-:Y:S02]  /*0850*/  LOP3.LUT R5, R35, 0x7ff00000, RZ, 0xc0, !PT ;  /* 0x7ff0000023057812 */ /* 0x000fe400078ec0ff */
[----:B------:R-:W-:-:S03]  /*0860*/  LOP3.LUT R42, R33, 0x7ff00000, RZ, 0xc0, !PT ;  /* 0x7ff00000212a7812 */ /* 0x000fc600078ec0ff */
[----:B------:R-:W-:Y:S01]  /*0870*/  @!P0 DMUL R30, R32, 8.98846567431157953865e+307 ;  /* 0x7fe00000201e8828 */ /* 0x000fe20000000000 */
[----:B------:R-:W-:-:S03]  /*0880*/  ISETP.GE.U32.AND P1, PT, R5, R42, PT ;  /* 0x0000002a0500720c */ /* 0x000fc60003f26070 */
[----:B------:R-:W-:Y:S01]  /*0890*/  @!P2 LOP3.LUT R6, R33, 0x7ff00000, RZ, 0xc0, !PT ;  /* 0x7ff000002106a812 */ /* 0x000fe200078ec0ff */
[----:B------:R-:W-:Y:S01]  /*08a0*/  @!P2 IMAD.MOV.U32 R40, RZ, RZ, RZ ;  /* 0x000000ffff28a224 */ /* 0x000fe200078e00ff */
[----:B------:R-:W0:Y:S02]  /*08b0*/  MUFU.RCP64H R37, R31 ;  /* 0x0000001f00257308 */ /* 0x000e240000001800 */
[----:B------:R-:W-:Y:S02]  /*08c0*/  @!P2 ISETP.GE.U32.AND P3, PT, R5, R6, PT ;  /* 0x000000060500a20c */ /* 0x000fe40003f66070 */
[----:B------:R-:W-:Y:S02]  /*08d0*/  MOV R6, 0x1ca00000 ;  /* 0x1ca0000000067802 */ /* 0x000fe40000000f00 */
[----:B------:R-:W-:Y:S02]  /*08e0*/  @!P0 LOP3.LUT R42, R31, 0x7ff00000, RZ, 0xc0, !PT ;  /* 0x7ff000001f2a8812 */ /* 0x000fe400078ec0ff */
[----:B------:R-:W-:-:S04]  /*08f0*/  @!P2 SEL R7, R6, 0x63400000, !P3 ;  /* 0x634000000607a807 */ /* 0x000fc80005800000 */
[----:B------:R-:W-:-:S04]  /*0900*/  @!P2 LOP3.LUT R7, R7, 0x80000000, R35, 0xf8, !PT ;  /* 0x800000000707a812 */ /* 0x000fc800078ef823 */
[----:B------:R-:W-:Y:S01]  /*0910*/  @!P2 LOP3.LUT R41, R7, 0x100000, RZ, 0xfc, !PT ;  /* 0x001000000729a812 */ /* 0x000fe200078efcff */
[----:B0-----:R-:W-:-:S08]  /*0920*/  DFMA R8, R36, -R30, 1 ;  /* 0x3ff000002408742b */ /* 0x001fd0000000081e */
[----:B------:R-:W-:-:S08]  /*0930*/  DFMA R8, R8, R8, R8 ;  /* 0x000000080808722b */ /* 0x000fd00000000008 */
[----:B------:R-:W-:Y:S01]  /*0940*/  DFMA R36, R36, R8, R36 ;  /* 0x000000082424722b */ /* 0x000fe20000000024 */
[----:B------:R-:W-:Y:S01]  /*0950*/  SEL R9, R6, 0x63400000, !P1 ;  /* 0x6340000006097807 */ /* 0x000fe20004800000 */
[----:B------:R-:W-:-:S03]  /*0960*/  IMAD.MOV.U32 R8, RZ, RZ, R34 ;  /* 0x000000ffff087224 */ /* 0x000fc600078e0022 */
[----:B------:R-:W-:-:S03]  /*0970*/  LOP3.LUT R9, R9, 0x800fffff, R35, 0xf8, !PT ;  /* 0x800fffff09097812 */ /* 0x000fc600078ef823 */
[----:B------:R-:W-:-:S03]  /*0980*/  DFMA R38, R36, -R30, 1 ;  /* 0x3ff000002426742b */ /* 0x000fc6000000081e */
[----:B------:R-:W-:-:S05]  /*0990*/  @!P2 DFMA R8, R8, 2, -R40 ;  /* 0x400000000808a82b */ /* 0x000fca0000000828 */
[----:B------:R-:W-:-:S08]  /*09a0*/  DFMA R36, R36, R38, R36 ;  /* 0x000000262424722b */ /* 0x000fd00000000024 */
[----:B------:R-:W-:-:S08]  /*09b0*/  DMUL R38, R36, R8 ;  /* 0x0000000824267228 */ /* 0x000fd00000000000 */
[----:B------:R-:W-:-:S08]  /*09c0*/  DFMA R40, R38, -R30, R8 ;  /* 0x8000001e2628722b */ /* 0x000fd00000000008 */
[----:B------:R-:W-:Y:S01]  /*09d0*/  DFMA R40, R36, R40, R38 ;  /* 0x000000282428722b */ /* 0x000fe20000000026 */
[----:B------:R-:W-:Y:S01]  /*09e0*/  IMAD.MOV.U32 R37, RZ, RZ, R5 ;  /* 0x000000ffff257224 */ /* 0x000fe200078e0005 */
[----:B------:R-:W-:Y:S01]  /*09f0*/  @!P2 LOP3.LUT R37, R9, 0x7ff00000, RZ, 0xc0, !PT ;  /* 0x7ff000000925a812 */ /* 0x000fe200078ec0ff */
[----:B------:R-:W-:-:S04]  /*0a00*/  VIADD R36, R42, 0xffffffff ;  /* 0xffffffff2a247836 */ /* 0x000fc80000000000 */
[----:B------:R-:W-:-:S05]  /*0a10*/  VIADD R7, R37, 0xffffffff ;  /* 0xffffffff25077836 */ /* 0x000fca0000000000 */
[----:B------:R-:W-:-:S04]  /*0a20*/  ISETP.GT.U32.AND P0, PT, R7, 0x7feffffe, PT ;  /* 0x7feffffe0700780c */ /* 0x000fc80003f04070 */
[----:B------:R-:W-:-:S13]  /*0a30*/  ISETP.GT.U32.OR P0, PT, R36, 0x7feffffe, P0 ;  /* 0x7feffffe2400780c */ /* 0x000fda0000704470 */
[----:B------:R-:W-:Y:S05]  /*0a40*/  @P0 BRA `(.L_x_21) ;  /* 0x00000000006c0947 */ /* 0x000fea0003800000 */
[----:B------:R-:W-:-:S04]  /*0a50*/  LOP3.LUT R34, R33, 0x7ff00000, RZ, 0xc0, !PT ;  /* 0x7ff0000021227812 */ /* 0x000fc800078ec0ff */
[CC--:B------:R-:W-:Y:S02]  /*0a60*/  VIADDMNMX R7, R5.reuse, -R34.reuse, 0xb9600000, !PT ;  /* 0xb960000005077446 */ /* 0x0c0fe40007800922 */
[----:B------:R-:W-:Y:S01]  /*0a70*/  ISETP.GE.U32.AND P0, PT, R5, R34, PT ;  /* 0x000000220500720c */ /* 0x000fe20003f06070 */
[----:B------:R-:W-:Y:S01]  /*0a80*/  IMAD.MOV.U32 R34, RZ, RZ, RZ ;  /* 0x000000ffff227224 */ /* 0x000fe200078e00ff */
[----:B------:R-:W-:Y:S02]  /*0a90*/  VIMNMX R5, PT, PT, R7, 0x46a00000, PT ;  /* 0x46a0000007057848 */ /* 0x000fe40003fe0100 */
[----:B------:R-:W-:-:S05]  /*0aa0*/  SEL R6, R6, 0x63400000, !P0 ;  /* 0x6340000006067807 */ /* 0x000fca0004000000 */
[----:B------:R-:W-:-:S04]  /*0ab0*/  IMAD.IADD R5, R5, 0x1, -R6 ;  /* 0x0000000105057824 */ /* 0x000fc800078e0a06 */
[----:B------:R-:W-:-:S06]  /*0ac0*/  VIADD R35, R5, 0x7fe00000 ;  /* 0x7fe0000005237836 */ /* 0x000fcc0000000000 */
[----:B------:R-:W-:-:S10]  /*0ad0*/  DMUL R6, R40, R34 ;  /* 0x0000002228067228 */ /* 0x000fd40000000000 */
[----:B------:R-:W-:-:S13]  /*0ae0*/  FSETP.GTU.AND P0, PT, |R7|, 1.469367938527859385e-39, PT ;  /* 0x001000000700780b */ /* 0x000fda0003f0c200 */
[----:B------:R-:W-:Y:S05]  /*0af0*/  @P0 BRA `(.L_x_22) ;  /* 0x0000000000940947 */ /* 0x000fea0003800000 */
[----:B------:R-:W-:Y:S01]  /*0b00*/  DFMA R8, R40, -R30, R8 ;  /* 0x8000001e2808722b */ /* 0x000fe20000000008 */
[----:B------:R-:W-:-:S09]  /*0b10*/  IMAD.MOV.U32 R34, RZ, RZ, RZ ;  /* 0x000000ffff227224 */ /* 0x000fd200078e00ff */
[C---:B------:R-:W-:Y:S02]  /*0b20*/  FSETP.NEU.AND P0, PT, R9.reuse, RZ, PT ;  /* 0x000000ff0900720b */ /* 0x040fe40003f0d000 */
[----:B------:R-:W-:-:S04]  /*0b30*/  LOP3.LUT R33, R9, 0x80000000, R33, 0x48, !PT ;  /* 0x8000000009217812 */ /* 0x000fc800078e4821 */
[----:B------:R-:W-:-:S07]  /*0b40*/  LOP3.LUT R35, R33, R35, RZ, 0xfc, !PT ;  /* 0x0000002321237212 */ /* 0x000fce00078efcff */
[----:B------:R-:W-:Y:S05]  /*0b50*/  @!P0 BRA `(.L_x_22) ;  /* 0x00000000007c8947 */ /* 0x000fea0003800000 */
[----:B------:R-:W-:Y:S01]  /*0b60*/  IMAD.MOV R9, RZ, RZ, -R5 ;  /* 0x000000ffff097224 */ /* 0x000fe200078e0a05 */
[----:B------:R-:W-:Y:S01]  /*0b70*/  DMUL.RP R34, R40, R34 ;  /* 0x0000002228227228 */ /* 0x000fe20000008000 */
[----:B------:R-:W-:Y:S01]  /*0b80*/  IMAD.MOV.U32 R8, RZ, RZ, RZ ;  /* 0x000000ffff087224 */ /* 0x000fe200078e00ff */
[----:B------:R-:W-:-:S05]  /*0b90*/  IADD3 R5, PT, PT, -R5, -0x43300000, RZ ;  /* 0xbcd0000005057810 */ /* 0x000fca0007ffe1ff */
[----:B------:R-:W-:-:S03]  /*0ba0*/  DFMA R8, R6, -R8, R40 ;  /* 0x800000080608722b */ /* 0x000fc60000000028 */
[----:B------:R-:W-:-:S07]  /*0bb0*/  LOP3.LUT R33, R35, R33, RZ, 0x3c, !PT ;  /* 0x0000002123217212 */ /* 0x000fce00078e3cff */
[----:B------:R-:W-:-:S04]  /*0bc0*/  FSETP.NEU.AND P0, PT, |R9|, R5, PT ;  /* 0x000000050900720b */ /* 0x000fc80003f0d200 */
[----:B------:R-:W-:Y:S02]  /*0bd0*/  FSEL R6, R34, R6, !P0 ;  /* 0x0000000622067208 */ /* 0x000fe40004000000 */
[----:B------:R-:W-:Y:S01]  /*0be0*/  FSEL R7, R33, R7, !P0 ;  /* 0x0000000721077208 */ /* 0x000fe20004000000 */
[----:B------:R-:W-:Y:S06]  /*0bf0*/  BRA `(.L_x_22) ;  /* 0x0000000000547947 */ /* 0x000fec0003800000 */
.L_x_21:
[----:B------:R-:W-:-:S14]  /*0c00*/  DSETP.NAN.AND P0, PT, R34, R34, PT ;  /* 0x000000222200722a */ /* 0x000fdc0003f08000 */
[----:B------:R-:W-:Y:S05]  /*0c10*/  @P0 BRA `(.L_x_23) ;  /* 0x0000000000440947 */ /* 0x000fea0003800000 */
[----:B------:R-:W-:-:S14]  /*0c20*/  DSETP.NAN.AND P0, PT, R32, R32, PT ;  /* 0x000000202000722a */ /* 0x000fdc0003f08000 */
[----:B------:R-:W-:Y:S05]  /*0c30*/  @P0 BRA `(.L_x_24) ;  /* 0x0000000000300947 */ /* 0x000fea0003800000 */
[----:B------:R-:W-:Y:S01]  /*0c40*/  ISETP.NE.AND P0, PT, R37, R42, PT ;  /* 0x0000002a2500720c */ /* 0x000fe20003f05270 */
[----:B------:R-:W-:Y:S01]  /*0c50*/  IMAD.MOV.U32 R7, RZ, RZ, -0x80000 ;  /* 0xfff80000ff077424 */ /* 0x000fe200078e00ff */
[----:B------:R-:W-:-:S11]  /*0c60*/  MOV R6, 0x0 ;  /* 0x0000000000067802 */ /* 0x000fd60000000f00 */
[----:B------:R-:W-:Y:S05]  /*0c70*/  @!P0 BRA `(.L_x_22) ;  /* 0x0000000000348947 */ /* 0x000fea0003800000 */
[----:B------:R-:W-:Y:S02]  /*0c80*/  ISETP.NE.AND P0, PT, R37, 0x7ff00000, PT ;  /* 0x7ff000002500780c */ /* 0x000fe40003f05270 */
[----:B------:R-:W-:Y:S02]  /*0c90*/  LOP3.LUT R7, R35, 0x80000000, R33, 0x48, !PT ;  /* 0x8000000023077812 */ /* 0x000fe400078e4821 */
[----:B------:R-:W-:-:S13]  /*0ca0*/  ISETP.EQ.OR P0, PT, R42, RZ, !P0 ;  /* 0x000000ff2a00720c */ /* 0x000fda0004702670 */
[----:B------:R-:W-:Y:S01]  /*0cb0*/  @P0 LOP3.LUT R5, R7, 0x7ff00000, RZ, 0xfc, !PT ;  /* 0x7ff0000007050812 */ /* 0x000fe200078efcff */
[----:B------:R-:W-:Y:S02]  /*0cc0*/  @!P0 IMAD.MOV.U32 R6, RZ, RZ, RZ ;  /* 0x000000ffff068224 */ /* 0x000fe400078e00ff */
[----:B------:R-:W-:Y:S02]  /*0cd0*/  @P0 IMAD.MOV.U32 R6, RZ, RZ, RZ ;  /* 0x000000ffff060224 */ /* 0x000fe400078e00ff */
[----:B------:R-:W-:Y:S01]  /*0ce0*/  @P0 IMAD.MOV.U32 R7, RZ, RZ, R5 ;  /* 0x000000ffff070224 */ /* 0x000fe200078e0005 */
[----:B------:R-:W-:Y:S06]  /*0cf0*/  BRA `(.L_x_22) ;  /* 0x0000000000147947 */ /* 0x000fec0003800000 */
.L_x_24:
[----:B------:R-:W-:Y:S01]  /*0d00*/  LOP3.LUT R7, R33, 0x80000, RZ, 0xfc, !PT ;  /* 0x0008000021077812 */ /* 0x000fe200078efcff */
[----:B------:R-:W-:Y:S01]  /*0d10*/  IMAD.MOV.U32 R6, RZ, RZ, R32 ;  /* 0x000000ffff067224 */ /* 0x000fe200078e0020 */
[----:B------:R-:W-:Y:S06]  /*0d20*/  BRA `(.L_x_22) ;  /* 0x0000000000087947 */ /* 0x000fec0003800000 */
.L_x_23:
[----:B------:R-:W-:Y:S01]  /*0d30*/  LOP3.LUT R7, R35, 0x80000, RZ, 0xfc, !PT ;  /* 0x0008000023077812 */ /* 0x000fe200078efcff */
[----:B------:R-:W-:-:S07]  /*0d40*/  IMAD.MOV.U32 R6, RZ, RZ, R34 ;  /* 0x000000ffff067224 */ /* 0x000fce00078e0022 */
.L_x_22:
[----:B------:R-:W-:Y:S05]  /*0d50*/  BSYNC.RECONVERGENT B1 ;  /* 0x0000000000017941 */ /* 0x000fea0003800200 */
.L_x_20:
[----:B------:R-:W-:Y:S02]  /*0d60*/  IMAD.MOV.U32 R5, RZ, RZ, R6 ;  /* 0x000000ffff057224 */ /* 0x000fe400078e0006 */
[----:B------:R-:W-:Y:S02]  /*0d70*/  IMAD.MOV.U32 R8, RZ, RZ, R7 ;  /* 0x000000ffff087224 */ /* 0x000fe400078e0007 */
[----:B------:R-:W-:Y:S02]  /*0d80*/  IMAD.MOV.U32 R6, RZ, RZ, R0 ;  /* 0x000000ffff067224 */ /* 0x000fe400078e0000 */
[----:B------:R-:W-:-:S04]  /*0d90*/  IMAD.MOV.U32 R7, RZ, RZ, 0x0 ;  /* 0x00000000ff077424 */ /* 0x000fc800078e00ff */
[----:B------:R-:W-:Y:S05]  /*0da0*/  RET.REL.NODEC R6 `(_Z10continuitydiiddPdS_S_S_S_S_S_ddddPii) ;  /* 0xfffffff006947950 */ /* 0x000fea0003c3ffff */
.L_x_25:
        /* <DEDUP_REMOVED lines=13> */
.L_x_161:


//--------------------- .text._Z20gpu_evaporation_calcdPdS_S_S_S_S_di --------------------------
	.section	.text._Z20gpu_evaporation_calcdPdS_S_S_S_S_di,"ax",@progbits
	.align	128
        .global         _Z20gpu_evaporation_calcdPdS_S_S_S_S_di
        .type           _Z20gpu_evaporation_calcdPdS_S_S_S_S_di,@function
        .size           _Z20gpu_evaporation_calcdPdS_S_S_S_S_di,(.L_x_162 - _Z20gpu_evaporation_calcdPdS_S_S_S_S_di)
        .other          _Z20gpu_evaporation_calcdPdS_S_S_S_S_di,@"STO_CUDA_ENTRY STV_DEFAULT"
_Z20gpu_evaporation_calcdPdS_S_S_S_S_di:
.text._Z20gpu_evaporation_calcdPdS_S_S_S_S_di:
        /* <DEDUP_REMOVED lines=9> */
[----:B------:R-:W1:Y:S01]  /*0090*/  LDCU UR5, c[0x0][0x370] ;  /* 0x00006e00ff0577ac */ /* 0x000e620008000800 */
[----:B------:R-:W2:Y:S06]  /*00a0*/  LDCU.64 UR6, c[0x0][0x358] ;  /* 0x00006b00ff0677ac */ /* 0x000eac0008000a00 */
[----:B------:R-:W3:Y:S01]  /*00b0*/  LDC.64 R4, c[0x0][0x388] ;  /* 0x0000e200ff047b82 */ /* 0x000ee20000000a00 */
[----:B------:R-:W4:Y:S07]  /*00c0*/  LDCU UR12, c[0x0][0x3c0] ;  /* 0x00007800ff0c77ac */ /* 0x000f2e0008000800 */
[----:B------:R-:W2:Y:S01]  /*00d0*/  LDC.64 R6, c[0x0][0x3a0] ;  /* 0x0000e800ff067b82 */ /* 0x000ea20000000a00 */
[----:B-1----:R-:W-:-:S07]  /*00e0*/  UIMAD UR4, UR4, UR5, URZ ;  /* 0x00000005040472a4 */ /* 0x002fce000f8e02ff */
[----:B------:R-:W1:Y:S01]  /*00f0*/  LDC.64 R8, c[0x0][0x3a8] ;  /* 0x0000ea00ff087b82 */ /* 0x000e620000000a00 */
[----:B0-----:R-:W-:-:S07]  /*0100*/  DADD R18, -R18, 1 ;  /* 0x3ff0000012127429 */ /* 0x001fce0000000100 */
[----:B------:R-:W0:Y:S08]  /*0110*/  LDC.64 R10, c[0x0][0x390] ;  /* 0x0000e400ff0a7b82 */ /* 0x000e300000000a00 */
[----:B------:R-:W0:Y:S08]  /*0120*/  LDC.64 R12, c[0x0][0x398] ;  /* 0x0000e600ff0c7b82 */ /* 0x000e300000000a00 */
[----:B------:R-:W0:Y:S08]  /*0130*/  LDC.64 R14, c[0x0][0x3b0] ;  /* 0x0000ec00ff0e7b82 */ /* 0x000e300000000a00 */
[----:B-1234-:R-:W0:Y:S02]  /*0140*/  LDC.64 R16, c[0x0][0x3b8] ;  /* 0x0000ee00ff107b82 */ /* 0x01ee240000000a00 */
.L_x_30:
[----:B0-----:R-:W-:-:S06]  /*0150*/  IMAD.WIDE R22, R31, 0x8, R10 ;  /* 0x000000081f167825 */ /* 0x001fcc00078e020a */
[----:B------:R-:W2:Y:S01]  /*0160*/  LDG.E.64 R22, desc[UR6][R22.64] ;  /* 0x0000000616167981 */ /* 0x000ea2000c1e1b00 */
[----:B-1----:R-:W-:-:S04]  /*0170*/  IMAD.WIDE R20, R31, 0x8, R12 ;  /* 0x000000081f147825 */ /* 0x002fc800078e020c */
[----:B------:R-:W-:Y:S01]  /*0180*/  IMAD.WIDE R2, R31, 0x8, R4 ;  /* 0x000000081f027825 */ /* 0x000fe200078e0204 */
[----:B--2---:R-:W-:-:S07]  /*0190*/  DMUL R24, R18, R22 ;  /* 0x0000001612187228 */ /* 0x004fce0000000000 */
[----:B------:R0:W-:Y:S04]  /*01a0*/  STG.E.64 desc[UR6][R20.64], R24 ;  /* 0x0000001814007986 */ /* 0x0001e8000c101b06 */
[----:B------:R-:W2:Y:S01]  /*01b0*/  LDG.E.64 R26, desc[UR6][R2.64] ;  /* 0x00000006021a7981 */ /* 0x000ea2000c1e1b00 */
[----:B------:R-:W-:Y:S01]  /*01c0*/  IMAD.MOV.U32 R28, RZ, RZ, 0x1b9b66f9 ;  /* 0x1b9b66f9ff1c7424 */ /* 0x000fe200078e00ff */
[----:B------:R-:W-:Y:S01]  /*01d0*/  UMOV UR8, 0xb6573f82 ;  /* 0xb6573f8200087882 */ /* 0x000fe20000000000 */
[----:B------:R-:W-:Y:S01]  /*01e0*/  IMAD.MOV.U32 R29, RZ, RZ, 0x408f3ed3 ;  /* 0x408f3ed3ff1d7424 */ /* 0x000fe200078e00ff */
[----:B------:R-:W-:Y:S01]  /*01f0*/  UMOV UR9, 0x3fb0326a ;  /* 0x3fb0326a00097882 */ /* 0x000fe20000000000 */
[----:B------:R-:W-:Y:S01]  /*0200*/  UMOV UR10, 0xf65564ea ;  /* 0xf65564ea000a7882 */ /* 0x000fe20000000000 */
[----:B------:R-:W-:-:S03]  /*0210*/  UMOV UR11, 0x3f8174f0 ;  /* 0x3f8174f0000b7882 */ /* 0x000fc60000000000 */
[C---:B--2---:R-:W-:Y:S01]  /*0220*/  DFMA R28, R26.reuse, UR8, R28 ;  /* 0x000000081a1c7c2b */ /* 0x044fe2000800001c */
[----:B------:R-:W-:Y:S01]  /*0230*/  UMOV UR8, 0xec6bda34 ;  /* 0xec6bda3400087882 */ /* 0x000fe20000000000 */
[C---:B------:R-:W-:Y:S01]  /*0240*/  DMUL R22, R26.reuse, -UR10 ;  /* 0x8000000a1a167c28 */ /* 0x040fe20008000000 */
[----:B------:R-:W-:Y:S01]  /*0250*/  UMOV UR9, 0x3f123388 ;  /* 0x3f12338800097882 */ /* 0x000fe20000000000 */
[----:B------:R-:W-:Y:S01]  /*0260*/  UMOV UR10, 0x91d7b1a6 ;  /* 0x91d7b1a6000a7882 */ /* 0x000fe20000000000 */
[----:B------:R-:W-:Y:S01]  /*0270*/  UMOV UR11, 0x3e99a4cc ;  /* 0x3e99a4cc000b7882 */ /* 0x000fe20000000000 */
[C---:B------:R-:W-:Y:S02]  /*0280*/  DMUL R32, R26.reuse, UR8 ;  /* 0x000000081a207c28 */ /* 0x040fe40008000000 */
[C---:B------:R-:W-:Y:S02]  /*0290*/  DMUL R34, R26.reuse, -UR10 ;  /* 0x8000000a1a227c28 */ /* 0x040fe40008000000 */
[----:B------:R-:W-:-:S04]  /*02a0*/  DFMA R22, R26, R22, R28 ;  /* 0x000000161a16722b */ /* 0x000fc8000000001c */
[C---:B------:R-:W-:Y:S02]  /*02b0*/  DMUL R32, R26.reuse, R32 ;  /* 0x000000201a207228 */ /* 0x040fe40000000000 */
[----:B------:R-:W-:-:S06]  /*02c0*/  DMUL R34, R26, R34 ;  /* 0x000000221a227228 */ /* 0x000fcc0000000000 */
[C---:B------:R-:W-:Y:S02]  /*02d0*/  DFMA R22, R26.reuse, R32, R22 ;  /* 0x000000201a16722b */ /* 0x040fe40000000016 */
[----:B------:R-:W-:-:S08]  /*02e0*/  DMUL R34, R26, R34 ;  /* 0x000000221a227228 */ /* 0x000fd00000000000 */
[----:B------:R-:W-:Y:S01]  /*02f0*/  DFMA R34, R26, R34, R22 ;  /* 0x000000221a22722b */ /* 0x000fe20000000016 */
[----:B------:R-:W-:-:S06]  /*0300*/  IMAD.WIDE R22, R31, 0x8, R6 ;  /* 0x000000081f167825 */ /* 0x000fcc00078e0206 */
[----:B------:R1:W-:Y:S04]  /*0310*/  STG.E.64 desc[UR6][R22.64], R34 ;  /* 0x0000002216007986 */ /* 0x0003e8000c101b06 */
[----:B0-----:R-:W2:Y:S01]  /*0320*/  LDG.E.64 R24, desc[UR6][R2.64] ;  /* 0x0000000602187981 */ /* 0x001ea2000c1e1b00 */
[----:B------:R-:W-:Y:S01]  /*0330*/  UMOV UR8, 0x66666666 ;  /* 0x6666666600087882 */ /* 0x000fe20000000000 */
[----:B------:R-:W-:Y:S01]  /*0340*/  UMOV UR9, 0x40711266 ;  /* 0x4071126600097882 */ /* 0x000fe20000000000 */
[----:B------:R-:W-:Y:S01]  /*0350*/  IMAD.MOV.U32 R28, RZ, RZ, 0x1 ;  /* 0x00000001ff1c7424 */ /* 0x000fe200078e00ff */
[----:B------:R-:W-:Y:S01]  /*0360*/  BSSY.RECONVERGENT B0, `(.L_x_26) ;  /* 0x000001d000007945 */ /* 0x000fe20003800200 */
[----:B--2---:R-:W-:Y:S01]  /*0370*/  DADD R24, R24, UR8 ;  /* 0x0000000818187e29 */ /* 0x004fe20008000000 */
[----:B------:R-:W-:Y:S01]  /*0380*/  UMOV UR8, 0xe147ae14 ;  /* 0xe147ae1400087882 */ /* 0x000fe20000000000 */
[----:B------:R-:W-:-:S06]  /*0390*/  UMOV UR9, 0x4040f47a ;  /* 0x4040f47a00097882 */ /* 0x000fcc0000000000 */
[----:B------:R-:W-:Y:S02]  /*03a0*/  DADD R26, R24, -UR8 ;  /* 0x80000008181a7e29 */ /* 0x000fe40008000000 */
[----:B------:R-:W-:-:S04]  /*03b0*/  FSETP.GEU.AND P2, PT, |R25|, 6.5827683646048100446e-37, PT ;  /* 0x036000001900780b */ /* 0x000fc80003f4e200 */
[----:B------:R-:W0:Y:S02]  /*03c0*/  MUFU.RCP64H R29, R27 ;  /* 0x0000001b001d7308 */ /* 0x000e240000001800 */
[----:B0-----:R-:W-:-:S08]  /*03d0*/  DFMA R32, -R26, R28, 1 ;  /* 0x3ff000001a20742b */ /* 0x001fd0000000011c */
[----:B------:R-:W-:-:S08]  /*03e0*/  DFMA R32, R32, R32, R32 ;  /* 0x000000202020722b */ /* 0x000fd00000000020 */
[----:B------:R-:W-:-:S08]  /*03f0*/  DFMA R32, R28, R32, R28 ;  /* 0x000000201c20722b */ /* 0x000fd0000000001c */
[----:B------:R-:W-:-:S08]  /*0400*/  DFMA R28, -R26, R32, 1 ;  /* 0x3ff000001a1c742b */ /* 0x000fd00000000120 */
[----:B------:R-:W-:-:S08]  /*0410*/  DFMA R28, R32, R28, R32 ;  /* 0x0000001c201c722b */ /* 0x000fd00000000020 */
[----:B------:R-:W-:-:S08]  /*0420*/  DMUL R2, R24, R28 ;  /* 0x0000001c18027228 */ /* 0x000fd00000000000 */
[----:B------:R-:W-:-:S08]  /*0430*/  DFMA R32, -R26, R2, R24 ;  /* 0x000000021a20722b */ /* 0x000fd00000000118 */
[----:B------:R-:W-:Y:S01]  /*0440*/  DFMA R2, R28, R32, R2 ;  /* 0x000000201c02722b */ /* 0x000fe20000000002 */
[----:B------:R-:W-:Y:S02]  /*0450*/  IMAD.MOV.U32 R33, RZ, RZ, R31 ;  /* 0x000000ffff217224 */ /* 0x000fe400078e001f */
[----:B------:R-:W-:-:S05]  /*0460*/  VIADD R31, R31, UR4 ;  /* 0x000000041f1f7c36 */ /* 0x000fca0008000000 */
[----:B------:R-:W-:Y:S02]  /*0470*/  ISETP.GE.AND P1, PT, R31, UR12, PT ;  /* 0x0000000c1f007c0c */ /* 0x000fe4000bf26270 */
[----:B------:R-:W-:-:S05]  /*0480*/  FFMA R0, RZ, R27, R3 ;  /* 0x0000001bff007223 */ /* 0x000fca0000000003 */
[----:B------:R-:W-:-:S13]  /*0490*/  FSETP.GT.AND P0, PT, |R0|, 1.469367938527859385e-39, PT ;  /* 0x001000000000780b */ /* 0x000fda0003f04200 */
[----:B-1----:R-:W-:Y:S05]  /*04a0*/  @P0 BRA P2, `(.L_x_27) ;  /* 0x0000000000200947 */ /* 0x002fea0001000000 */
[----:B------:R-:W-:Y:S01]  /*04b0*/  IMAD.MOV.U32 R0, RZ, RZ, R24 ;  /* 0x000000ffff007224 */ /* 0x000fe200078e0018 */
[----:B------:R-:W-:Y:S01]  /*04c0*/  MOV R32, 0x510 ;  /* 0x0000051000207802 */ /* 0x000fe20000000f00 */
[----:B------:R-:W-:Y:S02]  /*04d0*/  IMAD.MOV.U32 R29, RZ, RZ, R25 ;  /* 0x000000ffff1d7224 */ /* 0x000fe400078e0019 */
[----:B------:R-:W-:Y:S02]  /*04e0*/  IMAD.MOV.U32 R24, RZ, RZ, R26 ;  /* 0x000000ffff187224 */ /* 0x000fe400078e001a */
[----:B------:R-:W-:-:S07]  /*04f0*/  IMAD.MOV.U32 R25, RZ, RZ, R27 ;  /* 0x000000ffff197224 */ /* 0x000fce00078e001b */
[----:B------:R-:W-:Y:S05]  /*0500*/  CALL.REL.NOINC `($__internal_1_$__cuda_sm20_div_rn_f64_full) ;  /* 0x0000000000b07944 */ /* 0x000fea0003c00000 */
[----:B------:R-:W-:Y:S02]  /*0510*/  IMAD.MOV.U32 R2, RZ, RZ, R34 ;  /* 0x000000ffff027224 */ /* 0x000fe400078e0022 */
[----:B------:R-:W-:-:S07]  /*0520*/  IMAD.MOV.U32 R3, RZ, RZ, R35 ;  /* 0x000000ffff037224 */ /* 0x000fce00078e0023 */
.L_x_27:
[----:B------:R-:W-:Y:S05]  /*0530*/  BSYNC.RECONVERGENT B0 ;  /* 0x0000000000007941 */ /* 0x000fea0003800200 */
.L_x_26:
[----:B------:R-:W-:Y:S01]  /*0540*/  DMUL R2, R2, R2 ;  /* 0x0000000202027228 */ /* 0x000fe20000000000 */
[----:B------:R-:W-:Y:S01]  /*0550*/  UMOV UR8, 0x1ceaf252 ;  /* 0x1ceaf25200087882 */ /* 0x000fe20000000000 */
[----:B------:R-:W-:Y:S01]  /*0560*/  UMOV UR9, 0x3ffeb203 ;  /* 0x3ffeb20300097882 */ /* 0x000fe20000000000 */
[----:B------:R-:W-:-:S05]  /*0570*/  IMAD.WIDE R26, R33, 0x8, R8 ;  /* 0x00000008211a7825 */ /* 0x000fca00078e0208 */
[----:B------:R-:W-:-:S08]  /*0580*/  DMUL R2, R2, UR8 ;  /* 0x0000000802027c28 */ /* 0x000fd00008000000 */
[----:B------:R-:W-:-:S07]  /*0590*/  DMUL R2, R2, 1000000 ;  /* 0x412e848002027828 */ /* 0x000fce0000000000 */
[----:B------:R0:W-:Y:S04]  /*05a0*/  STG.E.64 desc[UR6][R26.64], R2 ;  /* 0x000000021a007986 */ /* 0x0001e8000c101b06 */
[----:B------:R-:W2:Y:S04]  /*05b0*/  LDG.E.64 R24, desc[UR6][R22.64] ;  /* 0x0000000616187981 */ /* 0x000ea8000c1e1b00 */
[----:B------:R-:W3:Y:S01]  /*05c0*/  LDG.E.64 R20, desc[UR6][R20.64] ;  /* 0x0000000614147981 */ /* 0x000ee2000c1e1b00 */
[----:B------:R-:W-:Y:S01]  /*05d0*/  IMAD.MOV.U32 R28, RZ, RZ, 0x1 ;  /* 0x00000001ff1c7424 */ /* 0x000fe200078e00ff */
[----:B------:R-:W-:Y:S01]  /*05e0*/  BSSY.RECONVERGENT B0, `(.L_x_28) ;  /* 0x0000015000007945 */ /* 0x000fe20003800200 */
[----:B--2---:R-:W-:Y:S01]  /*05f0*/  DMUL R24, R2, R24 ;  /* 0x0000001802187228 */ /* 0x004fe20000000000 */
[----:B---3--:R-:W-:-:S05]  /*0600*/  FSETP.GEU.AND P2, PT, |R21|, 6.5827683646048100446e-37, PT ;  /* 0x036000001500780b */ /* 0x008fca0003f4e200 */
[----:B------:R-:W1:Y:S02]  /*0610*/  MUFU.RCP64H R29, R25 ;  /* 0x00000019001d7308 */ /* 0x000e640000001800 */
[----:B-1----:R-:W-:-:S08]  /*0620*/  DFMA R34, -R24, R28, 1 ;  /* 0x3ff000001822742b */ /* 0x002fd0000000011c */
[----:B------:R-:W-:-:S08]  /*0630*/  DFMA R34, R34, R34, R34 ;  /* 0x000000222222722b */ /* 0x000fd00000000022 */
[----:B------:R-:W-:-:S08]  /*0640*/  DFMA R34, R28, R34, R28 ;  /* 0x000000221c22722b */ /* 0x000fd0000000001c */
[----:B------:R-:W-:-:S08]  /*0650*/  DFMA R28, -R24, R34, 1 ;  /* 0x3ff00000181c742b */ /* 0x000fd00000000122 */
[----:B------:R-:W-:-:S08]  /*0660*/  DFMA R28, R34, R28, R34 ;  /* 0x0000001c221c722b */ /* 0x000fd00000000022 */
[----:B0-----:R-:W-:-:S08]  /*0670*/  DMUL R2, R20, R28 ;  /* 0x0000001c14027228 */ /* 0x001fd00000000000 */
[----:B------:R-:W-:-:S08]  /*0680*/  DFMA R22, -R24, R2, R20 ;  /* 0x000000021816722b */ /* 0x000fd00000000114 */
[----:B------:R-:W-:-:S10]  /*0690*/  DFMA R2, R28, R22, R2 ;  /* 0x000000161c02722b */ /* 0x000fd40000000002 */
[----:B------:R-:W-:-:S05]  /*06a0*/  FFMA R0, RZ, R25, R3 ;  /* 0x00000019ff007223 */ /* 0x000fca0000000003 */
[----:B------:R-:W-:-:S13]  /*06b0*/  FSETP.GT.AND P0, PT, |R0|, 1.469367938527859385e-39, PT ;  /* 0x001000000000780b */ /* 0x000fda0003f04200 */
[----:B------:R-:W-:Y:S05]  /*06c0*/  @P0 BRA P2, `(.L_x_29) ;  /* 0x0000000000180947 */ /* 0x000fea0001000000 */
[----:B------:R-:W-:Y:S01]  /*06d0*/  IMAD.MOV.U32 R0, RZ, RZ, R20 ;  /* 0x000000ffff007224 */ /* 0x000fe200078e0014 */
[----:B------:R-:W-:Y:S01]  /*06e0*/  MOV R32, 0x710 ;  /* 0x0000071000207802 */ /* 0x000fe20000000f00 */
[----:B------:R-:W-:-:S07]  /*06f0*/  IMAD.MOV.U32 R29, RZ, RZ, R21 ;  /* 0x000000ffff1d7224 */ /* 0x000fce00078e0015 */
[----:B------:R-:W-:Y:S05]  /*0700*/  CALL.REL.NOINC `($__internal_1_$__cuda_sm20_div_rn_f64_full) ;  /* 0x0000000000307944 */ /* 0x000fea0003c00000 */
[----:B------:R-:W-:Y:S02]  /*0710*/  IMAD.MOV.U32 R2, RZ, RZ, R34 ;  /* 0x000000ffff027224 */ /* 0x000fe400078e0022 */
[----:B------:R-:W-:-:S07]  /*0720*/  IMAD.MOV.U32 R3, RZ, RZ, R35 ;  /* 0x000000ffff037224 */ /* 0x000fce00078e0023 */
.L_x_29:
[----:B------:R-:W-:Y:S05]  /*0730*/  BSYNC.RECONVERGENT B0 ;  /* 0x0000000000007941 */ /* 0x000fea0003800200 */
.L_x_28:
[----:B------:R-:W-:-:S08]  /*0740*/  DMUL R2, R2, R16 ;  /* 0x0000001002027228 */ /* 0x000fd00000000000 */
[----:B------:R-:W-:-:S08]  /*0750*/  DMUL R2, R2, 1000 ;  /* 0x408f400002027828 */ /* 0x000fd00000000000 */
[----:B------:R-:W-:-:S06]  /*0760*/  DSETP.GEU.AND P0, PT, R2, RZ, PT ;  /* 0x000000ff0200722a */ /* 0x000fcc0003f0e000 */
[----:B------:R-:W-:Y:S02]  /*0770*/  FSEL R20, R2, RZ, P0 ;  /* 0x000000ff02147208 */ /* 0x000fe40000000000 */
[----:B------:R-:W-:Y:S01]  /*0780*/  FSEL R21, R3, RZ, P0 ;  /* 0x000000ff03157208 */ /* 0x000fe20000000000 */
[----:B------:R-:W-:-:S05]  /*0790*/  IMAD.WIDE R2, R33, 0x8, R14 ;  /* 0x0000000821027825 */ /* 0x000fca00078e020e */
[----:B------:R1:W-:Y:S01]  /*07a0*/  STG.E.64 desc[UR6][R2.64], R20 ;  /* 0x0000001402007986 */ /* 0x0003e2000c101b06 */
[----:B------:R-:W-:Y:S05]  /*07b0*/  @!P1 BRA `(.L_x_30) ;  /* 0xfffffff800649947 */ /* 0x000fea000383ffff */
[----:B------:R-:W-:Y:S05]  /*07c0*/  EXIT ;  /* 0x000000000000794d */ /* 0x000fea0003800000 */
        .weak           $__internal_1_$__cuda_sm20_div_rn_f64_full
        .type           $__internal_1_$__cuda_sm20_div_rn_f64_full,@function
        .size           $__internal_1_$__cuda_sm20_div_rn_f64_full,(.L_x_162 - $__internal_1_$__cuda_sm20_div_rn_f64_full)
$__internal_1_$__cuda_sm20_div_rn_f64_full:
[C---:B------:R-:W-:Y:S01]  /*07d0*/  FSETP.GEU.AND P0, PT, |R25|.reuse, 1.469367938527859385e-39, PT ;  /* 0x001000001900780b */ /* 0x040fe20003f0e200 */
[----:B------:R-:W-:Y:S01]  /*07e0*/  IMAD.MOV.U32 R27, RZ, RZ, R29 ;  /* 0x000000ffff1b7224 */ /* 0x000fe200078e001d */
[C---:B------:R-:W-:Y:S01]  /*07f0*/  LOP3.LUT R2, R25.reuse, 0x800fffff, RZ, 0xc0, !PT ;  /* 0x800fffff19027812 */ /* 0x040fe200078ec0ff */
[----:B------:R-:W-:Y:S01]  /*0800*/  IMAD.MOV.U32 R34, RZ, RZ, 0x1 ;  /* 0x00000001ff227424 */ /* 0x000fe200078e00ff */
[----:B------:R-:W-:Y:S01]  /*0810*/  LOP3.LUT R41, R25, 0x7ff00000, RZ, 0xc0, !PT ;  /* 0x7ff0000019297812 */ /* 0x000fe200078ec0ff */
[----:B------:R-:W-:Y:S01]  /*0820*/  IMAD.MOV.U32 R26, RZ, RZ, R0 ;  /* 0x000000ffff1a7224 */ /* 0x000fe200078e0000 */
[----:B------:R-:W-:Y:S01]  /*0830*/  LOP3.LUT R3, R2, 0x3ff00000, RZ, 0xfc, !PT ;  /* 0x3ff0000002037812 */ /* 0x000fe200078efcff */
[----:B------:R-:W-:Y:S01]  /*0840*/  IMAD.MOV.U32 R2, RZ, RZ, R24 ;  /* 0x000000ffff027224 */ /* 0x000fe200078e0018 */
[C---:B------:R-:W-:Y:S01]  /*0850*/  FSETP.GEU.AND P3, PT, |R27|.reuse, 1.469367938527859385e-39, PT ;  /* 0x001000001b00780b */ /* 0x040fe20003f6e200 */
[----:B------:R-:W-:Y:S01]  /*0860*/  BSSY.RECONVERGENT B1, `(.L_x_31) ;  /* 0x0000050000017945 */ /* 0x000fe20003800200 */
[----:B------:R-:W-:-:S02]  /*0870*/  LOP3.LUT R30, R27, 0x7ff00000, RZ, 0xc0, !PT ;  /* 0x7ff000001b1e7812 */ /* 0x000fc400078ec0ff */
[----:B------:R-:W-:Y:S01]  /*0880*/  MOV R0, 0x1ca00000 ;  /* 0x1ca0000000007802 */ /* 0x000fe20000000f00 */
[----:B------:R-:W-:Y:S01]  /*0890*/  @!P0 DMUL R2, R24, 8.98846567431157953865e+307 ;  /* 0x7fe0000018028828 */ /* 0x000fe20000000000 */
[----:B------:R-:W-:Y:S01]  /*08a0*/  ISETP.GE.U32.AND P2, PT, R30, R41, PT ;  /* 0x000000291e00720c */ /* 0x000fe20003f46070 */
[----:B------:R-:W-:-:S04]  /*08b0*/  IMAD.MOV.U32 R40, RZ, RZ, R30 ;  /* 0x000000ffff287224 */ /* 0x000fc800078e001e */
[----:B------:R-:W0:Y:S02]  /*08c0*/  MUFU.RCP64H R35, R3 ;  /* 0x0000000300237308 */ /* 0x000e240000001800 */
[----:B------:R-:W-:Y:S01]  /*08d0*/  @!P3 LOP3.LUT R37, R25, 0x7ff00000, RZ, 0xc0, !PT ;  /* 0x7ff000001925b812 */ /* 0x000fe200078ec0ff */
[----:B------:R-:W-:Y:S01]  /*08e0*/  @!P3 IMAD.MOV.U32 R36, RZ, RZ, RZ ;  /* 0x000000ffff24b224 */ /* 0x000fe200078e00ff */
[----:B------:R-:W-:Y:S02]  /*08f0*/  @!P0 LOP3.LUT R41, R3, 0x7ff00000, RZ, 0xc0, !PT ;  /* 0x7ff0000003298812 */ /* 0x000fe400078ec0ff */
[----:B------:R-:W-:-:S03]  /*0900*/  @!P3 ISETP.GE.U32.AND P4, PT, R30, R37, PT ;  /* 0x000000251e00b20c */ /* 0x000fc60003f86070 */
[----:B------:R-:W-:Y:S01]  /*0910*/  VIADD R42, R41, 0xffffffff ;  /* 0xffffffff292a7836 */ /* 0x000fe20000000000 */
[----:B------:R-:W-:-:S04]  /*0920*/  @!P3 SEL R37, R0, 0x63400000, !P4 ;  /* 0x634000000025b807 */ /* 0x000fc80006000000 */
[----:B------:R-:W-:Y:S01]  /*0930*/  @!P3 LOP3.LUT R37, R37, 0x80000000, R27, 0xf8, !PT ;  /* 0x800000002525b812 */ /* 0x000fe200078ef81b */
[----:B0-----:R-:W-:-:S03]  /*0940*/  DFMA R28, R34, -R2, 1 ;  /* 0x3ff00000221c742b */ /* 0x001fc60000000802 */
[----:B------:R-:W-:-:S05]  /*0950*/  @!P3 LOP3.LUT R37, R37, 0x100000, RZ, 0xfc, !PT ;  /* 0x001000002525b812 */ /* 0x000fca00078efcff */
[----:B------:R-:W-:-:S08]  /*0960*/  DFMA R28, R28, R28, R28 ;  /* 0x0000001c1c1c722b */ /* 0x000fd0000000001c */
[----:B------:R-:W-:Y:S01]  /*0970*/  DFMA R34, R34, R28, R34 ;  /* 0x0000001c2222722b */ /* 0x000fe20000000022 */
[----:B------:R-:W-:Y:S01]  /*0980*/  SEL R29, R0, 0x63400000, !P2 ;  /* 0x63400000001d7807 */ /* 0x000fe20005000000 */
[----:B------:R-:W-:-:S03]  /*0990*/  IMAD.MOV.U32 R28, RZ, RZ, R26 ;  /* 0x000000ffff1c7224 */ /* 0x000fc600078e001a */
[----:B------:R-:W-:-:S03]  /*09a0*/  LOP3.LUT R29, R29, 0x800fffff, R27, 0xf8, !PT ;  /* 0x800fffff1d1d7812 */ /* 0x000fc600078ef81b */
[----:B------:R-:W-:-:S03]  /*09b0*/  DFMA R38, R34, -R2, 1 ;  /* 0x3ff000002226742b */ /* 0x000fc60000000802 */
[----:B------:R-:W-:-:S05]  /*09c0*/  @!P3 DFMA R28, R28, 2, -R36 ;  /* 0x400000001c1cb82b */ /* 0x000fca0000000824 */
[----:B------:R-:W-:-:S05]  /*09d0*/  DFMA R38, R34, R38, R34 ;  /* 0x000000262226722b */ /* 0x000fca0000000022 */
[----:B------:R-:W-:-:S03]  /*09e0*/  @!P3 LOP3.LUT R40, R29, 0x7ff00000, RZ, 0xc0, !PT ;  /* 0x7ff000001d28b812 */ /* 0x000fc600078ec0ff */
[----:B------:R-:W-:Y:S02]  /*09f0*/  DMUL R34, R38, R28 ;  /* 0x0000001c26227228 */ /* 0x000fe40000000000 */
[----:B------:R-:W-:-:S05]  /*0a00*/  VIADD R36, R40, 0xffffffff ;  /* 0xffffffff28247836 */ /* 0x000fca0000000000 */
[----:B------:R-:W-:Y:S01]  /*0a10*/  ISETP.GT.U32.AND P0, PT, R36, 0x7feffffe, PT ;  /* 0x7feffffe2400780c */ /* 0x000fe20003f04070 */
[----:B------:R-:W-:-:S03]  /*0a20*/  DFMA R36, R34, -R2, R28 ;  /* 0x800000022224722b */ /* 0x000fc6000000001c */
[----:B------:R-:W-:-:S05]  /*0a30*/  ISETP.GT.U32.OR P0, PT, R42, 0x7feffffe, P0 ;  /* 0x7feffffe2a00780c */ /* 0x000fca0000704470 */
[----:B------:R-:W-:-:S08]  /*0a40*/  DFMA R36, R38, R36, R34 ;  /* 0x000000242624722b */ /* 0x000fd00000000022 */
[----:B------:R-:W-:Y:S05]  /*0a50*/  @P0 BRA `(.L_x_32) ;  /* 0x00000000006c0947 */ /* 0x000fea0003800000 */
[----:B------:R-:W-:-:S04]  /*0a60*/  LOP3.LUT R27, R25, 0x7ff00000, RZ, 0xc0, !PT ;  /* 0x7ff00000191b7812 */ /* 0x000fc800078ec0ff */
[CC--:B------:R-:W-:Y:S02]  /*0a70*/  VIADDMNMX R26, R30.reuse, -R27.reuse, 0xb9600000, !PT ;  /* 0xb96000001e1a7446 */ /* 0x0c0fe4000780091b */
[----:B------:R-:W-:Y:S02]  /*0a80*/  ISETP.GE.U32.AND P0, PT, R30, R27, PT ;  /* 0x0000001b1e00720c */ /* 0x000fe40003f06070 */
[----:B------:R-:W-:Y:S02]  /*0a90*/  VIMNMX R26, PT, PT, R26, 0x46a00000, PT ;  /* 0x46a000001a1a7848 */ /* 0x000fe40003fe0100 */
[----:B------:R-:W-:-:S05]  /*0aa0*/  SEL R27, R0, 0x63400000, !P0 ;  /* 0x63400000001b7807 */ /* 0x000fca0004000000 */
[----:B------:R-:W-:Y:S02]  /*0ab0*/  IMAD.IADD R0, R26, 0x1, -R27 ;  /* 0x000000011a007824 */ /* 0x000fe400078e0a1b */
[----:B------:R-:W-:Y:S02]  /*0ac0*/  IMAD.MOV.U32 R26, RZ, RZ, RZ ;  /* 0x000000ffff1a7224 */ /* 0x000fe400078e00ff */
        /* <DEDUP_REMOVED lines=11> */
[----:B------:R-:W-:Y:S01]  /*0b80*/  MOV R2, RZ ;  /* 0x000000ff00027202 */ /* 0x000fe20000000f00 */
[----:B------:R-:W-:-:S05]  /*0b90*/  DMUL.RP R26, R36, R26 ;  /* 0x0000001a241a7228 */ /* 0x000fca0000008000 */
[----:B------:R-:W-:-:S05]  /*0ba0*/  DFMA R2, R34, -R2, R36 ;  /* 0x800000022202722b */ /* 0x000fca0000000024 */
[----:B------:R-:W-:Y:S02]  /*0bb0*/  LOP3.LUT R25, R27, R25, RZ, 0x3c, !PT ;  /* 0x000000191b197212 */ /* 0x000fe400078e3cff */
[----:B------:R-:W-:-:S04]  /*0bc0*/  IADD3 R2, PT, PT, -R0, -0x43300000, RZ ;  /* 0xbcd0000000027810 */ /* 0x000fc80007ffe1ff */
[----:B------:R-:W-:-:S04]  /*0bd0*/  FSETP.NEU.AND P0, PT, |R3|, R2, PT ;  /* 0x000000020300720b */ /* 0x000fc80003f0d200 */
[----:B------:R-:W-:Y:S02]  /*0be0*/  FSEL R34, R26, R34, !P0 ;  /* 0x000000221a227208 */ /* 0x000fe40004000000 */
[----:B------:R-:W-:Y:S01]  /*0bf0*/  FSEL R35, R25, R35, !P0 ;  /* 0x0000002319237208 */ /* 0x000fe20004000000 */
[----:B------:R-:W-:Y:S06]  /*0c00*/  BRA `(.L_x_33) ;  /* 0x0000000000547947 */ /* 0x000fec0003800000 */
.L_x_32:
[----:B------:R-:W-:-:S14]  /*0c10*/  DSETP.NAN.AND P0, PT, R26, R26, PT ;  /* 0x0000001a1a00722a */ /* 0x000fdc0003f08000 */
[----:B------:R-:W-:Y:S05]  /*0c20*/  @P0 BRA `(.L_x_34) ;  /* 0x0000000000440947 */ /* 0x000fea0003800000 */
[----:B------:R-:W-:-:S14]  /*0c30*/  DSETP.NAN.AND P0, PT, R24, R24, PT ;  /* 0x000000181800722a */ /* 0x000fdc0003f08000 */
[----:B------:R-:W-:Y:S05]  /*0c40*/  @P0 BRA `(.L_x_35) ;  /* 0x0000000000300947 */ /* 0x000fea0003800000 */
[----:B------:R-:W-:Y:S01]  /*0c50*/  ISETP.NE.AND P0, PT, R40, R41, PT ;  /* 0x000000292800720c */ /* 0x000fe20003f05270 */
[----:B------:R-:W-:Y:S02]  /*0c60*/  IMAD.MOV.U32 R34, RZ, RZ, 0x0 ;  /* 0x00000000ff227424 */ /* 0x000fe400078e00ff */
[----:B------:R-:W-:-:S10]  /*0c70*/  IMAD.MOV.U32 R35, RZ, RZ, -0x80000 ;  /* 0xfff80000ff237424 */ /* 0x000fd400078e00ff */
        /* <DEDUP_REMOVED lines=9> */
.L_x_35:
[----:B------:R-:W-:Y:S01]  /*0d10*/  LOP3.LUT R35, R25, 0x80000, RZ, 0xfc, !PT ;  /* 0x0008000019237812 */ /* 0x000fe200078efcff */
[----:B------:R-:W-:Y:S01]  /*0d20*/  IMAD.MOV.U32 R34, RZ, RZ, R24 ;  /* 0x000000ffff227224 */ /* 0x000fe200078e0018 */
[----:B------:R-:W-:Y:S06]  /*0d30*/  BRA `(.L_x_33) ;  /* 0x0000000000087947 */ /* 0x000fec0003800000 */
.L_x_34:
[----:B------:R-:W-:Y:S01]  /*0d40*/  LOP3.LUT R35, R27, 0x80000, RZ, 0xfc, !PT ;  /* 0x000800001b237812 */ /* 0x000fe200078efcff */
[----:B------:R-:W-:-:S07]  /*0d50*/  IMAD.MOV.U32 R34, RZ, RZ, R26 ;  /* 0x000000ffff227224 */ /* 0x000fce00078e001a */
.L_x_33:
[----:B------:R-:W-:Y:S05]  /*0d60*/  BSYNC.RECONVERGENT B1 ;  /* 0x0000000000017941 */ /* 0x000fea0003800200 */
.L_x_31:
[----:B------:R-:W-:Y:S02]  /*0d70*/  IMAD.MOV.U32 R2, RZ, RZ, R32 ;  /* 0x000000ffff027224 */ /* 0x000fe400078e0020 */
[----:B------:R-:W-:-:S04]  /*0d80*/  IMAD.MOV.U32 R3, RZ, RZ, 0x0 ;  /* 0x00000000ff037424 */ /* 0x000fc800078e00ff */
[----:B------:R-:W-:Y:S05]  /*0d90*/  RET.REL.NODEC R2 `(_Z20gpu_evaporation_calcdPdS_S_S_S_S_di) ;  /* 0xfffffff002987950 */ /* 0x000fea0003c3ffff */
.L_x_36:
        /* <DEDUP_REMOVED lines=14> */
.L_x_162:


//--------------------- .text._Z7uua_vvaPdS_S_S_iii --------------------------
	.section	.text._Z7uua_vvaPdS_S_S_iii,"ax",@progbits
	.align	128
        .global         _Z7uua_vvaPdS_S_S_iii
        .type           _Z7uua_vvaPdS_S_S_iii,@function
        .size           _Z7uua_vvaPdS_S_S_iii,(.L_x_171 - _Z7uua_vvaPdS_S_S_iii)
        .other          _Z7uua_vvaPdS_S_S_iii,@"STO_CUDA_ENTRY STV_DEFAULT"
_Z7uua_vvaPdS_S_S_iii:
.text._Z7uua_vvaPdS_S_S_iii:
        /* <DEDUP_REMOVED lines=18> */
[----:B------:R-:W1:Y:S08]  /*0120*/  I2F.RP R7, R0 ;  /* 0x0000000000077306 */ /* 0x000e700000209400 */
[----:B-1----:R-:W1:Y:S02]  /*0130*/  MUFU.RCP R7, R7 ;  /* 0x0000000700077308 */ /* 0x002e640000001000 */
[----:B-1----:R-:W-:-:S06]  /*0140*/  IADD3 R8, PT, PT, R7, 0xffffffe, RZ ;  /* 0x0ffffffe07087810 */ /* 0x002fcc0007ffe0ff */
[----:B------:R1:W5:Y:S02]  /*0150*/  F2I.FTZ.U32.TRUNC.NTZ R9, R8 ;  /* 0x0000000800097305 */ /* 0x000364000021f000 */
[----:B-1----:R-:W-:Y:S01]  /*0160*/  IMAD.MOV.U32 R8, RZ, RZ, RZ ;  /* 0x000000ffff087224 */ /* 0x002fe200078e00ff */
[----:B-----5:R-:W-:-:S05]  /*0170*/  IADD3 R7, PT, PT, RZ, -R9, RZ ;  /* 0x80000009ff077210 */ /* 0x020fca0007ffe0ff */
[----:B------:R-:W-:-:S04]  /*0180*/  IMAD R7, R7, R0, RZ ;  /* 0x0000000007077224 */ /* 0x000fc800078e02ff */
[----:B------:R-:W-:Y:S01]  /*0190*/  IMAD.HI.U32 R7, R9, R7, R8 ;  /* 0x0000000709077227 */ /* 0x000fe200078e0008 */
[----:B0-234-:R-:W-:-:S07]  /*01a0*/  MOV R9, R10 ;  /* 0x0000000a00097202 */ /* 0x01dfce0000000f00 */
.L_x_39:
[----:B0-2---:R-:W-:Y:S02]  /*01b0*/  IABS R10, R9 ;  /* 0x00000009000a7213 */ /* 0x005fe40000000000 */
[----:B------:R-:W-:-:S03]  /*01c0*/  IABS R12, R6 ;  /* 0x00000006000c7213 */ /* 0x000fc60000000000 */
[----:B------:R-:W-:-:S04]  /*01d0*/  IMAD.HI.U32 R8, R7, R10, RZ ;  /* 0x0000000a07087227 */ /* 0x000fc800078e00ff */
[----:B------:R-:W-:-:S04]  /*01e0*/  IMAD.MOV R11, RZ, RZ, -R8 ;  /* 0x000000ffff0b7224 */ /* 0x000fc800078e0a08 */
[----:B------:R-:W-:Y:S01]  /*01f0*/  IMAD R11, R12, R11, R10 ;  /* 0x0000000b0c0b7224 */ /* 0x000fe200078e020a */
[----:B------:R-:W-:-:S04]  /*0200*/  LOP3.LUT R10, R9, R6, RZ, 0x3c, !PT ;  /* 0x00000006090a7212 */ /* 0x000fc800078e3cff */
[----:B------:R-:W-:Y:S02]  /*0210*/  ISETP.GT.U32.AND P2, PT, R0, R11, PT ;  /* 0x0000000b0000720c */ /* 0x000fe40003f44070 */
[----:B------:R-:W-:-:S11]  /*0220*/  ISETP.GE.AND P1, PT, R10, RZ, PT ;  /* 0x000000ff0a00720c */ /* 0x000fd60003f26270 */
[----:B------:R-:W-:Y:S01]  /*0230*/  @!P2 IADD3 R11, PT, PT, R11, -R12, RZ ;  /* 0x8000000c0b0ba210 */ /* 0x000fe20007ffe0ff */
[----:B------:R-:W-:Y:S01]  /*0240*/  @!P2 VIADD R8, R8, 0x1 ;  /* 0x000000010808a836 */ /* 0x000fe20000000000 */
[----:B------:R-:W-:Y:S02]  /*0250*/  ISETP.NE.AND P2, PT, R6, RZ, PT ;  /* 0x000000ff0600720c */ /* 0x000fe40003f45270 */
[----:B------:R-:W-:-:S13]  /*0260*/  ISETP.GE.U32.AND P0, PT, R11, R0, PT ;  /* 0x000000000b00720c */ /* 0x000fda0003f06070 */
[----:B------:R-:W-:-:S04]  /*0270*/  @P0 IADD3 R8, PT, PT, R8, 0x1, RZ ;  /* 0x0000000108080810 */ /* 0x000fc80007ffe0ff */
[----:B------:R-:W-:Y:S02]  /*0280*/  @!P1 IADD3 R8, PT, PT, -R8, RZ, RZ ;  /* 0x000000ff08089210 */ /* 0x000fe40007ffe1ff */
[----:B------:R-:W-:-:S05]  /*0290*/  @!P2 LOP3.LUT R8, RZ, R6, RZ, 0x33, !PT ;  /* 0x00000006ff08a212 */ /* 0x000fca00078e33ff */
[----:B------:R-:W-:-:S04]  /*02a0*/  IMAD.MOV R10, RZ, RZ, -R8 ;  /* 0x000000ffff0a7224 */ /* 0x000fc800078e0a08 */
[----:B------:R-:W-:-:S05]  /*02b0*/  IMAD R10, R6, R10, R9 ;  /* 0x0000000a060a7224 */ /* 0x000fca00078e0209 */
[----:B------:R-:W-:-:S13]  /*02c0*/  ISETP.GE.AND P0, PT, R10, 0x1, PT ;  /* 0x000000010a00780c */ /* 0x000fda0003f06270 */
[----:B------:R-:W0:Y:S02]  /*02d0*/  @P0 LDC.64 R20, c[0x0][0x380] ;  /* 0x0000e000ff140b82 */ /* 0x000e240000000a00 */
[----:B0-----:R-:W-:-:S05]  /*02e0*/  @P0 IMAD.WIDE R20, R9, 0x8, R20 ;  /* 0x0000000809140825 */ /* 0x001fca00078e0214 */
[----:B------:R-:W2:Y:S01]  /*02f0*/  @P0 LDG.E.64 R16, desc[UR6][R20.64] ;  /* 0x0000000614100981 */ /* 0x000ea2000c1e1b00 */
[----:B------:R-:W-:-:S03]  /*0300*/  @P0 IMAD.WIDE R22, R6, 0x8, R20 ;  /* 0x0000000806160825 */ /* 0x000fc600078e0214 */
[----:B------:R0:W3:Y:S04]  /*0310*/  @P0 LDG.E.64 R12, desc[UR6][R20.64+-0x8] ;  /* 0xfffff806140c0981 */ /* 0x0000e8000c1e1b00 */
[----:B------:R-:W2:Y:S04]  /*0320*/  @P0 LDG.E.64 R18, desc[UR6][R22.64] ;  /* 0x0000000616120981 */ /* 0x000ea8000c1e1b00 */
[----:B------:R-:W4:Y:S01]  /*0330*/  @P0 LDG.E.64 R14, desc[UR6][R22.64+-0x8] ;  /* 0xfffff806160e0981 */ /* 0x000f22000c1e1b00 */
[----:B------:R-:W-:-:S13]  /*0340*/  ISETP.GE.AND P1, PT, R8, 0x1, PT ;  /* 0x000000010800780c */ /* 0x000fda0003f26270 */
[----:B0-----:R-:W-:Y:S01]  /*0350*/  @P1 IADD3 R21, PT, PT, R9, -R6, RZ ;  /* 0x8000000609151210 */ /* 0x001fe20007ffe0ff */
[----:B--2---:R-:W-:Y:S01]  /*0360*/  @P0 DADD R24, R16, R18 ;  /* 0x0000000010180229 */ /* 0x004fe20000000012 */
[----:B------:R-:W0:Y:S08]  /*0370*/  @P0 LDC.64 R18, c[0x0][0x390] ;  /* 0x0000e400ff120b82 */ /* 0x000e300000000a00 */
[----:B------:R-:W1:Y:S01]  /*0380*/  @P1 LDC.64 R16, c[0x0][0x388] ;  /* 0x0000e200ff101b82 */ /* 0x000e620000000a00 */
[----:B---3--:R-:W-:-:S08]  /*0390*/  @P0 DADD R12, R24, R12 ;  /* 0x00000000180c0229 */ /* 0x008fd0000000000c */
[----:B----4-:R-:W-:-:S08]  /*03a0*/  @P0 DADD R12, R12, R14 ;  /* 0x000000000c0c0229 */ /* 0x010fd0000000000e */
[----:B------:R-:W-:Y:S01]  /*03b0*/  @P0 DMUL R24, R12, 0.25 ;  /* 0x3fd000000c180828 */ /* 0x000fe20000000000 */
[----:B0-----:R-:W-:-:S04]  /*03c0*/  @P0 IMAD.WIDE R26, R9, 0x8, R18 ;  /* 0x00000008091a0825 */ /* 0x001fc800078e0212 */
[--C-:B-1----:R-:W-:Y:S02]  /*03d0*/  @P1 IMAD.WIDE R28, R9, 0x8, R16.reuse ;  /* 0x00000008091c1825 */ /* 0x102fe400078e0210 */
[----:B------:R-:W-:Y:S04]  /*03e0*/  @P0 STG.E.64 desc[UR6][R26.64], R24 ;  /* 0x000000181a000986 */ /* 0x000fe8000c101b06 */
[----:B------:R-:W2:Y:S01]  /*03f0*/  @P1 LDG.E.64 R12, desc[UR6][R28.64] ;  /* 0x000000061c0c1981 */ /* 0x000ea2000c1e1b00 */
[----:B------:R-:W-:-:S03]  /*0400*/  @P1 IMAD.WIDE R20, R21, 0x8, R16 ;  /* 0x0000000815141825 */ /* 0x000fc600078e0210 */
[----:B------:R-:W2:Y:S04]  /*0410*/  @P1 LDG.E.64 R18, desc[UR6][R28.64+0x8] ;  /* 0x000008061c121981 */ /* 0x000ea8000c1e1b00 */
[----:B------:R-:W3:Y:S04]  /*0420*/  @P1 LDG.E.64 R14, desc[UR6][R20.64] ;  /* 0x00000006140e1981 */ /* 0x000ee8000c1e1b00 */
[----:B------:R0:W4:Y:S01]  /*0430*/  @P1 LDG.E.64 R16, desc[UR6][R20.64+0x8] ;  /* 0x0000080614101981 */ /* 0x000122000c1e1b00 */
[----:B------:R-:W-:-:S13]  /*0440*/  ISETP.NE.AND P0, PT, R10, RZ, PT ;  /* 0x000000ff0a00720c */ /* 0x000fda0003f05270 */
[----:B------:R-:W1:Y:S08]  /*0450*/  @!P0 LDC.64 R10, c[0x0][0x380] ;  /* 0x0000e000ff0a8b82 */ /* 0x000e700000000a00 */
[----:B0-----:R-:W0:Y:S01]  /*0460*/  @!P0 LDC.64 R20, c[0x0][0x390] ;  /* 0x0000e400ff148b82 */ /* 0x001e220000000a00 */
[----:B--2---:R-:W-:-:S07]  /*0470*/  @P1 DADD R18, R12, R18 ;  /* 0x000000000c121229 */ /* 0x004fce0000000012 */
[----:B------:R-:W2:Y:S01]  /*0480*/  @P1 LDC.64 R12, c[0x0][0x398] ;  /* 0x0000e600ff0c1b82 */ /* 0x000ea20000000a00 */
[----:B---3--:R-:W-:Y:S01]  /*0490*/  @P1 DADD R14, R18, R14 ;  /* 0x00000000120e1229 */ /* 0x008fe2000000000e */
[----:B-1----:R-:W-:-:S07]  /*04a0*/  @!P0 IMAD.WIDE R18, R9, 0x8, R10 ;  /* 0x0000000809128825 */ /* 0x002fce00078e020a */
[----:B----4-:R-:W-:Y:S01]  /*04b0*/  @P1 DADD R14, R14, R16 ;  /* 0x000000000e0e1229 */ /* 0x010fe20000000010 */
[----:B------:R-:W-:-:S07]  /*04c0*/  @!P0 IMAD.WIDE R16, R6, 0x8, R18 ;  /* 0x0000000806108825 */ /* 0x000fce00078e0212 */
[----:B------:R-:W-:Y:S01]  /*04d0*/  @P1 DMUL R14, R14, 0.25 ;  /* 0x3fd000000e0e1828 */ /* 0x000fe20000000000 */
[----:B--2---:R-:W-:-:S06]  /*04e0*/  @P1 IMAD.WIDE R12, R9, 0x8, R12 ;  /* 0x00000008090c1825 */ /* 0x004fcc00078e020c */
[----:B------:R1:W-:Y:S04]  /*04f0*/  @P1 STG.E.64 desc[UR6][R12.64], R14 ;  /* 0x0000000e0c001986 */ /* 0x0003e8000c101b06 */
[----:B------:R-:W2:Y:S04]  /*0500*/  @!P0 LDG.E.64 R10, desc[UR6][R18.64] ;  /* 0x00000006120a8981 */ /* 0x000ea8000c1e1b00 */
[----:B------:R-:W2:Y:S01]  /*0510*/  @!P0 LDG.E.64 R16, desc[UR6][R16.64] ;  /* 0x0000000610108981 */ /* 0x000ea2000c1e1b00 */
[----:B------:R-:W-:-:S13]  /*0520*/  ISETP.NE.AND P1, PT, R8, RZ, PT ;  /* 0x000000ff0800720c */ /* 0x000fda0003f25270 */
[----:B------:R-:W3:Y:S01]  /*0530*/  @!P1 LDC.64 R22, c[0x0][0x388] ;  /* 0x0000e200ff169b82 */ /* 0x000ee20000000a00 */
[----:B0-----:R-:W-:-:S04]  /*0540*/  @!P0 IMAD.WIDE R20, R9, 0x8, R20 ;  /* 0x0000000809148825 */ /* 0x001fc800078e0214 */
[----:B---3--:R-:W-:Y:S01]  /*0550*/  @!P1 IMAD.WIDE R22, R9, 0x8, R22 ;  /* 0x0000000809169825 */ /* 0x008fe200078e0216 */
[----:B--2---:R-:W-:Y:S02]  /*0560*/  @!P0 DADD R10, R10, R16 ;  /* 0x000000000a0a8229 */ /* 0x004fe40000000010 */
[----:B------:R-:W0:Y:S06]  /*0570*/  @!P1 LDC.64 R16, c[0x0][0x398] ;  /* 0x0000e600ff109b82 */ /* 0x000e2c0000000a00 */
[----:B------:R-:W-:-:S07]  /*0580*/  @!P0 DMUL R10, R10, 0.5 ;  /* 0x3fe000000a0a8828 */ /* 0x000fce0000000000 */
[----:B------:R2:W-:Y:S04]  /*0590*/  @!P0 STG.E.64 desc[UR6][R20.64], R10 ;  /* 0x0000000a14008986 */ /* 0x0005e8000c101b06 */
[----:B-1----:R-:W3:Y:S04]  /*05a0*/  @!P1 LDG.E.64 R12, desc[UR6][R22.64] ;  /* 0x00000006160c9981 */ /* 0x002ee8000c1e1b00 */
[----:B------:R-:W3:Y:S01]  /*05b0*/  @!P1 LDG.E.64 R14, desc[UR6][R22.64+0x8] ;  /* 0x00000806160e9981 */ /* 0x000ee2000c1e1b00 */
[----:B0-----:R-:W-:Y:S01]  /*05c0*/  @!P1 IMAD.WIDE R16, R9, 0x8, R16 ;  /* 0x0000000809109825 */ /* 0x001fe200078e0210 */
[----:B------:R-:W-:Y:S01]  /*05d0*/  ISETP.NE.AND P0, PT, R8, UR8, PT ;  /* 0x0000000808007c0c */ /* 0x000fe2000bf05270 */
[----:B------:R-:W-:Y:S01]  /*05e0*/  BSSY.RECONVERGENT B0, `(.L_x_37) ;  /* 0x000000c000007945 */ /* 0x000fe20003800200 */
[----:B---3--:R-:W-:-:S08]  /*05f0*/  @!P1 DADD R12, R12, R14 ;  /* 0x000000000c0c9229 */ /* 0x008fd0000000000e */
[----:B------:R-:W-:-:S07]  /*0600*/  @!P1 DMUL R12, R12, 0.5 ;  /* 0x3fe000000c0c9828 */ /* 0x000fce0000000000 */
[----:B------:R2:W-:Y:S01]  /*0610*/  @!P1 STG.E.64 desc[UR6][R16.64], R12 ;  /* 0x0000000c10009986 */ /* 0x0005e2000c101b06 */
[----:B------:R-:W-:Y:S05]  /*0620*/  @P0 BRA `(.L_x_38) ;  /* 0x00000000001c0947 */ /* 0x000fea0003800000 */
[----:B------:R-:W-:-:S05]  /*0630*/  IMAD.WIDE R14, R9, 0x8, R2 ;  /* 0x00000008090e7825 */ /* 0x000fca00078e0202 */
[----:B--2---:R-:W2:Y:S04]  /*0640*/  LDG.E.64 R10, desc[UR6][R14.64] ;  /* 0x000000060e0a7981 */ /* 0x004ea8000c1e1b00 */
[----:B------:R-:W2:Y:S02]  /*0650*/  LDG.E.64 R12, desc[UR6][R14.64+0x8] ;  /* 0x000008060e0c7981 */ /* 0x000ea4000c1e1b00 */
[----:B--2---:R-:W-:Y:S01]  /*0660*/  DADD R10, R10, R12 ;  /* 0x000000000a0a7229 */ /* 0x004fe2000000000c */
[----:B------:R-:W-:-:S07]  /*0670*/  IMAD.WIDE R12, R9, 0x8, R4 ;  /* 0x00000008090c7825 */ /* 0x000fce00078e0204 */
[----:B------:R-:W-:-:S07]  /*0680*/  DMUL R10, R10, 0.5 ;  /* 0x3fe000000a0a7828 */ /* 0x000fce0000000000 */
[----:B------:R0:W-:Y:S04]  /*0690*/  STG.E.64 desc[UR6][R12.64], R10 ;  /* 0x0000000a0c007986 */ /* 0x0001e8000c101b06 */
.L_x_38:
[----:B------:R-:W-:Y:S05]  /*06a0*/  BSYNC.RECONVERGENT B0 ;  /* 0x0000000000007941 */ /* 0x000fea0003800200 */
.L_x_37:
[----:B------:R-:W-:-:S04]  /*06b0*/  IADD3 R9, PT, PT, R9, UR4, RZ ;  /* 0x0000000409097c10 */ /* 0x000fc8000fffe0ff */
[----:B------:R-:W-:-:S13]  /*06c0*/  ISETP.GE.AND P0, PT, R9, UR9, PT ;  /* 0x0000000909007c0c */ /* 0x000fda000bf06270 */
[----:B------:R-:W-:Y:S05]  /*06d0*/  @!P0 BRA `(.L_x_39) ;  /* 0xfffffff800b48947 */ /* 0x000fea000383ffff */
[----:B------:R-:W-:Y:S05]  /*06e0*/  EXIT ;  /* 0x000000000000794d */ /* 0x000fea0003800000 */
.L_x_40:
        /* <DEDUP_REMOVED lines=9> */
.L_x_171:


//--------------------- .text._Z5uu_vvPdS_S_S_S_S_ii --------------------------
	.section	.text._Z5uu_vvPdS_S_S_S_S_ii,"ax",@progbits
	.align	128
        .global         _Z5uu_vvPdS_S_S_S_S_ii
        .type           _Z5uu_vvPdS_S_S_S_S_ii,@function
        .size           _Z5uu_vvPdS_S_S_S_S_ii,(.L_x_172 - _Z5uu_vvPdS_S_S_S_S_ii)
        .other          _Z5uu_vvPdS_S_S_S_S_ii,@"STO_CUDA_ENTRY STV_DEFAULT"
_Z5uu_vvPdS_S_S_S_S_ii:
.text._Z5uu_vvPdS_S_S_S_S_ii:
        /* <DEDUP_REMOVED lines=13> */
[----:B------:R-:W0:Y:S01]  /*00d0*/  LDC.64 R6, c[0x0][0x3a0] ;  /* 0x0000e800ff067b82 */ /* 0x000e220000000a00 */
[----:B-1----:R-:W-:-:S07]  /*00e0*/  UIMAD UR4, UR4, UR5, URZ ;  /* 0x00000005040472a4 */ /* 0x002fce000f8e02ff */
[----:B--2---:R-:W1:Y:S05]  /*00f0*/  LDC.64 R8, c[0x0][0x3a8] ;  /* 0x0000ea00ff087b82 */ /* 0x004e6a0000000a00 */
.L_x_41:
[----:B---3--:R-:W-:Y:S01]  /*0100*/  IMAD.WIDE R12, R11, 0x8, R4 ;  /* 0x000000080b0c7825 */ /* 0x008fe200078e0204 */
[----:B0-----:R-:W2:Y:S01]  /*0110*/  LDG.E.64 R14, desc[UR6][R2.64] ;  /* 0x00000006020e7981 */ /* 0x001ea2000c1e1b00 */
[----:B------:R-:W0:Y:S04]  /*0120*/  LDC.64 R20, c[0x0][0x398] ;  /* 0x0000e600ff147b82 */ /* 0x000e280000000a00 */
[----:B------:R-:W2:Y:S02]  /*0130*/  LDG.E.64 R12, desc[UR6][R12.64] ;  /* 0x000000060c0c7981 */ /* 0x000ea4000c1e1b00 */
[----:B--2---:R-:W-:Y:S02]  /*0140*/  DSETP.GE.AND P0, PT, R12, R14, PT ;  /* 0x0000000e0c00722a */ /* 0x004fe40003f06000 */
[----:B------:R-:W2:-:S12]  /*0150*/  LDC.64 R14, c[0x0][0x390] ;  /* 0x0000e400ff0e7b82 */ /* 0x000e980000000a00 */
[----:B------:R-:W3:Y:S01]  /*0160*/  @P0 LDC R0, c[0x0][0x3b4] ;  /* 0x0000ed00ff000b82 */ /* 0x000ee20000000800 */
[----:B--2---:R-:W-:-:S06]  /*0170*/  @P0 IMAD.WIDE R16, R11, 0x8, R14 ;  /* 0x000000080b100825 */ /* 0x004fcc00078e020e */
[----:B------:R-:W2:Y:S01]  /*0180*/  @P0 LDG.E.64 R16, desc[UR6][R16.64] ;  /* 0x0000000610100981 */ /* 0x000ea2000c1e1b00 */
[----:B---3--:R-:W-:-:S05]  /*0190*/  @P0 IADD3 R19, PT, PT, R11, R0, RZ ;  /* 0x000000000b130210 */ /* 0x008fca0007ffe0ff */
[----:B------:R-:W-:-:S06]  /*01a0*/  @P0 IMAD.WIDE R14, R19, 0x8, R14 ;  /* 0x00000008130e0825 */ /* 0x000fcc00078e020e */
[----:B------:R-:W2:Y:S01]  /*01b0*/  @P0 LDG.E.64 R14, desc[UR6][R14.64] ;  /* 0x000000060e0e0981 */ /* 0x000ea2000c1e1b00 */
[----:B------:R-:W-:-:S04]  /*01c0*/  IMAD.WIDE R12, R11, 0x8, R6 ;  /* 0x000000080b0c7825 */ /* 0x000fc800078e0206 */
[----:B0-----:R-:W-:Y:S01]  /*01d0*/  @P0 IMAD.WIDE R20, R11, 0x8, R20 ;  /* 0x000000080b140825 */ /* 0x001fe200078e0214 */
[----:B--2---:R-:W-:-:S08]  /*01e0*/  @P0 DADD R18, R14, R16 ;  /* 0x000000000e120229 */ /* 0x004fd00000000010 */
[----:B------:R-:W-:-:S07]  /*01f0*/  @P0 DMUL R18, R18, 0.5 ;  /* 0x3fe0000012120828 */ /* 0x000fce0000000000 */
[----:B------:R2:W-:Y:S04]  /*0200*/  @P0 STG.E.64 desc[UR6][R12.64], R18 ;  /* 0x000000120c000986 */ /* 0x0005e8000c101b06 */
[----:B------:R-:W3:Y:S04]  /*0210*/  @P0 LDG.E.64 R22, desc[UR6][R20.64+0x8] ;  /* 0x0000080614160981 */ /* 0x000ee8000c1e1b00 */
[----:B------:R-:W3:Y:S01]  /*0220*/  @P0 LDG.E.64 R24, desc[UR6][R20.64] ;  /* 0x0000000614180981 */ /* 0x000ee2000c1e1b00 */
[C---:B-1----:R-:W-:Y:S01]  /*0230*/  IMAD.WIDE R14, R11.reuse, 0x8, R8 ;  /* 0x000000080b0e7825 */ /* 0x042fe200078e0208 */
[----:B------:R-:W-:Y:S01]  /*0240*/  IADD3 R11, PT, PT, R11, UR4, RZ ;  /* 0x000000040b0b7c10 */ /* 0x000fe2000fffe0ff */
[----:B---3--:R-:W-:-:S08]  /*0250*/  @P0 DADD R22, R22, R24 ;  /* 0x0000000016160229 */ /* 0x008fd00000000018 */
[----:B------:R-:W-:-:S07]  /*0260*/  @P0 DMUL R22, R22, 0.5 ;  /* 0x3fe0000016160828 */ /* 0x000fce0000000000 */
[----:B------:R2:W-:Y:S04]  /*0270*/  @P0 STG.E.64 desc[UR6][R14.64], R22 ;  /* 0x000000160e000986 */ /* 0x0005e8000c101b06 */
[----:B------:R2:W-:Y:S04]  /*0280*/  @!P0 STG.E.64 desc[UR6][R12.64], RZ ;  /* 0x000000ff0c008986 */ /* 0x0005e8000c101b06 */
[----:B------:R2:W-:Y:S01]  /*0290*/  @!P0 STG.E.64 desc[UR6][R14.64], RZ ;  /* 0x000000ff0e008986 */ /* 0x0005e2000c101b06 */
[----:B----4-:R-:W-:-:S13]  /*02a0*/  ISETP.GE.AND P0, PT, R11, UR8, PT ;  /* 0x000000080b007c0c */ /* 0x010fda000bf06270 */
[----:B--2---:R-:W-:Y:S05]  /*02b0*/  @!P0 BRA `(.L_x_41) ;  /* 0xfffffffc00908947 */ /* 0x004fea000383ffff */
[----:B------:R-:W-:Y:S05]  /*02c0*/  EXIT ;  /* 0x000000000000794d */ /* 0x000fea0003800000 */
.L_x_42:
        /* <DEDUP_REMOVED lines=11> */
.L_x_172:


//--------------------- .text._Z7uu1_vv1PdS_S_S_S_S_S_iii --------------------------
	.section	.text._Z7uu1_vv1PdS_S_S_S_S_S_iii,"ax",@progbits
	.align	128
        .global         _Z7uu1_vv1PdS_S_S_S_S_S_iii
        .type           _Z7uu1_vv1PdS_S_S_S_S_S_iii,@function
        .size           _Z7uu1_vv1PdS_S_S_S_S_S_iii,(.L_x_163 - _Z7uu1_vv1PdS_S_S_S_S_S_iii)
        .other          _Z7uu1_vv1PdS_S_S_S_S_S_iii,@"STO_CUDA_ENTRY STV_DEFAULT"
_Z7uu1_vv1PdS_S_S_S_S_S_iii:
.text._Z7uu1_vv1PdS_S_S_S_S_S_iii:
        /* <DEDUP_REMOVED lines=11> */
[----:B------:R-:W3:Y:S01]  /*00b0*/  LDC.64 R16, c[0x0][0x3a8] ;  /* 0x0000ea00ff107b82 */ /* 0x000ee20000000a00 */
[----:B------:R-:W4:Y:S01]  /*00c0*/  LDCU UR9, c[0x0][0x3b8] ;  /* 0x00007700ff0977ac */ /* 0x000f220008000800 */
[----:B------:R-:W0:Y:S06]  /*00d0*/  LDCU UR8, c[0x0][0x3c0] ;  /* 0x00007800ff0877ac */ /* 0x000e2c0008000800 */
[----:B------:R-:W0:Y:S01]  /*00e0*/  LDC.64 R14, c[0x0][0x388] ;  /* 0x0000e200ff0e7b82 */ /* 0x000e220000000a00 */
[----:B-1----:R-:W-:-:S07]  /*00f0*/  UIMAD UR4, UR4, UR5, URZ ;  /* 0x00000005040472a4 */ /* 0x002fce000f8e02ff */
[----:B------:R-:W1:Y:S08]  /*0100*/  LDC.64 R12, c[0x0][0x3a0] ;  /* 0x0000e800ff0c7b82 */ /* 0x000e700000000a00 */
[----:B------:R-:W0:Y:S08]  /*0110*/  LDC.64 R10, c[0x0][0x398] ;  /* 0x0000e600ff0a7b82 */ /* 0x000e300000000a00 */
[----:B------:R-:W0:Y:S08]  /*0120*/  LDC.64 R8, c[0x0][0x390] ;  /* 0x0000e400ff087b82 */ /* 0x000e300000000a00 */
[----:B--2-4-:R-:W0:Y:S02]  /*0130*/  LDC.64 R6, c[0x0][0x3b0] ;  /* 0x0000ec00ff067b82 */ /* 0x014e240000000a00 */
.L_x_58:
[----:B0-2---:R-:W2:Y:S01]  /*0140*/  LDC.64 R2, c[0x0][0x380] ;  /* 0x0000e000ff027b82 */ /* 0x005ea20000000a00 */
[----:B0-----:R-:W-:-:S05]  /*0150*/  IMAD.WIDE R20, R23, 0x8, R14 ;  /* 0x0000000817147825 */ /* 0x001fca00078e020e */
[----:B------:R-:W4:Y:S04]  /*0160*/  LDG.E.64 R24, desc[UR6][R20.64] ;  /* 0x0000000614187981 */ /* 0x000f28000c1e1b00 */
[----:B--2---:R-:W4:Y:S01]  /*0170*/  LDG.E.64 R2, desc[UR6][R2.64] ;  /* 0x0000000602027981 */ /* 0x004f22000c1e1b00 */
[----:B------:R-:W-:Y:S01]  /*0180*/  BSSY.RECONVERGENT B0, `(.L_x_43) ;  /* 0x000001f000007945 */ /* 0x000fe20003800200 */
[----:B-1----:R-:W-:-:S04]  /*0190*/  IMAD.WIDE R18, R23, 0x8, R12 ;  /* 0x0000000817127825 */ /* 0x002fc800078e020c */
[----:B------:R-:W-:Y:S01]  /*01a0*/  IMAD.WIDE R4, R23, 0x8, R10 ;  /* 0x0000000817047825 */ /* 0x000fe200078e020a */
[----:B----4-:R-:W-:-:S14]  /*01b0*/  DSETP.GE.AND P0, PT, R24, R2, PT ;  /* 0x000000021800722a */ /* 0x010fdc0003f06000 */
[----:B------:R-:W-:Y:S05]  /*01c0*/  @!P0 BRA `(.L_x_44) ;  /* 0x0000000000648947 */ /* 0x000fea0003800000 */
[----:B------:R-:W2:Y:S01]  /*01d0*/  LDG.E.64 R26, desc[UR6][R18.64] ;  /* 0x00000006121a7981 */ /* 0x000ea2000c1e1b00 */
[----:B------:R-:W0:Y:S01]  /*01e0*/  MUFU.RCP64H R3, R25 ;  /* 0x0000001900037308 */ /* 0x000e220000001800 */
[----:B------:R-:W-:Y:S01]  /*01f0*/  IMAD.MOV.U32 R2, RZ, RZ, 0x1 ;  /* 0x00000001ff027424 */ /* 0x000fe200078e00ff */
[----:B------:R-:W-:Y:S05]  /*0200*/  BSSY.RECONVERGENT B1, `(.L_x_45) ;  /* 0x0000013000017945 */ /* 0x000fea0003800200 */
[----:B0-----:R-:W-:-:S08]  /*0210*/  DFMA R28, -R24, R2, 1 ;  /* 0x3ff00000181c742b */ /* 0x001fd00000000102 */
[----:B------:R-:W-:-:S08]  /*0220*/  DFMA R28, R28, R28, R28 ;  /* 0x0000001c1c1c722b */ /* 0x000fd0000000001c */
[----:B------:R-:W-:-:S08]  /*0230*/  DFMA R28, R2, R28, R2 ;  /* 0x0000001c021c722b */ /* 0x000fd00000000002 */
[----:B------:R-:W-:-:S08]  /*0240*/  DFMA R2, -R24, R28, 1 ;  /* 0x3ff000001802742b */ /* 0x000fd0000000011c */
[----:B------:R-:W-:-:S08]  /*0250*/  DFMA R2, R28, R2, R28 ;  /* 0x000000021c02722b */ /* 0x000fd0000000001c */
[----:B--2---:R-:W-:Y:S01]  /*0260*/  DMUL R28, R26, R2 ;  /* 0x000000021a1c7228 */ /* 0x004fe20000000000 */
[----:B------:R-:W-:-:S07]  /*0270*/  FSETP.GEU.AND P1, PT, |R27|, 6.5827683646048100446e-37, PT ;  /* 0x036000001b00780b */ /* 0x000fce0003f2e200 */
        /* <DEDUP_REMOVED lines=8> */
[----:B---3--:R-:W-:Y:S05]  /*0300*/  CALL.REL.NOINC `($__internal_2_$__cuda_sm20_div_rn_f64_full) ;  /* 0x0000000400b07944 */ /* 0x008fea0003c00000 */
[----:B------:R-:W-:Y:S02]  /*0310*/  IMAD.MOV.U32 R2, RZ, RZ, R32 ;  /* 0x000000ffff027224 */ /* 0x000fe400078e0020 */
[----:B------:R-:W-:-:S07]  /*0320*/  IMAD.MOV.U32 R3, RZ, RZ, R33 ;  /* 0x000000ffff037224 */ /* 0x000fce00078e0021 */
.L_x_46:
[----:B------:R-:W-:Y:S05]  /*0330*/  BSYNC.RECONVERGENT B1 ;  /* 0x0000000000017941 */ /* 0x000fea0003800200 */
.L_x_45:
[----:B------:R0:W-:Y:S01]  /*0340*/  STG.E.64 desc[UR6][R4.64], R2 ;  /* 0x0000000204007986 */ /* 0x0001e2000c101b06 */
[----:B------:R-:W-:Y:S05]  /*0350*/  BRA `(.L_x_47) ;  /* 0x0000000000047947 */ /* 0x000fea0003800000 */
.L_x_44:
[----:B------:R1:W-:Y:S02]  /*0360*/  STG.E.64 desc[UR6][R4.64], RZ ;  /* 0x000000ff04007986 */ /* 0x0003e4000c101b06 */
.L_x_47:
[----:B------:R-:W-:Y:S05]  /*0370*/  BSYNC.RECONVERGENT B0 ;  /* 0x0000000000007941 */ /* 0x000fea0003800200 */
.L_x_43:
[----:B0-----:R-:W0:Y:S01]  /*0380*/  LDC.64 R2, c[0x0][0x380] ;  /* 0x0000e000ff027b82 */ /* 0x001e220000000a00 */
[----:B------:R-:W-:-:S06]  /*0390*/  IMAD.WIDE R24, R23, 0x8, R8 ;  /* 0x0000000817187825 */ /* 0x000fcc00078e0208 */
[----:B------:R-:W2:Y:S04]  /*03a0*/  LDG.E.64 R24, desc[UR6][R24.64] ;  /* 0x0000000618187981 */ /* 0x000ea8000c1e1b00 */
[----:B0-----:R-:W2:Y:S01]  /*03b0*/  LDG.E.64 R2, desc[UR6][R2.64] ;  /* 0x0000000602027981 */ /* 0x001ea2000c1e1b00 */
[----:B------:R-:W-:Y:S01]  /*03c0*/  BSSY.RECONVERGENT B0, `(.L_x_48) ;  /* 0x0000020000007945 */ /* 0x000fe20003800200 */
[----:B--2---:R-:W-:-:S14]  /*03d0*/  DSETP.GE.AND P0, PT, R24, R2, PT ;  /* 0x000000021800722a */ /* 0x004fdc0003f06000 */
[----:B------:R-:W-:Y:S05]  /*03e0*/  @!P0 BRA `(.L_x_49) ;  /* 0x00000000006c8947 */ /* 0x000fea0003800000 */
[----:B------:R-:W-:-:S06]  /*03f0*/  IMAD.WIDE R26, R23, 0x8, R6 ;  /* 0x00000008171a7825 */ /* 0x000fcc00078e0206 */
        /* <DEDUP_REMOVED lines=19> */
[----:B-1-3--:R-:W-:Y:S05]  /*0530*/  CALL.REL.NOINC `($__internal_2_$__cuda_sm20_div_rn_f64_full) ;  /* 0x0000000400247944 */ /* 0x00afea0003c00000 */
[----:B------:R-:W-:Y:S01]  /*0540*/  MOV R2, R32 ;  /* 0x0000002000027202 */ /* 0x000fe20000000f00 */
[----:B------:R-:W-:-:S07]  /*0550*/  IMAD.MOV.U32 R3, RZ, RZ, R33 ;  /* 0x000000ffff037224 */ /* 0x000fce00078e0021 */
.L_x_51:
[----:B------:R-:W-:Y:S05]  /*0560*/  BSYNC.RECONVERGENT B1 ;  /* 0x0000000000017941 */ /* 0x000fea0003800200 */
.L_x_50:
[----:B---3--:R-:W-:-:S05]  /*0570*/  IMAD.WIDE R24, R23, 0x8, R16 ;  /* 0x0000000817187825 */ /* 0x008fca00078e0210 */
[----:B------:R2:W-:Y:S01]  /*0580*/  STG.E.64 desc[UR6][R24.64], R2 ;  /* 0x0000000218007986 */ /* 0x0005e2000c101b06 */
[----:B------:R-:W-:Y:S05]  /*0590*/  BRA `(.L_x_52) ;  /* 0x0000000000087947 */ /* 0x000fea0003800000 */
.L_x_49:
[----:B---3--:R-:W-:-:S05]  /*05a0*/  IMAD.WIDE R2, R23, 0x8, R16 ;  /* 0x0000000817027825 */ /* 0x008fca00078e0210 */
[----:B------:R0:W-:Y:S02]  /*05b0*/  STG.E.64 desc[UR6][R2.64], RZ ;  /* 0x000000ff02007986 */ /* 0x0001e4000c101b06 */
.L_x_52:
[----:B------:R-:W-:Y:S05]  /*05c0*/  BSYNC.RECONVERGENT B0 ;  /* 0x0000000000007941 */ /* 0x000fea0003800200 */
.L_x_48:
[----:B--2---:R-:W-:Y:S01]  /*05d0*/  IABS R25, R0 ;  /* 0x0000000000197213 */ /* 0x004fe20000000000 */
[----:B------:R-:W-:Y:S03]  /*05e0*/  BSSY.RECONVERGENT B0, `(.L_x_53) ;  /* 0x000003a000007945 */ /* 0x000fe60003800200 */
[----:B------:R-:W2:Y:S08]  /*05f0*/  I2F.RP R22, R25 ;  /* 0x0000001900167306 */ /* 0x000eb00000209400 */
[----:B--2---:R-:W0:Y:S02]  /*0600*/  MUFU.RCP R22, R22 ;  /* 0x0000001600167308 */ /* 0x004e240000001000 */
[----:B0-----:R-:W-:-:S06]  /*0610*/  VIADD R2, R22, 0xffffffe ;  /* 0x0ffffffe16027836 */ /* 0x001fcc0000000000 */
[----:B------:R0:W2:Y:S02]  /*0620*/  F2I.FTZ.U32.TRUNC.NTZ R3, R2 ;  /* 0x0000000200037305 */ /* 0x0000a4000021f000 */
[----:B0-----:R-:W-:Y:S02]  /*0630*/  IMAD.MOV.U32 R2, RZ, RZ, RZ ;  /* 0x000000ffff027224 */ /* 0x001fe400078e00ff */
[----:B--2---:R-:W-:-:S04]  /*0640*/  IMAD.MOV R24, RZ, RZ, -R3 ;  /* 0x000000ffff187224 */ /* 0x004fc800078e0a03 */
[----:B------:R-:W-:Y:S01]  /*0650*/  IMAD R27, R24, R25, RZ ;  /* 0x00000019181b7224 */ /* 0x000fe200078e02ff */
[----:B------:R-:W-:-:S03]  /*0660*/  IABS R24, R23 ;  /* 0x0000001700187213 */ /* 0x000fc60000000000 */
[----:B------:R-:W-:Y:S01]  /*0670*/  IMAD.HI.U32 R3, R3, R27, R2 ;  /* 0x0000001b03037227 */ /* 0x000fe200078e0002 */
[----:B------:R-:W-:-:S04]  /*0680*/  LOP3.LUT R2, R23, R0, RZ, 0x3c, !PT ;  /* 0x0000000017027212 */ /* 0x000fc800078e3cff */
[----:B------:R-:W-:Y:S01]  /*0690*/  ISETP.GE.AND P2, PT, R2, RZ, PT ;  /* 0x000000ff0200720c */ /* 0x000fe20003f46270 */
[----:B------:R-:W-:-:S04]  /*06a0*/  IMAD.HI.U32 R3, R3, R24, RZ ;  /* 0x0000001803037227 */ /* 0x000fc800078e00ff */
[----:B------:R-:W-:-:S04]  /*06b0*/  IMAD.MOV R22, RZ, RZ, -R3 ;  /* 0x000000ffff167224 */ /* 0x000fc800078e0a03 */
[----:B------:R-:W-:-:S05]  /*06c0*/  IMAD R22, R25, R22, R24 ;  /* 0x0000001619167224 */ /* 0x000fca00078e0218 */
[----:B------:R-:W-:-:S13]  /*06d0*/  ISETP.GT.U32.AND P1, PT, R25, R22, PT ;  /* 0x000000161900720c */ /* 0x000fda0003f24070 */
[----:B------:R-:W-:Y:S02]  /*06e0*/  @!P1 IMAD.IADD R22, R22, 0x1, -R25 ;  /* 0x0000000116169824 */ /* 0x000fe400078e0a19 */
[----:B------:R-:W-:Y:S01]  /*06f0*/  @!P1 VIADD R3, R3, 0x1 ;  /* 0x0000000103039836 */ /* 0x000fe20000000000 */
[----:B------:R-:W-:Y:S02]  /*0700*/  ISETP.NE.AND P1, PT, R0, RZ, PT ;  /* 0x000000ff0000720c */ /* 0x000fe40003f25270 */
[----:B------:R-:W-:-:S13]  /*0710*/  ISETP.GE.U32.AND P0, PT, R22, R25, PT ;  /* 0x000000191600720c */ /* 0x000fda0003f06070 */
[----:B------:R-:W-:-:S05]  /*0720*/  @P0 IADD3 R3, PT, PT, R3, 0x1, RZ ;  /* 0x0000000103030810 */ /* 0x000fca0007ffe0ff */
[----:B------:R-:W-:Y:S01]  /*0730*/  @!P2 IMAD.MOV R3, RZ, RZ, -R3 ;  /* 0x000000ffff03a224 */ /* 0x000fe200078e0a03 */
[----:B------:R-:W-:-:S04]  /*0740*/  @!P1 LOP3.LUT R3, RZ, R0, RZ, 0x33, !PT ;  /* 0x00000000ff039212 */ /* 0x000fc800078e33ff */
[----:B------:R-:W-:-:S13]  /*0750*/  ISETP.NE.AND P0, PT, R3, UR8, PT ;  /* 0x0000000803007c0c */ /* 0x000fda000bf05270 */
[----:B------:R-:W-:Y:S05]  /*0760*/  @P0 BRA `(.L_x_54) ;  /* 0x0000000000840947 */ /* 0x000fea0003800000 */
[----:B------:R-:W0:Y:S01]  /*0770*/  LDC.64 R2, c[0x0][0x380] ;  /* 0x0000e000ff027b82 */ /* 0x000e220000000a00 */
[----:B------:R-:W2:Y:S04]  /*0780*/  LDG.E.64 R20, desc[UR6][R20.64] ;  /* 0x0000000614147981 */ /* 0x000ea8000c1e1b00 */
[----:B0-----:R-:W2:Y:S02]  /*0790*/  LDG.E.64 R2, desc[UR6][R2.64] ;  /* 0x0000000602027981 */ /* 0x001ea4000c1e1b00 */
[----:B--2---:R-:W-:-:S14]  /*07a0*/  DSETP.GE.AND P0, PT, R20, R2, PT ;  /* 0x000000021400722a */ /* 0x004fdc0003f06000 */
        /* <DEDUP_REMOVED lines=19> */
[----:B------:R-:W-:Y:S02]  /*08e0*/  IMAD.MOV.U32 R27, RZ, RZ, R19 ;  /* 0x000000ffff1b7224 */ /* 0x000fe400078e0013 */
[----:B------:R-:W-:Y:S02]  /*08f0*/  IMAD.MOV.U32 R31, RZ, RZ, R20 ;  /* 0x000000ffff1f7224 */ /* 0x000fe400078e0014 */
[----:B------:R-:W-:-:S07]  /*0900*/  IMAD.MOV.U32 R28, RZ, RZ, R21 ;  /* 0x000000ffff1c7224 */ /* 0x000fce00078e0015 */
[----:B-1----:R-:W-:Y:S05]  /*0910*/  CALL.REL.NOINC `($__internal_2_$__cuda_sm20_div_rn_f64_full) ;  /* 0x00000000002c7944 */ /* 0x002fea0003c00000 */
[----:B------:R-:W-:Y:S01]  /*0920*/  IMAD.MOV.U32 R2, RZ, RZ, R32 ;  /* 0x000000ffff027224 */ /* 0x000fe200078e0020 */
[----:B------:R-:W-:-:S07]  /*0930*/  MOV R3, R33 ;  /* 0x0000002100037202 */ /* 0x000fce0000000f00 */
.L_x_57:
[----:B------:R-:W-:Y:S05]  /*0940*/  BSYNC.RECONVERGENT B1 ;  /* 0x0000000000017941 */ /* 0x000fea0003800200 */
.L_x_56:
[----:B------:R0:W-:Y:S01]  /*0950*/  STG.E.64 desc[UR6][R4.64], R2 ;  /* 0x0000000204007986 */ /* 0x0001e2000c101b06 */
[----:B------:R-:W-:Y:S05]  /*0960*/  BRA `(.L_x_54) ;  /* 0x0000000000047947 */ /* 0x000fea0003800000 */
.L_x_55:
[----:B------:R2:W-:Y:S02]  /*0970*/  STG.E.64 desc[UR6][R4.64], RZ ;  /* 0x000000ff04007986 */ /* 0x0005e4000c101b06 */
.L_x_54:
[----:B------:R-:W-:Y:S05]  /*0980*/  BSYNC.RECONVERGENT B0 ;  /* 0x0000000000007941 */ /* 0x000fea0003800200 */
.L_x_53:
[----:B------:R-:W-:-:S05]  /*0990*/  VIADD R23, R23, UR4 ;  /* 0x0000000417177c36 */ /* 0x000fca0008000000 */
[----:B------:R-:W-:-:S13]  /*09a0*/  ISETP.GE.AND P0, PT, R23, UR9, PT ;  /* 0x0000000917007c0c */ /* 0x000fda000bf06270 */
[----:B------:R-:W-:Y:S05]  /*09b0*/  @!P0 BRA `(.L_x_58) ;  /* 0xfffffff400e08947 */ /* 0x000fea000383ffff */
[----:B------:R-:W-:Y:S05]  /*09c0*/  EXIT ;  /* 0x000000000000794d */ /* 0x000fea0003800000 */
        .weak           $__internal_2_$__cuda_sm20_div_rn_f64_full
        .type           $__internal_2_$__cuda_sm20_div_rn_f64_full,@function
        .size           $__internal_2_$__cuda_sm20_div_rn_f64_full,(.L_x_163 - $__internal_2_$__cuda_sm20_div_rn_f64_full)
$__internal_2_$__cuda_sm20_div_rn_f64_full:
[----:B------:R-:W-:Y:S01]  /*09d0*/  IMAD.MOV.U32 R3, RZ, RZ, R27 ;  /* 0x000000ffff037224 */ /* 0x000fe200078e001b */
[C---:B------:R-:W-:Y:S01]  /*09e0*/  FSETP.GEU.AND P0, PT, |R28|.reuse, 1.469367938527859385e-39, PT ;  /* 0x001000001c00780b */ /* 0x040fe20003f0e200 */
[----:B------:R-:W-:Y:S01]  /*09f0*/  IMAD.MOV.U32 R2, RZ, RZ, R26 ;  /* 0x000000ffff027224 */ /* 0x000fe200078e001a */
[----:B------:R-:W-:Y:S01]  /*0a00*/  LOP3.LUT R24, R28, 0x800fffff, RZ, 0xc0, !PT ;  /* 0x800fffff1c187812 */ /* 0x000fe200078ec0ff */
[--C-:B------:R-:W-:Y:S01]  /*0a10*/  IMAD.MOV.U32 R26, RZ, RZ, R31.reuse ;  /* 0x000000ffff1a7224 */ /* 0x100fe200078e001f */
[C---:B------:R-:W-:Y:S01]  /*0a20*/  FSETP.GEU.AND P2, PT, |R3|.reuse, 1.469367938527859385e-39, PT ;  /* 0x001000000300780b */ /* 0x040fe20003f4e200 */
[----:B------:R-:W-:Y:S01]  /*0a30*/  IMAD.MOV.U32 R27, RZ, RZ, R28 ;  /* 0x000000ffff1b7224 */ /* 0x000fe200078e001c */
[----:B------:R-:W-:Y:S01]  /*0a40*/  LOP3.LUT R25, R24, 0x3ff00000, RZ, 0xfc, !PT ;  /* 0x3ff0000018197812 */ /* 0x000fe200078efcff */
[----:B------:R-:W-:Y:S01]  /*0a50*/  IMAD.MOV.U32 R24, RZ, RZ, R31 ;  /* 0x000000ffff187224 */ /* 0x000fe200078e001f */
[----:B------:R-:W-:Y:S01]  /*0a60*/  LOP3.LUT R32, R3, 0x7ff00000, RZ, 0xc0, !PT ;  /* 0x7ff0000003207812 */ /* 0x000fe200078ec0ff */
[----:B------:R-:W-:Y:S01]  /*0a70*/  IMAD.MOV.U32 R33, RZ, RZ, 0x1ca00000 ;  /* 0x1ca00000ff217424 */ /* 0x000fe200078e00ff */
[----:B------:R-:W-:Y:S01]  /*0a80*/  LOP3.LUT R35, R28, 0x7ff00000, RZ, 0xc0, !PT ;  /* 0x7ff000001c237812 */ /* 0x000fe200078ec0ff */
[----:B------:R-:W-:Y:S01]  /*0a90*/  IMAD.MOV.U32 R30, RZ, RZ, 0x1 ;  /* 0x00000001ff1e7424 */ /* 0x000fe200078e00ff */
[----:B------:R-:W-:Y:S01]  /*0aa0*/  MOV R28, R2 ;  /* 0x00000002001c7202 */ /* 0x000fe20000000f00 */
[----:B------:R-:W-:Y:S01]  /*0ab0*/  @!P0 DMUL R24, R26, 8.98846567431157953865e+307 ;  /* 0x7fe000001a188828 */ /* 0x000fe20000000000 */
[C---:B------:R-:W-:Y:S01]  /*0ac0*/  ISETP.GE.U32.AND P1, PT, R32.reuse, R35, PT ;  /* 0x000000232000720c */ /* 0x040fe20003f26070 */
[----:B------:R-:W-:Y:S01]  /*0ad0*/  IMAD.MOV.U32 R34, RZ, RZ, R32 ;  /* 0x000000ffff227224 */ /* 0x000fe200078e0020 */
[----:B------:R-:W-:Y:S01]  /*0ae0*/  BSSY.RECONVERGENT B2, `(.L_x_59) ;  /* 0x000004a000027945 */ /* 0x000fe20003800200 */
[----:B------:R-:W-:Y:S01]  /*0af0*/  @!P2 LOP3.LUT R29, R27, 0x7ff00000, RZ, 0xc0, !PT ;  /* 0x7ff000001b1da812 */ /* 0x000fe200078ec0ff */
[----:B------:R-:W-:Y:S01]  /*0b00*/  @!P2 IMAD.MOV.U32 R36, RZ, RZ, RZ ;  /* 0x000000ffff24a224 */ /* 0x000fe200078e00ff */
[----:B------:R-:W0:Y:S02]  /*0b10*/  MUFU.RCP64H R31, R25 ;  /* 0x00000019001f7308 */ /* 0x000e240000001800 */
[----:B------:R-:W-:-:S02]  /*0b20*/  @!P2 ISETP.GE.U32.AND P3, PT, R32, R29, PT ;  /* 0x0000001d2000a20c */ /* 0x000fc40003f66070 */
[C---:B------:R-:W-:Y:S02]  /*0b30*/  SEL R29, R33.reuse, 0x63400000, !P1 ;  /* 0x63400000211d7807 */ /* 0x040fe40004800000 */
[----:B------:R-:W-:Y:S02]  /*0b40*/  @!P2 SEL R37, R33, 0x63400000, !P3 ;  /* 0x634000002125a807 */ /* 0x000fe40005800000 */
[--C-:B------:R-:W-:Y:S02]  /*0b50*/  LOP3.LUT R29, R29, 0x800fffff, R3.reuse, 0xf8, !PT ;  /* 0x800fffff1d1d7812 */ /* 0x100fe400078ef803 */
[----:B------:R-:W-:Y:S02]  /*0b60*/  @!P2 LOP3.LUT R37, R37, 0x80000000, R3, 0xf8, !PT ;  /* 0x800000002525a812 */ /* 0x000fe400078ef803 */
[----:B------:R-:W-:Y:S02]  /*0b70*/  @!P0 LOP3.LUT R35, R25, 0x7ff00000, RZ, 0xc0, !PT ;  /* 0x7ff0000019238812 */ /* 0x000fe400078ec0ff */
[----:B------:R-:W-:-:S06]  /*0b80*/  @!P2 LOP3.LUT R37, R37, 0x100000, RZ, 0xfc, !PT ;  /* 0x001000002525a812 */ /* 0x000fcc00078efcff */
[----:B------:R-:W-:Y:S02]  /*0b90*/  @!P2 DFMA R28, R28, 2, -R36 ;  /* 0x400000001c1ca82b */ /* 0x000fe40000000824 */
[----:B0-----:R-:W-:-:S08]  /*0ba0*/  DFMA R36, R30, -R24, 1 ;  /* 0x3ff000001e24742b */ /* 0x001fd00000000818 */
[----:B------:R-:W-:Y:S01]  /*0bb0*/  DFMA R36, R36, R36, R36 ;  /* 0x000000242424722b */ /* 0x000fe20000000024 */
[----:B------:R-:W-:-:S07]  /*0bc0*/  @!P2 LOP3.LUT R34, R29, 0x7ff00000, RZ, 0xc0, !PT ;  /* 0x7ff000001d22a812 */ /* 0x000fce00078ec0ff */
[----:B------:R-:W-:-:S08]  /*0bd0*/  DFMA R36, R30, R36, R30 ;  /* 0x000000241e24722b */ /* 0x000fd0000000001e */
[----:B------:R-:W-:-:S08]  /*0be0*/  DFMA R30, R36, -R24, 1 ;  /* 0x3ff00000241e742b */ /* 0x000fd00000000818 */
[----:B------:R-:W-:-:S08]  /*0bf0*/  DFMA R30, R36, R30, R36 ;  /* 0x0000001e241e722b */ /* 0x000fd00000000024 */
[----:B------:R-:W-:-:S08]  /*0c00*/  DMUL R36, R30, R28 ;  /* 0x0000001c1e247228 */ /* 0x000fd00000000000 */
[----:B------:R-:W-:-:S08]  /*0c10*/  DFMA R38, R36, -R24, R28 ;  /* 0x800000182426722b */ /* 0x000fd0000000001c */
[----:B------:R-:W-:Y:S01]  /*0c20*/  DFMA R30, R30, R38, R36 ;  /* 0x000000261e1e722b */ /* 0x000fe20000000024 */
[----:B------:R-:W-:-:S05]  /*0c30*/  VIADD R36, R34, 0xffffffff ;  /* 0xffffffff22247836 */ /* 0x000fca0000000000 */
[----:B------:R-:W-:Y:S01]  /*0c40*/  ISETP.GT.U32.AND P0, PT, R36, 0x7feffffe, PT ;  /* 0x7feffffe2400780c */ /* 0x000fe20003f04070 */
[----:B------:R-:W-:-:S05]  /*0c50*/  VIADD R36, R35, 0xffffffff ;  /* 0xffffffff23247836 */ /* 0x000fca0000000000 */
[----:B------:R-:W-:-:S13]  /*0c60*/  ISETP.GT.U32.OR P0, PT, R36, 0x7feffffe, P0 ;  /* 0x7feffffe2400780c */ /* 0x000fda0000704470 */
[----:B------:R-:W-:Y:S05]  /*0c70*/  @P0 BRA `(.L_x_60) ;  /* 0x00000000006c0947 */ /* 0x000fea0003800000 */
[----:B------:R-:W-:Y:S02]  /*0c80*/  LOP3.LUT R3, R27, 0x7ff00000, RZ, 0xc0, !PT ;  /* 0x7ff000001b037812 */ /* 0x000fe400078ec0ff */
[----:B------:R-:W-:Y:S02]  /*0c90*/  MOV R2, RZ ;  /* 0x000000ff00027202 */ /* 0x000fe40000000f00 */
[CC--:B------:R-:W-:Y:S02]  /*0ca0*/  ISETP.GE.U32.AND P0, PT, R32.reuse, R3.reuse, PT ;  /* 0x000000032000720c */ /* 0x0c0fe40003f06070 */
[----:B------:R-:W-:Y:S02]  /*0cb0*/  VIADDMNMX R32, R32, -R3, 0xb9600000, !PT ;  /* 0xb960000020207446 */ /* 0x000fe40007800903 */
[----:B------:R-:W-:Y:S02]  /*0cc0*/  SEL R33, R33, 0x63400000, !P0 ;  /* 0x6340000021217807 */ /* 0x000fe40004000000 */
[----:B------:R-:W-:-:S05]  /*0cd0*/  VIMNMX R32, PT, PT, R32, 0x46a00000, PT ;  /* 0x46a0000020207848 */ /* 0x000fca0003fe0100 */
        /* <DEDUP_REMOVED lines=13> */
[----:B------:R-:W-:-:S06]  /*0db0*/  IMAD.MOV.U32 R24, RZ, RZ, RZ ;  /* 0x000000ffff187224 */ /* 0x000fcc00078e00ff */
[----:B------:R-:W-:-:S03]  /*0dc0*/  DFMA R24, R32, -R24, R30 ;  /* 0x800000182018722b */ /* 0x000fc6000000001e */
[----:B------:R-:W-:-:S03]  /*0dd0*/  LOP3.LUT R27, R3, R27, RZ, 0x3c, !PT ;  /* 0x0000001b031b7212 */ /* 0x000fc600078e3cff */
[----:B------:R-:W-:-:S04]  /*0de0*/  IADD3 R24, PT, PT, -R34, -0x43300000, RZ ;  /* 0xbcd0000022187810 */ /* 0x000fc80007ffe1ff */
[----:B------:R-:W-:-:S04]  /*0df0*/  FSETP.NEU.AND P0, PT, |R25|, R24, PT ;  /* 0x000000181900720b */ /* 0x000fc80003f0d200 */
[----:B------:R-:W-:Y:S02]  /*0e00*/  FSEL R32, R2, R32, !P0 ;  /* 0x0000002002207208 */ /* 0x000fe40004000000 */
[----:B------:R-:W-:Y:S01]  /*0e10*/  FSEL R33, R27, R33, !P0 ;  /* 0x000000211b217208 */ /* 0x000fe20004000000 */
[----:B------:R-:W-:Y:S06]  /*0e20*/  BRA `(.L_x_61) ;  /* 0x0000000000547947 */ /* 0x000fec0003800000 */
.L_x_60:
        /* <DEDUP_REMOVED lines=12> */
[----:B------:R-:W-:Y:S01]  /*0ef0*/  @!P0 IMAD.MOV.U32 R32, RZ, RZ, RZ ;  /* 0x000000ffff208224 */ /* 0x000fe200078e00ff */
[----:B------:R-:W-:-:S03]  /*0f00*/  @P0 MOV R32, RZ ;  /* 0x000000ff00200202 */ /* 0x000fc60000000f00 */
[----:B------:R-:W-:Y:S01]  /*0f10*/  @P0 IMAD.MOV.U32 R33, RZ, RZ, R2 ;  /* 0x000000ffff210224 */ /* 0x000fe200078e0002 */
[----:B------:R-:W-:Y:S06]  /*0f20*/  BRA `(.L_x_61) ;  /* 0x0000000000147947 */ /* 0x000fec0003800000 */
.L_x_63:
[----:B------:R-:W-:Y:S01]  /*0f30*/  LOP3.LUT R33, R27, 0x80000, RZ, 0xfc, !PT ;  /* 0x000800001b217812 */ /* 0x000fe200078efcff */
[----:B------:R-:W-:Y:S01]  /*0f40*/  IMAD.MOV.U32 R32, RZ, RZ, R26 ;  /* 0x000000ffff207224 */ /* 0x000fe200078e001a */
[----:B------:R-:W-:Y:S06]  /*0f50*/  BRA `(.L_x_61) ;  /* 0x0000000000087947 */ /* 0x000fec0003800000 */
.L_x_62:
[----:B------:R-:W-:Y:S01]  /*0f60*/  LOP3.LUT R33, R3, 0x80000, RZ, 0xfc, !PT ;  /* 0x0008000003217812 */ /* 0x000fe200078efcff */
[----:B------:R-:W-:-:S07]  /*0f70*/  IMAD.MOV.U32 R32, RZ, RZ, R2 ;  /* 0x000000ffff207224 */ /* 0x000fce00078e0002 */
.L_x_61:
[----:B------:R-:W-:Y:S05]  /*0f80*/  BSYNC.RECONVERGENT B2 ;  /* 0x0000000000027941 */ /* 0x000fea0003800200 */
.L_x_59:
[----:B------:R-:W-:Y:S02]  /*0f90*/  IMAD.MOV.U32 R2, RZ, RZ, R22 ;  /* 0x000000ffff027224 */ /* 0x000fe400078e0016 */
[----:B------:R-:W-:-:S04]  /*0fa0*/  IMAD.MOV.U32 R3, RZ, RZ, 0x0 ;  /* 0x00000000ff037424 */ /* 0x000fc800078e00ff */
[----:B------:R-:W-:Y:S05]  /*0fb0*/  RET.REL.NODEC R2 `(_Z7uu1_vv1PdS_S_S_S_S_S_iii) ;  /* 0xfffffff002107950 */ /* 0x000fea0003c3ffff */
.L_x_64:
        /* <DEDUP_REMOVED lines=12> */
.L_x_163:


//--------------------- .text._Z5hm_hnPdS_S_iii   --------------------------
	.section	.text._Z5hm_hnPdS_S_iii,"ax",@progbits
	.align	128
        .global         _Z5hm_hnPdS_S_iii
        .type           _Z5hm_hnPdS_S_iii,@function
        .size           _Z5hm_hnPdS_S_iii,(.L_x_174 - _Z5hm_hnPdS_S_iii)
        .other          _Z5hm_hnPdS_S_iii,@"STO_CUDA_ENTRY STV_DEFAULT"
_Z5hm_hnPdS_S_iii:
.text._Z5hm_hnPdS_S_iii:
        /* <DEDUP_REMOVED lines=20> */
[----:B-1----:R-:W-:-:S06]  /*0140*/  VIADD R8, R7, 0xffffffe ;  /* 0x0ffffffe07087836 */ /* 0x002fcc0000000000 */
[----:B------:R1:W5:Y:S02]  /*0150*/  F2I.FTZ.U32.TRUNC.NTZ R9, R8 ;  /* 0x0000000800097305 */ /* 0x000364000021f000 */
[----:B-1----:R-:W-:Y:S02]  /*0160*/  HFMA2 R8, -RZ, RZ, 0, 0 ;  /* 0x00000000ff087431 */ /* 0x002fe400000001ff */
[----:B-----5:R-:W-:-:S04]  /*0170*/  IMAD.MOV R7, RZ, RZ, -R9 ;  /* 0x000000ffff077224 */ /* 0x020fc800078e0a09 */
[----:B------:R-:W-:-:S04]  /*0180*/  IMAD R7, R7, R0, RZ ;  /* 0x0000000007077224 */ /* 0x000fc800078e02ff */
[----:B------:R-:W-:-:S04]  /*0190*/  IMAD.HI.U32 R7, R9, R7, R8 ;  /* 0x0000000709077227 */ /* 0x000fc800078e0008 */
[----:B0-234-:R-:W-:-:S07]  /*01a0*/  IMAD.MOV.U32 R9, RZ, RZ, R10 ;  /* 0x000000ffff097224 */ /* 0x01dfce00078e000a */
.L_x_68:
[----:B0-----:R-:W-:Y:S02]  /*01b0*/  IABS R10, R9 ;  /* 0x00000009000a7213 */ /* 0x001fe40000000000 */
[----:B------:R-:W-:-:S03]  /*01c0*/  IABS R12, R6 ;  /* 0x00000006000c7213 */ /* 0x000fc60000000000 */
[----:B------:R-:W-:-:S05]  /*01d0*/  IMAD.HI.U32 R8, R7, R10, RZ ;  /* 0x0000000a07087227 */ /* 0x000fca00078e00ff */
[----:B------:R-:W-:-:S05]  /*01e0*/  IADD3 R11, PT, PT, -R8, RZ, RZ ;  /* 0x000000ff080b7210 */ /* 0x000fca0007ffe1ff */
[----:B------:R-:W-:Y:S01]  /*01f0*/  IMAD R11, R12, R11, R10 ;  /* 0x0000000b0c0b7224 */ /* 0x000fe200078e020a */
[----:B------:R-:W-:-:S04]  /*0200*/  LOP3.LUT R10, R9, R6, RZ, 0x3c, !PT ;  /* 0x00000006090a7212 */ /* 0x000fc800078e3cff */
[----:B------:R-:W-:Y:S02]  /*0210*/  ISETP.GT.U32.AND P2, PT, R0, R11, PT ;  /* 0x0000000b0000720c */ /* 0x000fe40003f44070 */
[----:B------:R-:W-:-:S11]  /*0220*/  ISETP.GE.AND P1, PT, R10, RZ, PT ;  /* 0x000000ff0a00720c */ /* 0x000fd60003f26270 */
[----:B------:R-:W-:Y:S01]  /*0230*/  @!P2 IMAD.IADD R11, R11, 0x1, -R12 ;  /* 0x000000010b0ba824 */ /* 0x000fe200078e0a0c */
[----:B------:R-:W-:Y:S02]  /*0240*/  @!P2 IADD3 R8, PT, PT, R8, 0x1, RZ ;  /* 0x000000010808a810 */ /* 0x000fe40007ffe0ff */
[----:B------:R-:W-:Y:S02]  /*0250*/  ISETP.NE.AND P2, PT, R6, RZ, PT ;  /* 0x000000ff0600720c */ /* 0x000fe40003f45270 */
[----:B------:R-:W-:-:S13]  /*0260*/  ISETP.GE.U32.AND P0, PT, R11, R0, PT ;  /* 0x000000000b00720c */ /* 0x000fda0003f06070 */
[----:B------:R-:W-:-:S05]  /*0270*/  @P0 VIADD R8, R8, 0x1 ;  /* 0x0000000108080836 */ /* 0x000fca0000000000 */
[----:B------:R-:W-:Y:S02]  /*0280*/  @!P1 IADD3 R8, PT, PT, -R8, RZ, RZ ;  /* 0x000000ff08089210 */ /* 0x000fe40007ffe1ff */
[----:B------:R-:W-:-:S05]  /*0290*/  @!P2 LOP3.LUT R8, RZ, R6, RZ, 0x33, !PT ;  /* 0x00000006ff08a212 */ /* 0x000fca00078e33ff */
[----:B------:R-:W-:-:S04]  /*02a0*/  IMAD.MOV R10, RZ, RZ, -R8 ;  /* 0x000000ffff0a7224 */ /* 0x000fc800078e0a08 */
[----:B------:R-:W-:-:S05]  /*02b0*/  IMAD R10, R6, R10, R9 ;  /* 0x0000000a060a7224 */ /* 0x000fca00078e0209 */
[----:B------:R-:W-:-:S13]  /*02c0*/  ISETP.GE.AND P0, PT, R10, 0x1, PT ;  /* 0x000000010a00780c */ /* 0x000fda0003f06270 */
[C---:B------:R-:W-:Y:S01]  /*02d0*/  @P0 IMAD.WIDE R14, R9.reuse, 0x8, R4 ;  /* 0x00000008090e0825 */ /* 0x040fe200078e0204 */
[----:B------:R-:W0:Y:S04]  /*02e0*/  @P0 LDC.64 R18, c[0x0][0x388] ;  /* 0x0000e200ff120b82 */ /* 0x000e280000000a00 */
[----:B------:R-:W2:Y:S04]  /*02f0*/  @P0 LDG.E.64 R12, desc[UR6][R14.64] ;  /* 0x000000060e0c0981 */ /* 0x000ea8000c1e1b00 */
[----:B------:R-:W2:Y:S01]  /*0300*/  @P0 LDG.E.64 R16, desc[UR6][R14.64+-0x8] ;  /* 0xfffff8060e100981 */ /* 0x000ea2000c1e1b00 */
[----:B------:R-:W-:Y:S01]  /*0310*/  BSSY.RECONVERGENT B0, `(.L_x_65) ;  /* 0x0000017000007945 */ /* 0x000fe20003800200 */
[----:B0-----:R-:W-:Y:S01]  /*0320*/  @P0 IMAD.WIDE R18, R9, 0x8, R18 ;  /* 0x0000000809120825 */ /* 0x001fe200078e0212 */
[----:B--2---:R-:W-:-:S08]  /*0330*/  @P0 DADD R12, R12, R16 ;  /* 0x000000000c0c0229 */ /* 0x004fd00000000010 */
[----:B------:R-:W-:Y:S01]  /*0340*/  @P0 DMUL R16, R12, 0.5 ;  /* 0x3fe000000c100828 */ /* 0x000fe20000000000 */
[----:B------:R-:W-:-:S06]  /*0350*/  IADD3 R13, PT, PT, R9, -R6, RZ ;  /* 0x80000006090d7210 */ /* 0x000fcc0007ffe0ff */
[----:B------:R0:W-:Y:S01]  /*0360*/  @P0 STG.E.64 desc[UR6][R18.64], R16 ;  /* 0x0000001012000986 */ /* 0x0001e2000c101b06 */
[----:B------:R-:W-:Y:S01]  /*0370*/  ISETP.GE.AND P0, PT, R8, 0x1, PT ;  /* 0x000000010800780c */ /* 0x000fe20003f06270 */
[----:B------:R-:W-:-:S12]  /*0380*/  IMAD.WIDE R12, R13, 0x8, R4 ;  /* 0x000000080d0c7825 */ /* 0x000fd800078e0204 */
[----:B0-----:R-:W-:Y:S05]  /*0390*/  @!P0 BRA `(.L_x_66) ;  /* 0x0000000000208947 */ /* 0x001fea0003800000 */
[C---:B------:R-:W-:Y:S01]  /*03a0*/  IMAD.WIDE R18, R9.reuse, 0x8, R4 ;  /* 0x0000000809127825 */ /* 0x040fe200078e0204 */
[----:B------:R-:W2:Y:S04]  /*03b0*/  LDG.E.64 R16, desc[UR6][R12.64] ;  /* 0x000000060c107981 */ /* 0x000ea8000c1e1b00 */
[----:B------:R-:W2:Y:S02]  /*03c0*/  LDG.E.64 R14, desc[UR6][R18.64] ;  /* 0x00000006120e7981 */ /* 0x000ea4000c1e1b00 */
[----:B--2---:R-:W-:Y:S01]  /*03d0*/  DADD R14, R14, R16 ;  /* 0x000000000e0e7229 */ /* 0x004fe20000000010 */
[----:B------:R-:W-:-:S07]  /*03e0*/  IMAD.WIDE R16, R9, 0x8, R2 ;  /* 0x0000000809107825 */ /* 0x000fce00078e0202 */
[----:B------:R-:W-:-:S07]  /*03f0*/  DMUL R14, R14, 0.5 ;  /* 0x3fe000000e0e7828 */ /* 0x000fce0000000000 */
[----:B------:R0:W-:Y:S01]  /*0400*/  STG.E.64 desc[UR6][R16.64], R14 ;  /* 0x0000000e10007986 */ /* 0x0001e2000c101b06 */
[----:B------:R-:W-:Y:S05]  /*0410*/  BRA `(.L_x_67) ;  /* 0x0000000000187947 */ /* 0x000fea0003800000 */
.L_x_66:
[----:B------:R-:W-:-:S13]  /*0420*/  ISETP.NE.AND P0, PT, R8, RZ, PT ;  /* 0x000000ff0800720c */ /* 0x000fda0003f05270 */
[----:B------:R-:W-:Y:S05]  /*0430*/  @P0 BRA `(.L_x_67) ;  /* 0x0000000000100947 */ /* 0x000fea0003800000 */
[----:B------:R-:W-:-:S06]  /*0440*/  IMAD.WIDE R14, R9, 0x8, R4 ;  /* 0x00000008090e7825 */ /* 0x000fcc00078e0204 */
[----:B------:R-:W2:Y:S01]  /*0450*/  LDG.E.64 R14, desc[UR6][R14.64] ;  /* 0x000000060e0e7981 */ /* 0x000ea2000c1e1b00 */
[----:B------:R-:W-:-:S05]  /*0460*/  IMAD.WIDE R16, R9, 0x8, R2 ;  /* 0x0000000809107825 */ /* 0x000fca00078e0202 */
[----:B--2---:R1:W-:Y:S02]  /*0470*/  STG.E.64 desc[UR6][R16.64], R14 ;  /* 0x0000000e10007986 */ /* 0x0043e4000c101b06 */
.L_x_67:
[----:B------:R-:W-:Y:S05]  /*0480*/  BSYNC.RECONVERGENT B0 ;  /* 0x0000000000007941 */ /* 0x000fea0003800200 */
.L_x_65:
[----:B------:R-:W-:-:S13]  /*0490*/  ISETP.NE.AND P0, PT, R8, UR8, PT ;  /* 0x0000000808007c0c */ /* 0x000fda000bf05270 */
[----:B------:R-:W2:Y:S01]  /*04a0*/  @!P0 LDG.E.64 R12, desc[UR6][R12.64] ;  /* 0x000000060c0c8981 */ /* 0x000ea2000c1e1b00 */
[----:B01----:R-:W0:Y:S01]  /*04b0*/  @!P0 LDC.64 R14, c[0x0][0x380] ;  /* 0x0000e000ff0e8b82 */ /* 0x003e220000000a00 */
[----:B------:R-:W-:-:S13]  /*04c0*/  ISETP.NE.AND P1, PT, R10, RZ, PT ;  /* 0x000000ff0a00720c */ /* 0x000fda0003f25270 */
[C---:B------:R-:W-:Y:S01]  /*04d0*/  @!P1 IMAD.WIDE R10, R9.reuse, 0x8, R4 ;  /* 0x00000008090a9825 */ /* 0x040fe200078e0204 */
[----:B------:R-:W1:Y:S03]  /*04e0*/  @!P1 LDC.64 R16, c[0x0][0x388] ;  /* 0x0000e200ff109b82 */ /* 0x000e660000000a00 */
[----:B0-----:R-:W-:-:S05]  /*04f0*/  @!P0 IMAD.WIDE R14, R9, 0x8, R14 ;  /* 0x00000008090e8825 */ /* 0x001fca00078e020e */
[----:B--2---:R0:W-:Y:S04]  /*0500*/  @!P0 STG.E.64 desc[UR6][R14.64], R12 ;  /* 0x0000000c0e008986 */ /* 0x0041e8000c101b06 */
[----:B------:R-:W2:Y:S01]  /*0510*/  @!P1 LDG.E.64 R10, desc[UR6][R10.64] ;  /* 0x000000060a0a9981 */ /* 0x000ea2000c1e1b00 */
[C---:B-1----:R-:W-:Y:S01]  /*0520*/  @!P1 IMAD.WIDE R16, R9.reuse, 0x8, R16 ;  /* 0x0000000809109825 */ /* 0x042fe200078e0210 */
[----:B------:R-:W-:-:S04]  /*0530*/  IADD3 R9, PT, PT, R9, UR4, RZ ;  /* 0x0000000409097c10 */ /* 0x000fc8000fffe0ff */
[----:B------:R-:W-:Y:S01]  /*0540*/  ISETP.GE.AND P0, PT, R9, UR9, PT ;  /* 0x0000000909007c0c */ /* 0x000fe2000bf06270 */
[----:B--2---:R0:W-:-:S12]  /*0550*/  @!P1 STG.E.64 desc[UR6][R16.64], R10 ;  /* 0x0000000a10009986 */ /* 0x0041d8000c101b06 */
[----:B------:R-:W-:Y:S05]  /*0560*/  @!P0 BRA `(.L_x_68) ;  /* 0xfffffffc00108947 */ /* 0x000fea000383ffff */
[----:B------:R-:W-:Y:S05]  /*0570*/  EXIT ;  /* 0x000000000000794d */ /* 0x000fea0003800000 */
.L_x_69:
        /* <DEDUP_REMOVED lines=16> */
.L_x_174:


//--------------------- .text._Z4fluxPdddPiS_S0_S0_S_S_S_S_S_S_S_S_S_S_S_S_iiiddd --------------------------
	.section	.text._Z4fluxPdddPiS_S0_S0_S_S_S_S_S_S_S_S_S_S_S_S_iiiddd,"ax",@progbits
	.align	128
        .global         _Z4fluxPdddPiS_S0_S0_S_S_S_S_S_S_S_S_S_S_S_S_iiiddd
        .type           _Z4fluxPdddPiS_S0_S0_S_S_S_S_S_S_S_S_S_S_S_S_iiiddd,@function
        .size           _Z4fluxPdddPiS_S0_S0_S_S_S_S_S_S_S_S_S_S_S_S_iiiddd,(.L_x_166 - _Z4fluxPdddPiS_S0_S0_S_S_S_S_S_S_S_S_S_S_S_S_iiiddd)
        .other          _Z4fluxPdddPiS_S0_S0_S_S_S_S_S_S_S_S_S_S_S_S_iiiddd,@"STO_CUDA_ENTRY STV_DEFAULT"
_Z4fluxPdddPiS_S0_S0_S_S_S_S_S_S_S_S_S_S_S_S_iiiddd:
.text._Z4fluxPdddPiS_S0_S0_S_S_S_S_S_S_S_S_S_S_S_S_iiiddd:
        /* <DEDUP_REMOVED lines=9> */
[----:B------:R-:W1:Y:S01]  /*0090*/  LDC.64 R6, c[0x0][0x428] ;  /* 0x00010a00ff067b82 */ /* 0x000e620000000a00 */
[----:B------:R-:W-:Y:S01]  /*00a0*/  IMAD.MOV.U32 R2, RZ, RZ, 0x1 ;  /* 0x00000001ff027424 */ /* 0x000fe200078e00ff */
[----:B------:R-:W2:Y:S06]  /*00b0*/  LDCU.64 UR6, c[0x0][0x438] ;  /* 0x00008700ff0677ac */ /* 0x000eac0008000a00 */
[----:B------:R-:W3:Y:S01]  /*00c0*/  LDC R8, c[0x0][0x43c] ;  /* 0x00010f00ff087b82 */ /* 0x000ee20000000800 */
[----:B0-----:R-:W1:Y:S01]  /*00d0*/  MUFU.RCP64H R3, UR5 ;  /* 0x0000000500037d08 */ /* 0x001e620008001800 */
[----:B---3--:R-:W-:Y:S01]  /*00e0*/  FSETP.GEU.AND P1, PT, |R8|, 6.5827683646048100446e-37, PT ;  /* 0x036000000800780b */ /* 0x008fe20003f2e200 */
[----:B-1----:R-:W-:-:S08]  /*00f0*/  DFMA R4, R2, -R6, 1 ;  /* 0x3ff000000204742b */ /* 0x002fd00000000806 */
[----:B------:R-:W-:-:S08]  /*0100*/  DFMA R4, R4, R4, R4 ;  /* 0x000000040404722b */ /* 0x000fd00000000004 */
[----:B------:R-:W-:-:S08]  /*0110*/  DFMA R4, R2, R4, R2 ;  /* 0x000000040204722b */ /* 0x000fd00000000002 */
[----:B------:R-:W-:-:S08]  /*0120*/  DFMA R2, R4, -R6, 1 ;  /* 0x3ff000000402742b */ /* 0x000fd00000000806 */
[----:B------:R-:W-:-:S08]  /*0130*/  DFMA R2, R4, R2, R4 ;  /* 0x000000020402722b */ /* 0x000fd00000000004 */
[----:B--2---:R-:W-:-:S08]  /*0140*/  DMUL R4, R2, UR6 ;  /* 0x0000000602047c28 */ /* 0x004fd00008000000 */
[----:B------:R-:W-:-:S08]  /*0150*/  DFMA R6, R4, -R6, UR6 ;  /* 0x0000000604067e2b */ /* 0x000fd00008000806 */
[----:B------:R-:W-:-:S10]  /*0160*/  DFMA R4, R2, R6, R4 ;  /* 0x000000060204722b */ /* 0x000fd40000000004 */
[----:B------:R-:W-:-:S05]  /*0170*/  FFMA R0, RZ, UR5, R5 ;  /* 0x00000005ff007c23 */ /* 0x000fca0008000005 */
[----:B------:R-:W-:-:S13]  /*0180*/  FSETP.GT.AND P0, PT, |R0|, 1.469367938527859385e-39, PT ;  /* 0x001000000000780b */ /* 0x000fda0003f04200 */
[----:B------:R-:W-:Y:S05]  /*0190*/  @P0 BRA P1, `(.L_x_70) ;  /* 0x0000000000280947 */ /* 0x000fea0000800000 */
[----:B------:R-:W0:Y:S01]  /*01a0*/  LDCU.64 UR6, c[0x0][0x438] ;  /* 0x00008700ff0677ac */ /* 0x000e220008000a00 */
[----:B------:R-:W-:Y:S01]  /*01b0*/  MOV R0, 0x220 ;  /* 0x0000022000007802 */ /* 0x000fe20000000f00 */
[----:B------:R-:W1:Y:S01]  /*01c0*/  LDCU.64 UR8, c[0x0][0x428] ;  /* 0x00008500ff0877ac */ /* 0x000e620008000a00 */
[----:B0-----:R-:W-:Y:S02]  /*01d0*/  IMAD.U32 R6, RZ, RZ, UR6 ;  /* 0x00000006ff067e24 */ /* 0x001fe4000f8e00ff */
[----:B------:R-:W-:Y:S01]  /*01e0*/  IMAD.U32 R7, RZ, RZ, UR7 ;  /* 0x00000007ff077e24 */ /* 0x000fe2000f8e00ff */
[----:B-1----:R-:W-:Y:S01]  /*01f0*/  MOV R8, UR8 ;  /* 0x0000000800087c02 */ /* 0x002fe20008000f00 */
[----:B------:R-:W-:-:S07]  /*0200*/  IMAD.U32 R9, RZ, RZ, UR9 ;  /* 0x00000009ff097e24 */ /* 0x000fce000f8e00ff */
[----:B------:R-:W-:Y:S05]  /*0210*/  CALL.REL.NOINC `($__internal_3_$__cuda_sm20_div_rn_f64_full) ;  /* 0x0000003800507944 */ /* 0x000fea0003c00000 */
[----:B------:R-:W-:Y:S02]  /*0220*/  IMAD.MOV.U32 R4, RZ, RZ, R6 ;  /* 0x000000ffff047224 */ /* 0x000fe400078e0006 */
[----:B------:R-:W-:-:S07]  /*0230*/  IMAD.MOV.U32 R5, RZ, RZ, R7 ;  /* 0x000000ffff057224 */ /* 0x000fce00078e0007 */
.L_x_70:
[----:B------:R-:W0:Y:S01]  /*0240*/  LDCU UR5, c[0x0][0x434] ;  /* 0x00008680ff0577ac */ /* 0x000e220008000800 */
[----:B------:R-:W1:Y:S01]  /*0250*/  LDC.64 R8, c[0x0][0x430] ;  /* 0x00010c00ff087b82 */ /* 0x000e620000000a00 */
[----:B------:R-:W-:-:S07]  /*0260*/  MOV R2, 0x1 ;  /* 0x0000000100027802 */ /* 0x000fce0000000f00 */
[----:B------:R-:W2:Y:S08]  /*0270*/  LDC.64 R10, c[0x0][0x438] ;  /* 0x00010e00ff0a7b82 */ /* 0x000eb00000000a00 */
[----:B------:R-:W3:Y:S01]  /*0280*/  LDC R12, c[0x0][0x43c] ;  /* 0x00010f00ff0c7b82 */ /* 0x000ee20000000800 */
[----:B0-----:R-:W1:Y:S02]  /*0290*/  MUFU.RCP64H R3, UR5 ;  /* 0x0000000500037d08 */ /* 0x001e640008001800 */
[----:B-1----:R-:W-:Y:S01]  /*02a0*/  DFMA R6, R2, -R8, 1 ;  /* 0x3ff000000206742b */ /* 0x002fe20000000808 */
[----:B---3--:R-:W-:-:S07]  /*02b0*/  FSETP.GEU.AND P1, PT, |R12|, 6.5827683646048100446e-37, PT ;  /* 0x036000000c00780b */ /* 0x008fce0003f2e200 */
[----:B------:R-:W-:-:S08]  /*02c0*/  DFMA R6, R6, R6, R6 ;  /* 0x000000060606722b */ /* 0x000fd00000000006 */
[----:B------:R-:W-:-:S08]  /*02d0*/  DFMA R6, R2, R6, R2 ;  /* 0x000000060206722b */ /* 0x000fd00000000002 */
[----:B------:R-:W-:-:S08]  /*02e0*/  DFMA R2, R6, -R8, 1 ;  /* 0x3ff000000602742b */ /* 0x000fd00000000808 */
[----:B------:R-:W-:-:S08]  /*02f0*/  DFMA R2, R6, R2, R6 ;  /* 0x000000020602722b */ /* 0x000fd00000000006 */
[----:B--2---:R-:W-:-:S08]  /*0300*/  DMUL R6, R2, R10 ;  /* 0x0000000a02067228 */ /* 0x004fd00000000000 */
[----:B------:R-:W-:-:S08]  /*0310*/  DFMA R8, R6, -R8, R10 ;  /* 0x800000080608722b */ /* 0x000fd0000000000a */
        /* <DEDUP_REMOVED lines=8> */
[----:B------:R-:W-:Y:S02]  /*03a0*/  IMAD.U32 R7, RZ, RZ, UR9 ;  /* 0x00000009ff077e24 */ /* 0x000fe4000f8e00ff */
[----:B-1----:R-:W-:Y:S01]  /*03b0*/  IMAD.U32 R8, RZ, RZ, UR6 ;  /* 0x00000006ff087e24 */ /* 0x002fe2000f8e00ff */
[----:B------:R-:W-:-:S07]  /*03c0*/  MOV R9, UR7 ;  /* 0x0000000700097c02 */ /* 0x000fce0008000f00 */
[----:B------:R-:W-:Y:S05]  /*03d0*/  CALL.REL.NOINC `($__internal_3_$__cuda_sm20_div_rn_f64_full) ;  /* 0x0000003400e07944 */ /* 0x000fea0003c00000 */
[----:B------:R-:W-:Y:S02]  /*03e0*/  IMAD.MOV.U32 R2, RZ, RZ, R6 ;  /* 0x000000ffff027224 */ /* 0x000fe400078e0006 */
[----:B------:R-:W-:-:S07]  /*03f0*/  IMAD.MOV.U32 R3, RZ, RZ, R7 ;  /* 0x000000ffff037224 */ /* 0x000fce00078e0007 */
.L_x_71:
[----:B------:R-:W0:Y:S01]  /*0400*/  LDC.64 R20, c[0x0][0x388] ;  /* 0x0000e200ff147b82 */ /* 0x000e220000000a00 */
[----:B------:R-:W0:Y:S01]  /*0410*/  LDCU.64 UR12, c[0x0][0x390] ;  /* 0x00007200ff0c77ac */ /* 0x000e220008000a00 */
[----:B------:R-:W1:Y:S01]  /*0420*/  LDCU UR5, c[0x0][0x370] ;  /* 0x00006e00ff0577ac */ /* 0x000e620008000800 */
[----:B------:R-:W2:Y:S01]  /*0430*/  LDCU.64 UR10, c[0x0][0x358] ;  /* 0x00006b00ff0a77ac */ /* 0x000ea20008000a00 */
[----:B------:R-:W3:Y:S01]  /*0440*/  LDCU.64 UR8, c[0x0][0x388] ;  /* 0x00007100ff0877ac */ /* 0x000ee20008000a00 */
[----:B------:R-:W4:Y:S01]  /*0450*/  LDCU.64 UR6, c[0x0][0x438] ;  /* 0x00008700ff0677ac */ /* 0x000f220008000a00 */
[----:B------:R-:W0:Y:S02]  /*0460*/  LDCU UR14, c[0x0][0x420] ;  /* 0x00008400ff0e77ac */ /* 0x000e240008000800 */
[C---:B0-----:R-:W-:Y:S01]  /*0470*/  DMUL R18, R20.reuse, UR12 ;  /* 0x0000000c14127c28 */ /* 0x041fe20008000000 */
[----:B------:R-:W0:Y:S01]  /*0480*/  LDCU UR15, c[0x0][0x418] ;  /* 0x00008300ff0f77ac */ /* 0x000e220008000800 */
[----:B------:R-:W-:Y:S01]  /*0490*/  DADD R20, R20, R20 ;  /* 0x0000000014147229 */ /* 0x000fe20000000014 */
[----:B-1----:R-:W-:-:S05]  /*04a0*/  UIMAD UR4, UR4, UR5, URZ ;  /* 0x00000005040472a4 */ /* 0x002fca000f8e02ff */
[----:B--234-:R-:W-:-:S11]  /*04b0*/  DMUL R18, R18, UR12 ;  /* 0x0000000c12127c28 */ /* 0x01cfd60008000000 */
.L_x_142:
[----:B-1----:R-:W1:Y:S01]  /*04c0*/  LDC R29, c[0x0][0x41c] ;  /* 0x00010700ff1d7b82 */ /* 0x002e620000000800 */
[----:B------:R-:W-:Y:S01]  /*04d0*/  BSSY.RECONVERGENT B0, `(.L_x_72) ;  /* 0x00001c1000007945 */ /* 0x000fe20003800200 */
[----:B01----:R-:W-:-:S04]  /*04e0*/  IABS R9, R29 ;  /* 0x0000001d00097213 */ /* 0x003fc80000000000 */
[----:B------:R-:W1:Y:S08]  /*04f0*/  I2F.RP R0, R9 ;  /* 0x0000000900007306 */ /* 0x000e700000209400 */
[----:B-1----:R-:W1:Y:S02]  /*0500*/  MUFU.RCP R0, R0 ;  /* 0x0000000000007308 */ /* 0x002e640000001000 */
[----:B-1234-:R-:W-:-:S06]  /*0510*/  VIADD R6, R0, 0xffffffe ;  /* 0x0ffffffe00067836 */ /* 0x01efcc0000000000 */
[----:B------:R1:W2:Y:S02]  /*0520*/  F2I.FTZ.U32.TRUNC.NTZ R7, R6 ;  /* 0x0000000600077305 */ /* 0x0002a4000021f000 */
[----:B-1----:R-:W-:Y:S01]  /*0530*/  IMAD.MOV.U32 R6, RZ, RZ, RZ ;  /* 0x000000ffff067224 */ /* 0x002fe200078e00ff */
[----:B--2---:R-:W-:-:S05]  /*0540*/  IADD3 R8, PT, PT, RZ, -R7, RZ ;  /* 0x80000007ff087210 */ /* 0x004fca0007ffe0ff */
[----:B------:R-:W-:Y:S01]  /*0550*/  IMAD R11, R8, R9, RZ ;  /* 0x00000009080b7224 */ /* 0x000fe200078e02ff */
[----:B------:R-:W-:-:S03]  /*0560*/  IABS R8, R14 ;  /* 0x0000000e00087213 */ /* 0x000fc60000000000 */
[----:B------:R-:W-:-:S06]  /*0570*/  IMAD.HI.U32 R7, R7, R11, R6 ;  /* 0x0000000b07077227 */ /* 0x000fcc00078e0006 */
[----:B------:R-:W-:Y:S02]  /*0580*/  IMAD.HI.U32 R15, R7, R8, RZ ;  /* 0x00000008070f7227 */ /* 0x000fe400078e00ff */
[----:B------:R-:W1:Y:S02]  /*0590*/  LDC.64 R6, c[0x0][0x3e0] ;  /* 0x0000f800ff067b82 */ /* 0x000e640000000a00 */
[----:B------:R-:W-:-:S04]  /*05a0*/  IMAD.MOV R0, RZ, RZ, -R15 ;  /* 0x000000ffff007224 */ /* 0x000fc800078e0a0f */
[----:B------:R-:W-:-:S05]  /*05b0*/  IMAD R0, R9, R0, R8 ;  /* 0x0000000009007224 */ /* 0x000fca00078e0208 */
[----:B------:R-:W-:-:S13]  /*05c0*/  ISETP.GT.U32.AND P1, PT, R9, R0, PT ;  /* 0x000000000900720c */ /* 0x000fda0003f24070 */
[----:B------:R-:W-:Y:S01]  /*05d0*/  @!P1 IMAD.IADD R0, R0, 0x1, -R9 ;  /* 0x0000000100009824 */ /* 0x000fe200078e0a09 */
[----:B------:R-:W-:Y:S01]  /*05e0*/  @!P1 IADD3 R15, PT, PT, R15, 0x1, RZ ;  /* 0x000000010f0f9810 */ /* 0x000fe20007ffe0ff */
[----:B-1----:R-:W-:Y:S01]  /*05f0*/  IMAD.WIDE R22, R14, 0x8, R6 ;  /* 0x000000080e167825 */ /* 0x002fe200078e0206 */
[----:B------:R-:W-:Y:S02]  /*0600*/  ISETP.NE.AND P1, PT, R29, RZ, PT ;  /* 0x000000ff1d00720c */ /* 0x000fe40003f25270 */
[----:B------:R-:W-:Y:S02]  /*0610*/  ISETP.GE.U32.AND P0, PT, R0, R9, PT ;  /* 0x000000090000720c */ /* 0x000fe40003f06070 */
[----:B------:R-:W-:-:S04]  /*0620*/  LOP3.LUT R0, R14, R29, RZ, 0x3c, !PT ;  /* 0x0000001d0e007212 */ /* 0x000fc800078e3cff */
[----:B------:R-:W-:-:S07]  /*0630*/  ISETP.GE.AND P2, PT, R0, RZ, PT ;  /* 0x000000ff0000720c */ /* 0x000fce0003f46270 */
[----:B------:R-:W-:-:S06]  /*0640*/  @P0 VIADD R15, R15, 0x1 ;  /* 0x000000010f0f0836 */ /* 0x000fcc0000000000 */
[----:B------:R-:W-:Y:S01]  /*0650*/  @!P2 IMAD.MOV R15, RZ, RZ, -R15 ;  /* 0x000000ffff0fa224 */ /* 0x000fe200078e0a0f */
[----:B------:R-:W-:-:S04]  /*0660*/  @!P1 LOP3.LUT R15, RZ, R29, RZ, 0x33, !PT ;  /* 0x0000001dff0f9212 */ /* 0x000fc800078e33ff */
[----:B------:R-:W-:Y:S01]  /*0670*/  ISETP.GE.AND P0, PT, R15, UR14, PT ;  /* 0x0000000e0f007c0c */ /* 0x000fe2000bf06270 */
[----:B------:R-:W-:-:S03]  /*0680*/  IMAD.MOV R17, RZ, RZ, -R15 ;  /* 0x000000ffff117224 */ /* 0x000fc600078e0a0f */
[----:B------:R-:W-:Y:S01]  /*0690*/  ISETP.LT.OR P0, PT, R15, 0x1, P0 ;  /* 0x000000010f00780c */ /* 0x000fe20000701670 */
[----:B------:R-:W-:-:S12]  /*06a0*/  IMAD R17, R29, R17, R14 ;  /* 0x000000111d117224 */ /* 0x000fd800078e020e */
[----:B------:R-:W-:Y:S05]  /*06b0*/  @P0 BRA `(.L_x_73) ;  /* 0x00000018007c0947 */ /* 0x000fea0003800000 */
[----:B------:R-:W1:Y:S02]  /*06c0*/  LDC.64 R10, c[0x0][0x398] ;  /* 0x0000e600ff0a7b82 */ /* 0x000e640000000a00 */
[----:B-1----:R-:W-:-:S06]  /*06d0*/  IMAD.WIDE R8, R14, 0x4, R10 ;  /* 0x000000040e087825 */ /* 0x002fcc00078e020a */
[----:B------:R-:W2:Y:S02]  /*06e0*/  LDG.E R8, desc[UR10][R8.64] ;  /* 0x0000000a08087981 */ /* 0x000ea4000c1e1900 */
[----:B--2---:R-:W-:-:S13]  /*06f0*/  ISETP.NE.AND P0, PT, R8, RZ, PT ;  /* 0x000000ff0800720c */ /* 0x004fda0003f05270 */
[----:B------:R-:W-:Y:S05]  /*0700*/  @!P0 BRA `(.L_x_74) ;  /* 0x0000001800588947 */ /* 0x000fea0003800000 */
[----:B------:R-:W-:-:S05]  /*0710*/  IADD3 R0, PT, PT, R14, -R29, RZ ;  /* 0x8000001d0e007210 */ /* 0x000fca0007ffe0ff */
[----:B------:R-:W-:-:S06]  /*0720*/  IMAD.WIDE R8, R0, 0x4, R10 ;  /* 0x0000000400087825 */ /* 0x000fcc00078e020a */
[----:B------:R-:W2:Y:S02]  /*0730*/  LDG.E R8, desc[UR10][R8.64] ;  /* 0x0000000a08087981 */ /* 0x000ea4000c1e1900 */
[----:B--2---:R-:W-:-:S13]  /*0740*/  ISETP.NE.AND P0, PT, R8, RZ, PT ;  /* 0x000000ff0800720c */ /* 0x004fda0003f05270 */
[----:B------:R-:W-:Y:S05]  /*0750*/  @!P0 BRA `(.L_x_75) ;  /* 0x0000001800348947 */ /* 0x000fea0003800000 */
[----:B------:R-:W1:Y:S08]  /*0760*/  LDC.64 R8, c[0x0][0x3a0] ;  /* 0x0000e800ff087b82 */ /* 0x000e700000000a00 */
[----:B------:R-:W2:Y:S01]  /*0770*/  LDC.64 R24, c[0x0][0x380] ;  /* 0x0000e000ff187b82 */ /* 0x000ea20000000a00 */
[----:B-1----:R-:W-:-:S05]  /*0780*/  IMAD.WIDE R12, R0, 0x8, R8 ;  /* 0x00000008000c7825 */ /* 0x002fca00078e0208 */
[----:B------:R-:W3:Y:S04]  /*0790*/  LDG.E.64 R10, desc[UR10][R12.64] ;  /* 0x0000000a0c0a7981 */ /* 0x000ee8000c1e1b00 */
[----:B--2---:R-:W3:Y:S01]  /*07a0*/  LDG.E.64 R24, desc[UR10][R24.64] ;  /* 0x0000000a18187981 */ /* 0x004ee2000c1e1b00 */
[----:B------:R-:W-:Y:S01]  /*07b0*/  BSSY.RELIABLE B1, `(.L_x_76) ;  /* 0x0000008000017945 */ /* 0x000fe20003800100 */
[----:B---3--:R-:W-:-:S14]  /*07c0*/  DSETP.GT.AND P0, PT, R10, R24, PT ;  /* 0x000000180a00722a */ /* 0x008fdc0003f04000 */
[----:B------:R-:W-:Y:S05]  /*07d0*/  @P0 BRA `(.L_x_77) ;  /* 0x0000000000140947 */ /* 0x000fea0003800000 */
[----:B------:R-:W-:-:S06]  /*07e0*/  IMAD.WIDE R8, R29, 0x8, R12 ;  /* 0x000000081d087825 */ /* 0x000fcc00078e020c */
[----:B------:R-:W2:Y:S02]  /*07f0*/  LDG.E.64 R8, desc[UR10][R8.64] ;  /* 0x0000000a08087981 */ /* 0x000ea4000c1e1b00 */
[----:B--2---:R-:W-:-:S14]  /*0800*/  DSETP.GT.AND P1, PT, R8, R24, PT ;  /* 0x000000180800722a */ /* 0x004fdc0003f24000 */
[----:B------:R-:W-:Y:S05]  /*0810*/  @!P1 BREAK.RELIABLE B1 ;  /* 0x0000000000019942 */ /* 0x000fea0003800100 */
[----:B------:R-:W-:Y:S05]  /*0820*/  @!P1 BRA `(.L_x_78) ;  /* 0x0000001400f09947 */ /* 0x000fea0003800000 */
.L_x_77:
[----:B0-----:R-:W-:Y:S05]  /*0830*/  BSYNC.RELIABLE B1 ;  /* 0x0000000000017941 */ /* 0x001fea0003800100 */
.L_x_76:
[----:B------:R-:W0:Y:S02]  /*0840*/  LDC.64 R8, c[0x0][0x3a8] ;  /* 0x0000ea00ff087b82 */ /* 0x000e240000000a00 */
[----:B0-----:R-:W-:-:S06]  /*0850*/  IMAD.WIDE R8, R14, 0x4, R8 ;  /* 0x000000040e087825 */ /* 0x001fcc00078e0208 */
[----:B------:R-:W2:Y:S02]  /*0860*/  LDG.E R8, desc[UR10][R8.64] ;  /* 0x0000000a08087981 */ /* 0x000ea4000c1e1900 */
[----:B--2---:R-:W-:-:S13]  /*0870*/  ISETP.NE.AND P1, PT, R8, 0x1, PT ;  /* 0x000000010800780c */ /* 0x004fda0003f25270 */
[----:B------:R-:W-:Y:S05]  /*0880*/  @!P1 BRA `(.L_x_79) ;  /* 0x0000001400c89947 */ /* 0x000fea0003800000 */
[----:B------:R-:W0:Y:S01]  /*0890*/  LDC.64 R30, c[0x0][0x3b8] ;  /* 0x0000ee00ff1e7b82 */ /* 0x000e220000000a00 */
[----:B------:R-:W-:-:S06]  /*08a0*/  IMAD.WIDE R8, R29, 0x8, R12 ;  /* 0x000000081d087825 */ /* 0x000fcc00078e020c */
[----:B------:R-:W2:Y:S01]  /*08b0*/  LDG.E.64 R8, desc[UR10][R8.64] ;  /* 0x0000000a08087981 */ /* 0x000ea2000c1e1b00 */
[----:B0-----:R-:W-:-:S04]  /*08c0*/  IMAD.WIDE R12, R14, 0x8, R30 ;  /* 0x000000080e0c7825 */ /* 0x001fc800078e021e */
[----:B------:R-:W-:Y:S02]  /*08d0*/  IMAD.WIDE R30, R0, 0x8, R30 ;  /* 0x00000008001e7825 */ /* 0x000fe400078e021e */
[----:B------:R-:W3:Y:S04]  /*08e0*/  LDG.E.64 R12, desc[UR10][R12.64] ;  /* 0x0000000a0c0c7981 */ /* 0x000ee8000c1e1b00 */
[----:B------:R-:W4:Y:S01]  /*08f0*/  LDG.E.64 R30, desc[UR10][R30.64] ;  /* 0x0000000a1e1e7981 */ /* 0x000f22000c1e1b00 */
[----:B------:R-:W-:Y:S02]  /*0900*/  DADD R34, R10, -R24 ;  /* 0x000000000a227229 */ /* 0x000fe40000000818 */
[----:B--2---:R-:W-:Y:S02]  /*0910*/  DADD R36, -R24, R8 ;  /* 0x0000000018247229 */ /* 0x004fe40000000108 */
[----:B---3--:R-:W-:-:S08]  /*0920*/  DADD R32, R8, R12 ;  /* 0x0000000008207229 */ /* 0x008fd0000000000c */
[--C-:B----4-:R-:W-:Y:S02]  /*0930*/  DSETP.GEU.AND P1, PT, R32, R30.reuse, PT ;  /* 0x0000001e2000722a */ /* 0x110fe40003f2e000 */
[----:B------:R-:W-:-:S12]  /*0940*/  DADD R26, R10, R30 ;  /* 0x000000000a1a7229 */ /* 0x000fd8000000001e */
[----:B------:R-:W-:Y:S05]  /*0950*/  @P1 BRA `(.L_x_80) ;  /* 0x0000000000a01947 */ /* 0x000fea0003800000 */
[----:B------:R-:W-:Y:S05]  /*0960*/  @!P0 BRA `(.L_x_81) ;  /* 0x00000000008c8947 */ /* 0x000fea0003800000 */
[C---:B------:R-:W-:Y:S01]  /*0970*/  DMUL R12, R10.reuse, UR8 ;  /* 0x000000080a0c7c28 */ /* 0x040fe20008000000 */
[----:B------:R-:W-:Y:S01]  /*0980*/  IMAD.MOV.U32 R8, RZ, RZ, 0x0 ;  /* 0x00000000ff087424 */ /* 0x000fe200078e00ff */
[----:B------:R-:W-:Y:S01]  /*0990*/  UMOV UR12, 0xb020c49c ;  /* 0xb020c49c000c7882 */ /* 0x000fe20000000000 */
[----:B------:R-:W-:Y:S01]  /*09a0*/  IMAD.MOV.U32 R9, RZ, RZ, 0x3fd80000 ;  /* 0x3fd80000ff097424 */ /* 0x000fe200078e00ff */
[----:B------:R-:W-:Y:S01]  /*09b0*/  UMOV UR13, 0x3fe16872 ;  /* 0x3fe16872000d7882 */ /* 0x000fe20000000000 */
[----:B------:R-:W-:Y:S01]  /*09c0*/  BSSY.RECONVERGENT B1, `(.L_x_82) ;  /* 0x0000018000017945 */ /* 0x000fe20003800200 */
[----:B------:R-:W0:Y:S01]  /*09d0*/  MUFU.RSQ64H R27, R13 ;  /* 0x0000000d001b7308 */ /* 0x000e220000001c00 */
[----:B------:R-:W-:-:S03]  /*09e0*/  DMUL R24, R10, UR12 ;  /* 0x0000000c0a187c28 */ /* 0x000fc60008000000 */
[----:B------:R-:W-:-:S05]  /*09f0*/  VIADD R26, R13, 0xfcb00000 ;  /* 0xfcb000000d1a7836 */ /* 0x000fca0000000000 */
[----:B------:R-:W-:Y:S01]  /*0a00*/  ISETP.GE.U32.AND P0, PT, R26, 0x7ca00000, PT ;  /* 0x7ca000001a00780c */ /* 0x000fe20003f06070 */
[----:B0-----:R-:W-:-:S08]  /*0a10*/  DMUL R6, R26, R26 ;  /* 0x0000001a1a067228 */ /* 0x001fd00000000000 */
[----:B------:R-:W-:-:S08]  /*0a20*/  DFMA R6, R12, -R6, 1 ;  /* 0x3ff000000c06742b */ /* 0x000fd00000000806 */
[----:B------:R-:W-:Y:S02]  /*0a30*/  DFMA R8, R6, R8, 0.5 ;  /* 0x3fe000000608742b */ /* 0x000fe40000000008 */
[----:B------:R-:W-:-:S08]  /*0a40*/  DMUL R6, R26, R6 ;  /* 0x000000061a067228 */ /* 0x000fd00000000000 */
[----:B------:R-:W-:-:S08]  /*0a50*/  DFMA R28, R8, R6, R26 ;  /* 0x00000006081c722b */ /* 0x000fd0000000001a */
[----:B------:R-:W-:Y:S02]  /*0a60*/  DMUL R8, R12, R28 ;  /* 0x0000001c0c087228 */ /* 0x000fe40000000000 */
[----:B------:R-:W-:Y:S01]  /*0a70*/  IADD3 R7, PT, PT, R29, -0x100000, RZ ;  /* 0xfff000001d077810 */ /* 0x000fe20007ffe0ff */
[----:B------:R-:W-:-:S05]  /*0a80*/  IMAD.MOV.U32 R6, RZ, RZ, R28 ;  /* 0x000000ffff067224 */ /* 0x000fca00078e001c */
[----:B------:R-:W-:-:S08]  /*0a90*/  DFMA R30, R8, -R8, R12 ;  /* 0x80000008081e722b */ /* 0x000fd0000000000c */
[----:B------:R-:W-:Y:S01]  /*0aa0*/  DFMA R10, R30, R6, R8 ;  /* 0x000000061e0a722b */ /* 0x000fe20000000008 */
[----:B------:R-:W-:Y:S10]  /*0ab0*/  @!P0 BRA `(.L_x_83) ;  /* 0x0000000000208947 */ /* 0x000ff40003800000 */
[----:B------:R-:W-:Y:S01]  /*0ac0*/  IMAD.MOV.U32 R6, RZ, RZ, R28 ;  /* 0x000000ffff067224 */ /* 0x000fe200078e001c */
[----:B------:R-:W-:Y:S01]  /*0ad0*/  MOV R11, R31 ;  /* 0x0000001f000b7202 */ /* 0x000fe20000000f00 */
[----:B------:R-:W-:Y:S01]  /*0ae0*/  IMAD.MOV.U32 R10, RZ, RZ, R30 ;  /* 0x000000ffff0a7224 */ /* 0x000fe200078e001e */
[----:B------:R-:W-:Y:S01]  /*0af0*/  MOV R16, 0xb20 ;  /* 0x00000b2000107802 */ /* 0x000fe20000000f00 */
[----:B------:R-:W-:-:S07]  /*0b00*/  IMAD.MOV.U32 R0, RZ, RZ, R26 ;  /* 0x000000ffff007224 */ /* 0x000fce00078e001a */
[----:B------:R-:W-:Y:S05]  /*0b10*/  CALL.REL.NOINC `($__internal_4_$__cuda_sm20_dsqrt_rn_f64_mediumpath_v1) ;  /* 0x0000003400a07944 */ /* 0x000fea0003c00000 */
[----:B------:R-:W-:Y:S02]  /*0b20*/  IMAD.MOV.U32 R10, RZ, RZ, R6 ;  /* 0x000000ffff0a7224 */ /* 0x000fe400078e0006 */
[----:B------:R-:W-:-:S07]  /*0b30*/  IMAD.MOV.U32 R11, RZ, RZ, R7 ;  /* 0x000000ffff0b7224 */ /* 0x000fce00078e0007 */
.L_x_83:
[----:B------:R-:W-:Y:S05]  /*0b40*/  BSYNC.RECONVERGENT B1 ;  /* 0x0000000000017941 */ /* 0x000fea0003800200 */
.L_x_82:
[----:B------:R-:W0:Y:S01]  /*0b50*/  LDC.64 R6, c[0x0][0x3c0] ;  /* 0x0000f000ff067b82 */ /* 0x000e220000000a00 */
[----:B------:R-:W-:Y:S01]  /*0b60*/  DMUL R10, R24, R10 ;  /* 0x0000000a180a7228 */ /* 0x000fe20000000000 */
[----:B0-----:R-:W-:-:S06]  /*0b70*/  IMAD.WIDE R6, R14, 0x8, R6 ;  /* 0x000000080e067825 */ /* 0x001fcc00078e0206 */
[----:B------:R0:W-:Y:S01]  /*0b80*/  STG.E.64 desc[UR10][R6.64], R10 ;  /* 0x0000000a06007986 */ /* 0x0001e2000c101b0a */
[----:B------:R-:W-:Y:S05]  /*0b90*/  BRA `(.L_x_84) ;  /* 0x0000001400507947 */ /* 0x000fea0003800000 */
.L_x_81:
[----:B------:R-:W0:Y:S02]  /*0ba0*/  LDC.64 R6, c[0x0][0x3c0] ;  /* 0x0000f000ff067b82 */ /* 0x000e240000000a00 */
[----:B0-----:R-:W-:-:S05]  /*0bb0*/  IMAD.WIDE R6, R14, 0x8, R6 ;  /* 0x000000080e067825 */ /* 0x001fca00078e0206 */
[----:B------:R0:W-:Y:S01]  /*0bc0*/  STG.E.64 desc[UR10][R6.64], RZ ;  /* 0x000000ff06007986 */ /* 0x0001e2000c101b0a */
[----:B------:R-:W-:Y:S05]  /*0bd0*/  BRA `(.L_x_84) ;  /* 0x0000001400407947 */ /* 0x000fea0003800000 */
.L_x_80:
[----:B------:R-:W-:-:S14]  /*0be0*/  DSETP.GEU.AND P0, PT, R26, R12, PT ;  /* 0x0000000c1a00722a */ /* 0x000fdc0003f0e000 */
[----:B------:R-:W-:Y:S05]  /*0bf0*/  @P0 BRA `(.L_x_85) ;  /* 0x0000000000ac0947 */ /* 0x000fea0003800000 */
[----:B------:R-:W-:-:S14]  /*0c00*/  DSETP.GT.AND P0, PT, R8, R24, PT ;  /* 0x000000180800722a */ /* 0x000fdc0003f04000 */
        /* <DEDUP_REMOVED lines=8> */
[----:B------:R-:W-:-:S03]  /*0c90*/  DMUL R24, R8, -UR12 ;  /* 0x8000000c08187c28 */ /* 0x000fc60008000000 */
[----:B------:R-:W-:-:S04]  /*0ca0*/  IADD3 R26, PT, PT, R13, -0x3500000, RZ ;  /* 0xfcb000000d1a7810 */ /* 0x000fc80007ffe0ff */
[----:B------:R-:W-:Y:S02]  /*0cb0*/  ISETP.GE.U32.AND P0, PT, R26, 0x7ca00000, PT ;  /* 0x7ca000001a00780c */ /* 0x000fe40003f06070 */
[----:B0-----:R-:W-:-:S08]  /*0cc0*/  DMUL R6, R26, R26 ;  /* 0x0000001a1a067228 */ /* 0x001fd00000000000 */
[----:B------:R-:W-:-:S08]  /*0cd0*/  DFMA R6, R12, -R6, 1 ;  /* 0x3ff000000c06742b */ /* 0x000fd00000000806 */
[----:B------:R-:W-:Y:S02]  /*0ce0*/  DFMA R10, R6, R10, 0.5 ;  /* 0x3fe00000060a742b */ /* 0x000fe4000000000a */
[----:B------:R-:W-:-:S08]  /*0cf0*/  DMUL R6, R26, R6 ;  /* 0x000000061a067228 */ /* 0x000fd00000000000 */
[----:B------:R-:W-:-:S08]  /*0d00*/  DFMA R10, R10, R6, R26 ;  /* 0x000000060a0a722b */ /* 0x000fd0000000001a */
[----:B------:R-:W-:Y:S02]  /*0d10*/  DMUL R28, R12, R10 ;  /* 0x0000000a0c1c7228 */ /* 0x000fe40000000000 */
[----:B------:R-:W-:Y:S01]  /*0d20*/  VIADD R7, R11, 0xfff00000 ;  /* 0xfff000000b077836 */ /* 0x000fe20000000000 */
[----:B------:R-:W-:-:S05]  /*0d30*/  MOV R6, R10 ;  /* 0x0000000a00067202 */ /* 0x000fca0000000f00 */
[----:B------:R-:W-:-:S08]  /*0d40*/  DFMA R30, R28, -R28, R12 ;  /* 0x8000001c1c1e722b */ /* 0x000fd0000000000c */
[----:B------:R-:W-:Y:S01]  /*0d50*/  DFMA R8, R30, R6, R28 ;  /* 0x000000061e08722b */ /* 0x000fe2000000001c */
[----:B------:R-:W-:Y:S10]  /*0d60*/  @!P0 BRA `(.L_x_88) ;  /* 0x0000000000288947 */ /* 0x000ff40003800000 */
[----:B------:R-:W-:Y:S01]  /*0d70*/  IMAD.MOV.U32 R6, RZ, RZ, R10 ;  /* 0x000000ffff067224 */ /* 0x000fe200078e000a */
[----:B------:R-:W-:Y:S01]  /*0d80*/  MOV R8, R28 ;  /* 0x0000001c00087202 */ /* 0x000fe20000000f00 */
[----:B------:R-:W-:Y:S01]  /*0d90*/  IMAD.MOV.U32 R10, RZ, RZ, R30 ;  /* 0x000000ffff0a7224 */ /* 0x000fe200078e001e */
[----:B------:R-:W-:Y:S01]  /*0da0*/  MOV R16, 0xdf0 ;  /* 0x00000df000107802 */ /* 0x000fe20000000f00 */
[----:B------:R-:W-:Y:S02]  /*0db0*/  IMAD.MOV.U32 R11, RZ, RZ, R31 ;  /* 0x000000ffff0b7224 */ /* 0x000fe400078e001f */
[----:B------:R-:W-:Y:S02]  /*0dc0*/  IMAD.MOV.U32 R9, RZ, RZ, R29 ;  /* 0x000000ffff097224 */ /* 0x000fe400078e001d */
[----:B------:R-:W-:-:S07]  /*0dd0*/  IMAD.MOV.U32 R0, RZ, RZ, R26 ;  /* 0x000000ffff007224 */ /* 0x000fce00078e001a */
[----:B------:R-:W-:Y:S05]  /*0de0*/  CALL.REL.NOINC `($__internal_4_$__cuda_sm20_dsqrt_rn_f64_mediumpath_v1) ;  /* 0x0000003000ec7944 */ /* 0x000fea0003c00000 */
[----:B------:R-:W-:Y:S01]  /*0df0*/  IMAD.MOV.U32 R8, RZ, RZ, R6 ;  /* 0x000000ffff087224 */ /* 0x000fe200078e0006 */
[----:B------:R-:W-:-:S07]  /*0e00*/  MOV R9, R7 ;  /* 0x0000000700097202 */ /* 0x000fce0000000f00 */
.L_x_88:
[----:B------:R-:W-:Y:S05]  /*0e10*/  BSYNC.RECONVERGENT B1 ;  /* 0x0000000000017941 */ /* 0x000fea0003800200 */
.L_x_87:
[----:B------:R-:W0:Y:S01]  /*0e20*/  LDC.64 R6, c[0x0][0x3c0] ;  /* 0x0000f000ff067b82 */ /* 0x000e220000000a00 */
[----:B------:R-:W-:Y:S01]  /*0e30*/  DMUL R8, R24, R8 ;  /* 0x0000000818087228 */ /* 0x000fe20000000000 */
[----:B0-----:R-:W-:-:S06]  /*0e40*/  IMAD.WIDE R6, R14, 0x8, R6 ;  /* 0x000000080e067825 */ /* 0x001fcc00078e0206 */
[----:B------:R0:W-:Y:S01]  /*0e50*/  STG.E.64 desc[UR10][R6.64], R8 ;  /* 0x0000000806007986 */ /* 0x0001e2000c101b0a */
[----:B------:R-:W-:Y:S05]  /*0e60*/  BRA `(.L_x_84) ;  /* 0x00000010009c7947 */ /* 0x000fea0003800000 */
.L_x_86:
[----:B------:R-:W0:Y:S02]  /*0e70*/  LDC.64 R6, c[0x0][0x3c0] ;  /* 0x0000f000ff067b82 */ /* 0x000e240000000a00 */
[----:B0-----:R-:W-:-:S05]  /*0e80*/  IMAD.WIDE R6, R14, 0x8, R6 ;  /* 0x000000080e067825 */ /* 0x001fca00078e0206 */
[----:B------:R0:W-:Y:S01]  /*0e90*/  STG.E.64 desc[UR10][R6.64], RZ ;  /* 0x000000ff06007986 */ /* 0x0001e2000c101b0a */
[----:B------:R-:W-:Y:S05]  /*0ea0*/  BRA `(.L_x_84) ;  /* 0x00000010008c7947 */ /* 0x000fea0003800000 */
.L_x_85:
[----:B------:R-:W-:-:S08]  /*0eb0*/  DMUL R38, R36, R34 ;  /* 0x0000002224267228 */ /* 0x000fd00000000000 */
[----:B------:R-:W-:-:S14]  /*0ec0*/  DSETP.GEU.AND P0, PT, R38, RZ, PT ;  /* 0x000000ff2600722a */ /* 0x000fdc0003f0e000 */
[----:B------:R-:W-:Y:S05]  /*0ed0*/  @P0 BRA `(.L_x_89) ;  /* 0x0000000400500947 */ /* 0x000fea0003800000 */
[----:B------:R-:W-:Y:S01]  /*0ee0*/  DSETP.MAX.AND P0, P1, R10, R8, PT ;  /* 0x000000080a00722a */ /* 0x000fe2000390f000 */
[----:B------:R-:W-:Y:S02]  /*0ef0*/  IMAD.MOV.U32 R0, RZ, RZ, R11 ;  /* 0x000000ffff007224 */ /* 0x000fe400078e000b */
[----:B------:R-:W-:-:S03]  /*0f00*/  IMAD.MOV.U32 R7, RZ, RZ, R9 ;  /* 0x000000ffff077224 */ /* 0x000fc600078e0009 */
[----:B------:R-:W-:Y:S02]  /*0f10*/  SEL R6, R10, R8, P0 ;  /* 0x000000080a067207 */ /* 0x000fe40000000000 */
[----:B------:R-:W-:-:S06]  /*0f20*/  FSEL R25, R0, R7, P0 ;  /* 0x0000000700197208 */ /* 0x000fcc0000000000 */
[----:B------:R-:W-:-:S05]  /*0f30*/  @P1 LOP3.LUT R25, R7, 0x80000, RZ, 0xfc, !PT ;  /* 0x0008000007191812 */ /* 0x000fca00078efcff */
[----:B------:R-:W-:-:S06]  /*0f40*/  IMAD.MOV.U32 R7, RZ, RZ, R25 ;  /* 0x000000ffff077224 */ /* 0x000fcc00078e0019 */
[----:B------:R-:W-:-:S14]  /*0f50*/  DSETP.GT.AND P0, PT, R6, RZ, PT ;  /* 0x000000ff0600722a */ /* 0x000fdc0003f04000 */
[----:B------:R-:W-:Y:S05]  /*0f60*/  @!P0 BRA `(.L_x_90) ;  /* 0x00000004001c8947 */ /* 0x000fea0003800000 */
[----:B------:R-:W-:Y:S01]  /*0f70*/  DADD R10, R36, -R34 ;  /* 0x00000000240a7229 */ /* 0x000fe20000000822 */
[----:B------:R-:W-:Y:S01]  /*0f80*/  MOV R6, 0x1 ;  /* 0x0000000100067802 */ /* 0x000fe20000000f00 */
[----:B------:R-:W-:Y:S01]  /*0f90*/  DSETP.MAX.AND P0, P1, R32, R26, PT ;  /* 0x0000001a2000722a */ /* 0x000fe2000390f000 */
[----:B------:R-:W-:Y:S01]  /*0fa0*/  IMAD.MOV.U32 R0, RZ, RZ, R32 ;  /* 0x000000ffff007224 */ /* 0x000fe200078e0020 */
[----:B------:R-:W-:Y:S01]  /*0fb0*/  DSETP.MAX.AND P2, P3, R12, R30, PT ;  /* 0x0000001e0c00722a */ /* 0x000fe20003b4f000 */
[----:B------:R-:W-:Y:S01]  /*0fc0*/  IMAD.MOV.U32 R16, RZ, RZ, R12 ;  /* 0x000000ffff107224 */ /* 0x000fe200078e000c */
[----:B------:R-:W-:Y:S02]  /*0fd0*/  BSSY.RECONVERGENT B1, `(.L_x_91) ;  /* 0x000001c000017945 */ /* 0x000fe40003800200 */
[----:B------:R-:W-:Y:S02]  /*0fe0*/  DADD R8, -RZ, |R10| ;  /* 0x00000000ff087229 */ /* 0x000fe4000000050a */
[----:B------:R-:W-:-:S04]  /*0ff0*/  FSEL R13, R13, R31, P2 ;  /* 0x0000001f0d0d7208 */ /* 0x000fc80001000000 */
[----:B------:R-:W0:Y:S04]  /*1000*/  MUFU.RCP64H R7, R9 ;  /* 0x0000000900077308 */ /* 0x000e280000001800 */
[----:B------:R-:W-:Y:S01]  /*1010*/  @P3 LOP3.LUT R13, R31, 0x80000, RZ, 0xfc, !PT ;  /* 0x000800001f0d3812 */ /* 0x000fe200078efcff */
[----:B0-----:R-:W-:-:S08]  /*1020*/  DFMA R24, -|R10|, R6, 1 ;  /* 0x3ff000000a18742b */ /* 0x001fd00000000306 */
[----:B------:R-:W-:-:S08]  /*1030*/  DFMA R24, R24, R24, R24 ;  /* 0x000000181818722b */ /* 0x000fd00000000018 */
[----:B------:R-:W-:-:S08]  /*1040*/  DFMA R24, R6, R24, R6 ;  /* 0x000000180618722b */ /* 0x000fd00000000006 */
[----:B------:R-:W-:-:S08]  /*1050*/  DFMA R6, -|R10|, R24, 1 ;  /* 0x3ff000000a06742b */ /* 0x000fd00000000318 */
[----:B------:R-:W-:-:S08]  /*1060*/  DFMA R6, R24, R6, R24 ;  /* 0x000000061806722b */ /* 0x000fd00000000018 */
[----:B------:R-:W-:-:S08]  /*1070*/  DMUL R24, R10, R6 ;  /* 0x000000060a187228 */ /* 0x000fd00000000000 */
[----:B------:R-:W-:-:S08]  /*1080*/  DFMA R28, -|R10|, R24, R10 ;  /* 0x000000180a1c722b */ /* 0x000fd0000000030a */
[----:B------:R-:W-:Y:S01]  /*1090*/  DFMA R6, R6, R28, R24 ;  /* 0x0000001c0606722b */ /* 0x000fe20000000018 */
[----:B------:R-:W-:Y:S01]  /*10a0*/  IMAD.MOV.U32 R25, RZ, RZ, R26 ;  /* 0x000000ffff197224 */ /* 0x000fe200078e001a */
[----:B------:R-:W-:-:S04]  /*10b0*/  MOV R29, R30 ;  /* 0x0000001e001d7202 */ /* 0x000fc80000000f00 */
[----:B------:R-:W-:Y:S02]  /*10c0*/  SEL R24, R0, R25, P0 ;  /* 0x0000001900187207 */ /* 0x000fe40000000000 */
[----:B------:R-:W-:Y:S02]  /*10d0*/  FSEL R25, R33, R27, P0 ;  /* 0x0000001b21197208 */ /* 0x000fe40000000000 */
[----:B------:R-:W-:Y:S01]  /*10e0*/  FFMA R0, RZ, R9, R7 ;  /* 0x00000009ff007223 */ /* 0x000fe20000000007 */
[----:B------:R-:W-:Y:S02]  /*10f0*/  @P1 LOP3.LUT R25, R27, 0x80000, RZ, 0xfc, !PT ;  /* 0x000800001b191812 */ /* 0x000fe400078efcff */
[----:B------:R-:W-:Y:S02]  /*1100*/  FSETP.GEU.AND P1, PT, |R11|, 6.5827683646048100446e-37, PT ;  /* 0x036000000b00780b */ /* 0x000fe40003f2e200 */
[----:B------:R-:W-:Y:S02]  /*1110*/  FSETP.GT.AND P0, PT, |R0|, 1.469367938527859385e-39, PT ;  /* 0x001000000000780b */ /* 0x000fe40003f04200 */
[----:B------:R-:W-:-:S06]  /*1120*/  SEL R12, R16, R29, P2 ;  /* 0x0000001d100c7207 */ /* 0x000fcc0001000000 */
[----:B------:R-:W-:-:S05]  /*1130*/  DADD R24, R24, -R12 ;  /* 0x0000000018187229 */ /* 0x000fca000000080c */
[----:B------:R-:W-:Y:S06]  /*1140*/  @P0 BRA P1, `(.L_x_92) ;  /* 0x0000000000100947 */ /* 0x000fec0000800000 */
[----:B------:R-:W-:Y:S01]  /*1150*/  IMAD.MOV.U32 R6, RZ, RZ, R10 ;  /* 0x000000ffff067224 */ /* 0x000fe200078e000a */
[----:B------:R-:W-:Y:S01]  /*1160*/  MOV R0, 0x1190 ;  /* 0x0000119000007802 */ /* 0x000fe20000000f00 */
[----:B------:R-:W-:-:S07]  /*1170*/  IMAD.MOV.U32 R7, RZ, RZ, R11 ;  /* 0x000000ffff077224 */ /* 0x000fce00078e000b */
[----:B------:R-:W-:Y:S05]  /*1180*/  CALL.REL.NOINC `($__internal_3_$__cuda_sm20_div_rn_f64_full) ;  /* 0x0000002800747944 */ /* 0x000fea0003c00000 */
.L_x_92:
[----:B------:R-:W-:Y:S05]  /*1190*/  BSYNC.RECONVERGENT B1 ;  /* 0x0000000000017941 */ /* 0x000fea0003800200 */
.L_x_91:
[----:B------:R-:W-:Y:S01]  /*11a0*/  DMUL R12, R20, R24 ;  /* 0x00000018140c7228 */ /* 0x000fe20000000000 */
[----:B------:R-:W-:Y:S01]  /*11b0*/  MOV R10, 0x0 ;  /* 0x00000000000a7802 */ /* 0x000fe20000000f00 */
[----:B------:R-:W-:Y:S01]  /*11c0*/  IMAD.MOV.U32 R11, RZ, RZ, 0x3fd80000 ;  /* 0x3fd80000ff0b7424 */ /* 0x000fe200078e00ff */
[----:B------:R-:W-:Y:S01]  /*11d0*/  UMOV UR12, 0x66666666 ;  /* 0x66666666000c7882 */ /* 0x000fe20000000000 */
[----:B------:R-:W-:Y:S01]  /*11e0*/  UMOV UR13, 0x3fd66666 ;  /* 0x3fd66666000d7882 */ /* 0x000fe20000000000 */
[----:B------:R-:W-:Y:S01]  /*11f0*/  BSSY.RECONVERGENT B1, `(.L_x_93) ;  /* 0x0000019000017945 */ /* 0x000fe20003800200 */
[----:B------:R-:W0:Y:S04]  /*1200*/  MUFU.RSQ64H R27, R13 ;  /* 0x0000000d001b7308 */ /* 0x000e280000001c00 */
[----:B------:R-:W-:-:S05]  /*1210*/  VIADD R26, R13, 0xfcb00000 ;  /* 0xfcb000000d1a7836 */ /* 0x000fca0000000000 */
[----:B------:R-:W-:Y:S01]  /*1220*/  ISETP.GE.U32.AND P0, PT, R26, 0x7ca00000, PT ;  /* 0x7ca000001a00780c */ /* 0x000fe20003f06070 */
[----:B0-----:R-:W-:-:S08]  /*1230*/  DMUL R8, R26, R26 ;  /* 0x0000001a1a087228 */ /* 0x001fd00000000000 */
[----:B------:R-:W-:-:S08]  /*1240*/  DFMA R8, R12, -R8, 1 ;  /* 0x3ff000000c08742b */ /* 0x000fd00000000808 */
[----:B------:R-:W-:Y:S02]  /*1250*/  DFMA R10, R8, R10, 0.5 ;  /* 0x3fe00000080a742b */ /* 0x000fe4000000000a */
[----:B------:R-:W-:-:S08]  /*1260*/  DMUL R8, R26, R8 ;  /* 0x000000081a087228 */ /* 0x000fd00000000000 */
[----:B------:R-:W-:Y:S02]  /*1270*/  DFMA R28, R10, R8, R26 ;  /* 0x000000080a1c722b */ /* 0x000fe4000000001a */
[----:B------:R-:W-:-:S06]  /*1280*/  DMUL R10, R6, -UR12 ;  /* 0x8000000c060a7c28 */ /* 0x000fcc0008000000 */
[----:B------:R-:W-:Y:S02]  /*1290*/  DMUL R8, R12, R28 ;  /* 0x0000001c0c087228 */ /* 0x000fe40000000000 */
[----:B------:R-:W-:Y:S01]  /*12a0*/  VIADD R7, R29, 0xfff00000 ;  /* 0xfff000001d077836 */ /* 0x000fe20000000000 */
[----:B------:R-:W-:Y:S01]  /*12b0*/  DMUL R24, R24, R10 ;  /* 0x0000000a18187228 */ /* 0x000fe20000000000 */
[----:B------:R-:W-:-:S04]  /*12c0*/  IMAD.MOV.U32 R6, RZ, RZ, R28 ;  /* 0x000000ffff067224 */ /* 0x000fc800078e001c */
[----:B------:R-:W-:-:S08]  /*12d0*/  DFMA R30, R8, -R8, R12 ;  /* 0x80000008081e722b */ /* 0x000fd0000000000c */
[----:B------:R-:W-:Y:S01]  /*12e0*/  DFMA R10, R30, R6, R8 ;  /* 0x000000061e0a722b */ /* 0x000fe20000000008 */
[----:B------:R-:W-:Y:S10]  /*12f0*/  @!P0 BRA `(.L_x_94) ;  /* 0x0000000000208947 */ /* 0x000ff40003800000 */
[----:B------:R-:W-:Y:S01]  /*1300*/  MOV R6, R28 ;  /* 0x0000001c00067202 */ /* 0x000fe20000000f00 */
[----:B------:R-:W-:Y:S01]  /*1310*/  IMAD.MOV.U32 R10, RZ, RZ, R30 ;  /* 0x000000ffff0a7224 */ /* 0x000fe200078e001e */
[----:B------:R-:W-:Y:S01]  /*1320*/  MOV R16, 0x1360 ;  /* 0x0000136000107802 */ /* 0x000fe20000000f00 */
[----:B------:R-:W-:Y:S02]  /*1330*/  IMAD.MOV.U32 R11, RZ, RZ, R31 ;  /* 0x000000ffff0b7224 */ /* 0x000fe400078e001f */
[----:B------:R-:W-:-:S07]  /*1340*/  IMAD.MOV.U32 R0, RZ, RZ, R26 ;  /* 0x000000ffff007224 */ /* 0x000fce00078e001a */
[----:B------:R-:W-:Y:S05]  /*1350*/  CALL.REL.NOINC `($__internal_4_$__cuda_sm20_dsqrt_rn_f64_mediumpath_v1) ;  /* 0x0000002c00907944 */ /* 0x000fea0003c00000 */
[----:B------:R-:W-:Y:S01]  /*1360*/  MOV R10, R6 ;  /* 0x00000006000a7202 */ /* 0x000fe20000000f00 */
[----:B------:R-:W-:-:S07]  /*1370*/  IMAD.MOV.U32 R11, RZ, RZ, R7 ;  /* 0x000000ffff0b7224 */ /* 0x000fce00078e0007 */
.L_x_94:
[----:B------:R-:W-:Y:S05]  /*1380*/  BSYNC.RECONVERGENT B1 ;  /* 0x0000000000017941 */ /* 0x000fea0003800200 */
.L_x_93:
[----:B------:R-:W0:Y:S01]  /*1390*/  LDC.64 R6, c[0x0][0x3c0] ;  /* 0x0000f000ff067b82 */ /* 0x000e220000000a00 */
[----:B------:R-:W-:Y:S01]  /*13a0*/  DMUL R10, R24, R10 ;  /* 0x0000000a180a7228 */ /* 0x000fe20000000000 */
[----:B0-----:R-:W-:-:S06]  /*13b0*/  IMAD.WIDE R6, R14, 0x8, R6 ;  /* 0x000000080e067825 */ /* 0x001fcc00078e0206 */
[----:B------:R0:W-:Y:S01]  /*13c0*/  STG.E.64 desc[UR10][R6.64], R10 ;  /* 0x0000000a06007986 */ /* 0x0001e2000c101b0a */
[----:B------:R-:W-:Y:S05]  /*13d0*/  BRA `(.L_x_84) ;  /* 0x0000000c00407947 */ /* 0x000fea0003800000 */
.L_x_90:
[----:B------:R-:W0:Y:S02]  /*13e0*/  LDC.64 R6, c[0x0][0x3c0] ;  /* 0x0000f000ff067b82 */ /* 0x000e240000000a00 */
[----:B0-----:R-:W-:-:S05]  /*13f0*/  IMAD.WIDE R6, R14, 0x8, R6 ;  /* 0x000000080e067825 */ /* 0x001fca00078e0206 */
[----:B------:R0:W-:Y:S01]  /*1400*/  STG.E.64 desc[UR10][R6.64], RZ ;  /* 0x000000ff06007986 */ /* 0x0001e2000c101b0a */
[----:B------:R-:W-:Y:S05]  /*1410*/  BRA `(.L_x_84) ;  /* 0x0000000c00307947 */ /* 0x000fea0003800000 */
.L_x_89:
[----:B------:R-:W0:Y:S01]  /*1420*/  LDC.64 R26, c[0x0][0x3d0] ;  /* 0x0000f400ff1a7b82 */ /* 0x000e220000000a00 */
[----:B------:R-:W-:-:S07]  /*1430*/  IMAD.IADD R29, R14, 0x1, R29 ;  /* 0x000000010e1d7824 */ /* 0x000fce00078e021d */
[----:B------:R-:W1:Y:S08]  /*1440*/  LDC.64 R38, c[0x0][0x3d8] ;  /* 0x0000f600ff267b82 */ /* 0x000e700000000a00 */
[----:B------:R-:W2:Y:S01]  /*1450*/  LDC.64 R40, c[0x0][0x3e8] ;  /* 0x0000fa00ff287b82 */ /* 0x000ea20000000a00 */
[----:B0-----:R-:W-:-:S04]  /*1460*/  IMAD.WIDE R42, R29, 0x8, R26 ;  /* 0x000000081d2a7825 */ /* 0x001fc800078e021a */
[C---:B------:R-:W-:Y:S02]  /*1470*/  IMAD.WIDE R12, R14.reuse, 0x8, R26 ;  /* 0x000000080e0c7825 */ /* 0x040fe400078e021a */
[----:B------:R-:W3:Y:S02]  /*1480*/  LDG.E.64 R42, desc[UR10][R42.64] ;  /* 0x0000000a2a2a7981 */ /* 0x000ee4000c1e1b00 */
[--C-:B-1----:R-:W-:Y:S02]  /*1490*/  IMAD.WIDE R34, R29, 0x8, R38.reuse ;  /* 0x000000081d227825 */ /* 0x102fe400078e0226 */
[----:B------:R-:W3:Y:S01]  /*14a0*/  LDG.E.64 R12, desc[UR10][R12.64] ;  /* 0x0000000a0c0c7981 */ /* 0x000ee2000c1e1b00 */
[----:B------:R-:W0:Y:S01]  /*14b0*/  LDC.64 R28, c[0x0][0x3c8] ;  /* 0x0000f200ff1c7b82 */ /* 0x000e220000000a00 */
[----:B------:R-:W-:Y:S02]  /*14c0*/  IMAD.WIDE R8, R14, 0x8, R38 ;  /* 0x000000080e087825 */ /* 0x000fe400078e0226 */
[----:B------:R-:W4:Y:S02]  /*14d0*/  LDG.E.64 R34, desc[UR10][R34.64] ;  /* 0x0000000a22227981 */ /* 0x000f24000c1e1b00 */
[----:B------:R-:W-:-:S02]  /*14e0*/  IMAD.WIDE R36, R0, 0x8, R26 ;  /* 0x0000000800247825 */ /* 0x000fc400078e021a */
[----:B------:R-:W4:Y:S04]  /*14f0*/  LDG.E.64 R26, desc[UR10][R8.64] ;  /* 0x0000000a081a7981 */ /* 0x000f28000c1e1b00 */
[----:B------:R-:W5:Y:S01]  /*1500*/  LDG.E.64 R36, desc[UR10][R36.64] ;  /* 0x0000000a24247981 */ /* 0x000f62000c1e1b00 */
[----:B------:R-:W-:-:S06]  /*1510*/  IMAD.WIDE R38, R0, 0x8, R38 ;  /* 0x0000000800267825 */ /* 0x000fcc00078e0226 */
[----:B------:R-:W5:Y:S01]  /*1520*/  LDG.E.64 R38, desc[UR10][R38.64] ;  /* 0x0000000a26267981 */ /* 0x000f62000c1e1b00 */
[----:B0-----:R-:W-:-:S04]  /*1530*/  IMAD.WIDE R28, R14, 0x8, R28 ;  /* 0x000000080e1c7825 */ /* 0x001fc800078e021c */
[----:B--2---:R-:W-:Y:S02]  /*1540*/  IMAD.WIDE R40, R14, 0x8, R40 ;  /* 0x000000080e287825 */ /* 0x004fe400078e0228 */
[----:B------:R-:W2:Y:S04]  /*1550*/  LDG.E.64 R28, desc[UR10][R28.64] ;  /* 0x0000000a1c1c7981 */ /* 0x000ea8000c1e1b00 */
[----:B------:R-:W2:Y:S01]  /*1560*/  LDG.E.64 R40, desc[UR10][R40.64] ;  /* 0x0000000a28287981 */ /* 0x000ea2000c1e1b00 */
[----:B------:R-:W-:Y:S01]  /*1570*/  DADD R10, -R10, R32 ;  /* 0x000000000a0a7229 */ /* 0x000fe20000000120 */
[----:B------:R-:W-:-:S07]  /*1580*/  ISETP.NE.AND P0, PT, R17, RZ, PT ;  /* 0x000000ff1100720c */ /* 0x000fce0003f05270 */
[----:B------:R-:W-:Y:S01]  /*1590*/  DADD R10, -R30, R10 ;  /* 0x000000001e0a7229 */ /* 0x000fe2000000010a */
[----:B------:R-:W-:Y:S01]  /*15a0*/  BSSY.RECONVERGENT B1, `(.L_x_95) ;  /* 0x0000033000017945 */ /* 0x000fe20003800200 */
[----:B---3--:R-:W-:Y:S02]  /*15b0*/  DADD R42, R42, R12 ;  /* 0x000000002a2a7229 */ /* 0x008fe4000000000c */
[C-C-:B----4-:R-:W-:Y:S02]  /*15c0*/  DADD R32, R34.reuse, R26.reuse ;  /* 0x0000000022207229 */ /* 0x150fe4000000001a */
[----:B------:R-:W-:-:S04]  /*15d0*/  DADD R34, -R34, R26 ;  /* 0x0000000022227229 */ /* 0x000fc8000000011a */
[----:B------:R-:W-:Y:S02]  /*15e0*/  DMUL R42, R42, 0.5 ;  /* 0x3fe000002a2a7828 */ /* 0x000fe40000000000 */
[----:B-----5:R-:W-:-:S06]  /*15f0*/  DADD R36, R12, R36 ;  /* 0x000000000c247229 */ /* 0x020fcc0000000024 */
[C---:B------:R-:W-:Y:S02]  /*1600*/  DMUL R32, R42.reuse, R32 ;  /* 0x000000202a207228 */ /* 0x040fe40000000000 */
[----:B------:R-:W-:Y:S02]  /*1610*/  DMUL R34, |R42|, R34 ;  /* 0x000000222a227228 */ /* 0x000fe40000000200 */
[----:B------:R-:W-:Y:S02]  /*1620*/  DMUL R42, R36, 0.5 ;  /* 0x3fe00000242a7828 */ /* 0x000fe40000000000 */
[C-C-:B------:R-:W-:Y:S02]  /*1630*/  DADD R36, -R26.reuse, R38.reuse ;  /* 0x000000001a247229 */ /* 0x140fe40000000126 */
[----:B------:R-:W-:Y:S02]  /*1640*/  DADD R38, R26, R38 ;  /* 0x000000001a267229 */ /* 0x000fe40000000026 */
[----:B------:R-:W-:-:S04]  /*1650*/  DMUL R34, R34, 0.5 ;  /* 0x3fe0000022227828 */ /* 0x000fc80000000000 */
[C---:B------:R-:W-:Y:S02]  /*1660*/  DMUL R36, |R42|.reuse, R36 ;  /* 0x000000242a247228 */ /* 0x040fe40000000200 */
[----:B------:R-:W-:Y:S02]  /*1670*/  DMUL R38, R42, R38 ;  /* 0x000000262a267228 */ /* 0x000fe40000000000 */
[----:B------:R-:W-:Y:S02]  /*1680*/  DFMA R34, R32, 0.5, R34 ;  /* 0x3fe000002022782b */ /* 0x000fe40000000022 */
[----:B--2---:R-:W-:Y:S02]  /*1690*/  DMUL R32, R28, UR8 ;  /* 0x000000081c207c28 */ /* 0x004fe40008000000 */
[----:B------:R-:W-:Y:S02]  /*16a0*/  DMUL R36, R36, 0.5 ;  /* 0x3fe0000024247828 */ /* 0x000fe40000000000 */
[----:B------:R-:W-:-:S04]  /*16b0*/  DMUL R40, R40, R40 ;  /* 0x0000002828287228 */ /* 0x000fc80000000000 */
[----:B------:R-:W-:Y:S02]  /*16c0*/  DMUL R32, R32, R4 ;  /* 0x0000000420207228 */ /* 0x000fe40000000000 */
[----:B------:R-:W-:Y:S02]  /*16d0*/  DFMA R36, R38, 0.5, R36 ;  /* 0x3fe000002624782b */ /* 0x000fe40000000024 */
[----:B------:R-:W-:Y:S02]  /*16e0*/  DSETP.NEU.AND P1, PT, R28, RZ, PT ;  /* 0x000000ff1c00722a */ /* 0x000fe40003f2d000 */
[----:B------:R-:W-:Y:S02]  /*16f0*/  DFMA R12, R12, R12, R40 ;  /* 0x0000000c0c0c722b */ /* 0x000fe40000000028 */
[----:B------:R-:W-:Y:S02]  /*1700*/  DMUL R32, R32, R10 ;  /* 0x0000000a20207228 */ /* 0x000fe40000000000 */
[----:B------:R-:W-:Y:S01]  /*1710*/  DADD R30, R34, -R36 ;  /* 0x00000000221e7229 */ /* 0x000fe20000000824 */
[----:B------:R-:W-:Y:S01]  /*1720*/  CS2R R34, SRZ ;  /* 0x0000000000227805 */ /* 0x000fe2000001ff00 */
[----:B------:R-:W-:Y:S09]  /*1730*/  @!P0 BRA `(.L_x_96) ;  /* 0x0000000000648947 */ /* 0x000ff20003800000 */
[----:B------:R-:W-:Y:S01]  /*1740*/  IMAD.WIDE R42, R0, 0x8, R6 ;  /* 0x00000008002a7825 */ /* 0x000fe200078e0206 */
[----:B------:R-:W2:Y:S04]  /*1750*/  LDG.E.64 R10, desc[UR10][R22.64+0x8] ;  /* 0x0000080a160a7981 */ /* 0x000ea8000c1e1b00 */
[----:B------:R-:W3:Y:S04]  /*1760*/  LDG.E.64 R6, desc[UR10][R22.64] ;  /* 0x0000000a16067981 */ /* 0x000ee8000c1e1b00 */
[----:B------:R-:W2:Y:S04]  /*1770*/  LDG.E.64 R36, desc[UR10][R42.64+0x8] ;  /* 0x0000080a2a247981 */ /* 0x000ea8000c1e1b00 */
[----:B------:R-:W3:Y:S04]  /*1780*/  LDG.E.64 R40, desc[UR10][R42.64] ;  /* 0x0000000a2a287981 */ /* 0x000ee8000c1e1b00 */
[----:B------:R-:W4:Y:S04]  /*1790*/  LDG.E.64 R34, desc[UR10][R8.64+0x8] ;  /* 0x0000080a08227981 */ /* 0x000f28000c1e1b00 */
[----:B------:R-:W5:Y:S01]  /*17a0*/  LDG.E.64 R38, desc[UR10][R8.64+-0x8] ;  /* 0xfffff80a08267981 */ /* 0x000f62000c1e1b00 */
[----:B--2---:R-:W-:-:S02]  /*17b0*/  DADD R10, R10, R36 ;  /* 0x000000000a0a7229 */ /* 0x004fc40000000024 */
[----:B---3--:R-:W-:Y:S02]  /*17c0*/  DADD R6, R6, R40 ;  /* 0x0000000006067229 */ /* 0x008fe40000000028 */
[----:B----4-:R-:W-:-:S04]  /*17d0*/  DADD R40, R26, -R34 ;  /* 0x000000001a287229 */ /* 0x010fc80000000822 */
[----:B------:R-:W-:Y:S02]  /*17e0*/  DMUL R10, R10, 0.5 ;  /* 0x3fe000000a0a7828 */ /* 0x000fe40000000000 */
[----:B-----5:R-:W-:Y:S02]  /*17f0*/  DADD R36, -R26, R38 ;  /* 0x000000001a247229 */ /* 0x020fe40000000126 */
[----:B------:R-:W-:Y:S02]  /*1800*/  DMUL R6, R6, 0.5 ;  /* 0x3fe0000006067828 */ /* 0x000fe40000000000 */
[C---:B------:R-:W-:Y:S02]  /*1810*/  DADD R34, R26.reuse, R34 ;  /* 0x000000001a227229 */ /* 0x040fe40000000022 */
[----:B------:R-:W-:Y:S02]  /*1820*/  DADD R38, R26, R38 ;  /* 0x000000001a267229 */ /* 0x000fe40000000026 */
[----:B------:R-:W-:-:S02]  /*1830*/  DMUL R40, |R10|, R40 ;  /* 0x000000280a287228 */ /* 0x000fc40000000200 */
[----:B------:R-:W-:Y:S02]  /*1840*/  DMUL R36, |R6|, R36 ;  /* 0x0000002406247228 */ /* 0x000fe40000000200 */
[----:B------:R-:W-:Y:S02]  /*1850*/  DMUL R34, R10, R34 ;  /* 0x000000220a227228 */ /* 0x000fe40000000000 */
[----:B------:R-:W-:Y:S02]  /*1860*/  DMUL R38, R6, R38 ;  /* 0x0000002606267228 */ /* 0x000fe40000000000 */
[----:B------:R-:W-:Y:S02]  /*1870*/  DMUL R40, R40, 0.5 ;  /* 0x3fe0000028287828 */ /* 0x000fe40000000000 */
[----:B------:R-:W-:-:S06]  /*1880*/  DMUL R36, R36, 0.5 ;  /* 0x3fe0000024247828 */ /* 0x000fcc0000000000 */
[----:B------:R-:W-:Y:S02]  /*1890*/  DFMA R34, R34, 0.5, R40 ;  /* 0x3fe000002222782b */ /* 0x000fe40000000028 */
[----:B------:R-:W-:-:S08]  /*18a0*/  DFMA R36, R38, 0.5, R36 ;  /* 0x3fe000002624782b */ /* 0x000fd00000000024 */
[----:B------:R-:W-:-:S08]  /*18b0*/  DADD R34, R34, -R36 ;  /* 0x0000000022227229 */ /* 0x000fd00000000824 */
[----:B------:R-:W-:-:S11]  /*18c0*/  DMUL R34, R34, R2 ;  /* 0x0000000222227228 */ /* 0x000fd60000000000 */
.L_x_96:
[----:B------:R-:W-:Y:S05]  /*18d0*/  BSYNC.RECONVERGENT B1 ;  /* 0x0000000000017941 */ /* 0x000fea0003800200 */
.L_x_95:
[----:B------:R-:W-:Y:S01]  /*18e0*/  BSSY.RECONVERGENT B1, `(.L_x_97) ;  /* 0x0000009000017945 */ /* 0x000fe20003800200 */
[----:B------:R-:W-:-:S03]  /*18f0*/  @!P1 CS2R R36, SRZ ;  /* 0x0000000000249805 */ /* 0x000fc6000001ff00 */
[----:B------:R-:W-:Y:S05]  /*1900*/  @!P1 BRA `(.L_x_98) ;  /* 0x0000000000189947 */ /* 0x000fea0003800000 */
[----:B------:R-:W-:Y:S01]  /*1910*/  DADD R10, -RZ, |R28| ;  /* 0x00000000ff0a7229 */ /* 0x000fe2000000051c */
[----:B------:R-:W-:-:S10]  /*1920*/  MOV R0, 0x1940 ;  /* 0x0000194000007802 */ /* 0x000fd40000000f00 */
[----:B------:R-:W-:Y:S05]  /*1930*/  CALL.REL.NOINC `($_Z4fluxPdddPiS_S0_S0_S_S_S_S_S_S_S_S_S_S_S_S_iiiddd$__internal_accurate_pow) ;  /* 0x0000002800b87944 */ /* 0x000fea0003c00000 */
[----:B------:R-:W-:-:S04]  /*1940*/  ISETP.GE.AND P0, PT, R29, RZ, PT ;  /* 0x000000ff1d00720c */ /* 0x000fc80003f06270 */
[----:B------:R-:W-:Y:S02]  /*1950*/  FSEL R36, R6, RZ, P0 ;  /* 0x000000ff06247208 */ /* 0x000fe40000000000 */
[----:B------:R-:W-:-:S07]  /*1960*/  FSEL R37, R10, -QNAN , P0 ;  /* 0xfff800000a257808 */ /* 0x000fce0000000000 */
.L_x_98:
[----:B------:R-:W-:Y:S05]  /*1970*/  BSYNC.RECONVERGENT B1 ;  /* 0x0000000000017941 */ /* 0x000fea0003800200 */
.L_x_97:
[----:B------:R-:W0:Y:S01]  /*1980*/  MUFU.RSQ64H R39, R13 ;  /* 0x0000000d00277308 */ /* 0x000e220000001c00 */
[----:B------:R-:W-:Y:S01]  /*1990*/  VIADD R38, R13, 0xfcb00000 ;  /* 0xfcb000000d267836 */ /* 0x000fe20000000000 */
[----:B------:R-:W-:Y:S01]  /*19a0*/  MOV R40, 0x0 ;  /* 0x0000000000287802 */ /* 0x000fe20000000f00 */
[----:B------:R-:W-:Y:S01]  /*19b0*/  IMAD.MOV.U32 R41, RZ, RZ, 0x3fd80000 ;  /* 0x3fd80000ff297424 */ /* 0x000fe200078e00ff */
[----:B------:R-:W-:Y:S01]  /*19c0*/  BSSY.RECONVERGENT B1, `(.L_x_99) ;  /* 0x0000016000017945 */ /* 0x000fe20003800200 */
[----:B------:R-:W-:Y:S01]  /*19d0*/  IMAD.MOV.U32 R42, RZ, RZ, -0x42528ae ;  /* 0xfbdad752ff2a7424 */ /* 0x000fe200078e00ff */
[----:B------:R-:W-:Y:S01]  /*19e0*/  DSETP.NEU.AND P1, PT, R28, 1, PT ;  /* 0x3ff000001c00742a */ /* 0x000fe20003f2d000 */
[----:B------:R-:W-:Y:S01]  /*19f0*/  IMAD.MOV.U32 R43, RZ, RZ, 0x3ff55554 ;  /* 0x3ff55554ff2b7424 */ /* 0x000fe200078e00ff */
[----:B0-----:R-:W-:-:S08]  /*1a00*/  DMUL R6, R38, R38 ;  /* 0x0000002626067228 */ /* 0x001fd00000000000 */
[----:B------:R-:W-:-:S08]  /*1a10*/  DFMA R6, R12, -R6, 1 ;  /* 0x3ff000000c06742b */ /* 0x000fd00000000806 */
[----:B------:R-:W-:Y:S02]  /*1a20*/  DFMA R40, R6, R40, 0.5 ;  /* 0x3fe000000628742b */ /* 0x000fe40000000028 */
[----:B------:R-:W-:-:S08]  /*1a30*/  DMUL R6, R38, R6 ;  /* 0x0000000626067228 */ /* 0x000fd00000000000 */
[----:B------:R-:W-:Y:S02]  /*1a40*/  DFMA R40, R40, R6, R38 ;  /* 0x000000062828722b */ /* 0x000fe40000000026 */
[----:B------:R-:W-:-:S06]  /*1a50*/  DADD R6, R28, R42 ;  /* 0x000000001c067229 */ /* 0x000fcc000000002a */
[----:B------:R-:W-:-:S04]  /*1a60*/  DMUL R8, R12, R40 ;  /* 0x000000280c087228 */ /* 0x000fc80000000000 */
[----:B------:R-:W-:Y:S02]  /*1a70*/  LOP3.LUT R6, R7, 0x7ff00000, RZ, 0xc0, !PT ;  /* 0x7ff0000007067812 */ /* 0x000fe400078ec0ff */
[----:B------:R-:W-:Y:S02]  /*1a80*/  IADD3 R7, PT, PT, R41, -0x100000, RZ ;  /* 0xfff0000029077810 */ /* 0x000fe40007ffe0ff */
[----:B------:R-:W-:Y:S01]  /*1a90*/  ISETP.NE.AND P0, PT, R6, 0x7ff00000, PT ;  /* 0x7ff000000600780c */ /* 0x000fe20003f05270 */
[----:B------:R-:W-:-:S12]  /*1aa0*/  DFMA R10, R8, -R8, R12 ;  /* 0x80000008080a722b */ /* 0x000fd8000000000c */
[----:B------:R-:W-:Y:S05]  /*1ab0*/  @P0 BRA `(.L_x_100) ;  /* 0x0000000000180947 */ /* 0x000fea0003800000 */
[----:B------:R-:W-:-:S14]  /*1ac0*/  DSETP.NAN.AND P0, PT, R28, R28, PT ;  /* 0x0000001c1c00722a */ /* 0x000fdc0003f08000 */
[----:B------:R-:W-:Y:S01]  /*1ad0*/  @P0 DADD R36, R28, R42 ;  /* 0x000000001c240229 */ /* 0x000fe2000000002a */
[----:B------:R-:W-:Y:S10]  /*1ae0*/  @P0 BRA `(.L_x_100) ;  /* 0x00000000000c0947 */ /* 0x000ff40003800000 */
[----:B------:R-:W-:-:S14]  /*1af0*/  DSETP.NEU.AND P0, PT, |R28|, +INF , PT ;  /* 0x7ff000001c00742a */ /* 0x000fdc0003f0d200 */
[----:B------:R-:W-:Y:S02]  /*1b00*/  @!P0 IMAD.MOV.U32 R36, RZ, RZ, 0x0 ;  /* 0x00000000ff248424 */ /* 0x000fe400078e00ff */
[----:B------:R-:W-:-:S07]  /*1b10*/  @!P0 IMAD.MOV.U32 R37, RZ, RZ, 0x7ff00000 ;  /* 0x7ff00000ff258424 */ /* 0x000fce00078e00ff */
.L_x_100:
[----:B------:R-:W-:Y:S05]  /*1b20*/  BSYNC.RECONVERGENT B1 ;  /* 0x0000000000017941 */ /* 0x000fea0003800200 */
.L_x_99:
[----:B------:R-:W-:Y:S01]  /*1b30*/  ISETP.GE.U32.AND P0, PT, R38, 0x7ca00000, PT ;  /* 0x7ca000002600780c */ /* 0x000fe20003f06070 */
[----:B------:R-:W-:Y:S01]  /*1b40*/  IMAD.MOV.U32 R6, RZ, RZ, R40 ;  /* 0x000000ffff067224 */ /* 0x000fe200078e0028 */
[----:B------:R-:W-:Y:S01]  /*1b50*/  BSSY.RECONVERGENT B1, `(.L_x_101) ;  /* 0x000000b000017945 */ /* 0x000fe20003800200 */
[----:B------:R-:W-:Y:S02]  /*1b60*/  FSEL R36, R36, RZ, P1 ;  /* 0x000000ff24247208 */ /* 0x000fe40000800000 */
[----:B------:R-:W-:Y:S02]  /*1b70*/  FSEL R37, R37, 1.875, P1 ;  /* 0x3ff0000025257808 */ /* 0x000fe40000800000 */
[----:B------:R-:W-:-:S06]  /*1b80*/  DFMA R42, R10, R6, R8 ;  /* 0x000000060a2a722b */ /* 0x000fcc0000000008 */
[----:B------:R-:W-:Y:S05]  /*1b90*/  @!P0 BRA `(.L_x_102) ;  /* 0x0000000000188947 */ /* 0x000fea0003800000 */
[----:B------:R-:W-:Y:S01]  /*1ba0*/  MOV R6, R40 ;  /* 0x0000002800067202 */ /* 0x000fe20000000f00 */
[----:B------:R-:W-:Y:S01]  /*1bb0*/  IMAD.MOV.U32 R0, RZ, RZ, R38 ;  /* 0x000000ffff007224 */ /* 0x000fe200078e0026 */
[----:B------:R-:W-:-:S07]  /*1bc0*/  MOV R16, 0x1be0 ;  /* 0x00001be000107802 */ /* 0x000fce0000000f00 */
[----:B------:R-:W-:Y:S05]  /*1bd0*/  CALL.REL.NOINC `($__internal_4_$__cuda_sm20_dsqrt_rn_f64_mediumpath_v1) ;  /* 0x0000002400707944 */ /* 0x000fea0003c00000 */
[----:B------:R-:W-:Y:S02]  /*1be0*/  IMAD.MOV.U32 R42, RZ, RZ, R6 ;  /* 0x000000ffff2a7224 */ /* 0x000fe400078e0006 */
[----:B------:R-:W-:-:S07]  /*1bf0*/  IMAD.MOV.U32 R43, RZ, RZ, R7 ;  /* 0x000000ffff2b7224 */ /* 0x000fce00078e0007 */
.L_x_102:
[----:B------:R-:W-:Y:S05]  /*1c00*/  BSYNC.RECONVERGENT B1 ;  /* 0x0000000000017941 */ /* 0x000fea0003800200 */
.L_x_101:
[----:B------:R-:W0:Y:S01]  /*1c10*/  MUFU.RCP64H R7, R37 ;  /* 0x0000002500077308 */ /* 0x000e220000001800 */
[----:B------:R-:W-:Y:S01]  /*1c20*/  MOV R6, 0x1 ;  /* 0x0000000100067802 */ /* 0x000fe20000000f00 */
[----:B------:R-:W-:Y:S01]  /*1c30*/  DMUL R42, R18, R42 ;  /* 0x0000002a122a7228 */ /* 0x000fe20000000000 */
[----:B------:R-:W-:Y:S09]  /*1c40*/  BSSY.RECONVERGENT B1, `(.L_x_103) ;  /* 0x0000013000017945 */ /* 0x000ff20003800200 */
[----:B------:R-:W-:Y:S01]  /*1c50*/  FSETP.GEU.AND P1, PT, |R43|, 6.5827683646048100446e-37, PT ;  /* 0x036000002b00780b */ /* 0x000fe20003f2e200 */
[----:B0-----:R-:W-:-:S08]  /*1c60*/  DFMA R8, -R36, R6, 1 ;  /* 0x3ff000002408742b */ /* 0x001fd00000000106 */
[----:B------:R-:W-:-:S08]  /*1c70*/  DFMA R8, R8, R8, R8 ;  /* 0x000000080808722b */ /* 0x000fd00000000008 */
[----:B------:R-:W-:-:S08]  /*1c80*/  DFMA R8, R6, R8, R6 ;  /* 0x000000080608722b */ /* 0x000fd00000000006 */
[----:B------:R-:W-:-:S08]  /*1c90*/  DFMA R6, -R36, R8, 1 ;  /* 0x3ff000002406742b */ /* 0x000fd00000000108 */
[----:B------:R-:W-:-:S08]  /*1ca0*/  DFMA R6, R8, R6, R8 ;  /* 0x000000060806722b */ /* 0x000fd00000000008 */
[----:B------:R-:W-:-:S08]  /*1cb0*/  DMUL R8, R42, R6 ;  /* 0x000000062a087228 */ /* 0x000fd00000000000 */
[----:B------:R-:W-:-:S08]  /*1cc0*/  DFMA R10, -R36, R8, R42 ;  /* 0x00000008240a722b */ /* 0x000fd0000000012a */
[----:B------:R-:W-:-:S10]  /*1cd0*/  DFMA R6, R6, R10, R8 ;  /* 0x0000000a0606722b */ /* 0x000fd40000000008 */
[----:B------:R-:W-:-:S05]  /*1ce0*/  FFMA R0, RZ, R37, R7 ;  /* 0x00000025ff007223 */ /* 0x000fca0000000007 */
[----:B------:R-:W-:-:S13]  /*1cf0*/  FSETP.GT.AND P0, PT, |R0|, 1.469367938527859385e-39, PT ;  /* 0x001000000000780b */ /* 0x000fda0003f04200 */
[----:B------:R-:W-:Y:S05]  /*1d00*/  @P0 BRA P1, `(.L_x_104) ;  /* 0x0000000000180947 */ /* 0x000fea0000800000 */
[----:B------:R-:W-:Y:S01]  /*1d10*/  IMAD.MOV.U32 R6, RZ, RZ, R42 ;  /* 0x000000ffff067224 */ /* 0x000fe200078e002a */
[----:B------:R-:W-:Y:S01]  /*1d20*/  MOV R9, R37 ;  /* 0x0000002500097202 */ /* 0x000fe20000000f00 */
[----:B------:R-:W-:Y:S01]  /*1d30*/  IMAD.MOV.U32 R7, RZ, RZ, R43 ;  /* 0x000000ffff077224 */ /* 0x000fe200078e002b */
[----:B------:R-:W-:Y:S01]  /*1d40*/  MOV R0, 0x1d70 ;  /* 0x00001d7000007802 */ /* 0x000fe20000000f00 */
[----:B------:R-:W-:-:S07]  /*1d50*/  IMAD.MOV.U32 R8, RZ, RZ, R36 ;  /* 0x000000ffff087224 */ /* 0x000fce00078e0024 */
[----:B------:R-:W-:Y:S05]  /*1d60*/  CALL.REL.NOINC `($__internal_3_$__cuda_sm20_div_rn_f64_full) ;  /* 0x0000001c007c7944 */ /* 0x000fea0003c00000 */
.L_x_104:
[----:B------:R-:W-:Y:S05]  /*1d70*/  BSYNC.RECONVERGENT B1 ;  /* 0x0000000000017941 */ /* 0x000fea0003800200 */
.L_x_103:
[----:B------:R-:W-:Y:S01]  /*1d80*/  DSETP.GTU.AND P0, PT, R28, R24, PT ;  /* 0x000000181c00722a */ /* 0x000fe20003f0c000 */
[----:B------:R-:W-:Y:S01]  /*1d90*/  IMAD.MOV.U32 R10, RZ, RZ, 0x1 ;  /* 0x00000001ff0a7424 */ /* 0x000fe200078e00ff */
[----:B------:R-:W-:Y:S01]  /*1da0*/  DFMA R30, -R30, R4, -R34 ;  /* 0x000000041e1e722b */ /* 0x000fe20000000922 */
[----:B------:R-:W-:Y:S01]  /*1db0*/  IMAD.MOV.U32 R24, RZ, RZ, 0x0 ;  /* 0x00000000ff187424 */ /* 0x000fe200078e00ff */
[----:B------:R-:W-:Y:S01]  /*1dc0*/  BSSY.RECONVERGENT B1, `(.L_x_105) ;  /* 0x000001a000017945 */ /* 0x000fe20003800200 */
[----:B------:R-:W-:Y:S01]  /*1dd0*/  IMAD.MOV.U32 R25, RZ, RZ, 0x3ff00000 ;  /* 0x3ff00000ff197424 */ /* 0x000fe200078e00ff */
[----:B------:R-:W-:Y:S02]  /*1de0*/  FSEL R6, R6, RZ, P0 ;  /* 0x000000ff06067208 */ /* 0x000fe40000000000 */
[----:B------:R-:W-:Y:S02]  /*1df0*/  FSEL R7, R7, RZ, P0 ;  /* 0x000000ff07077208 */ /* 0x000fe40000000000 */
[----:B------:R-:W-:-:S04]  /*1e00*/  DADD R30, -R32, R30 ;  /* 0x00000000201e7229 */ /* 0x000fc8000000011e */
[----:B------:R-:W-:-:S08]  /*1e10*/  DMUL R6, R6, UR6 ;  /* 0x0000000606067c28 */ /* 0x000fd00008000000 */
[C-C-:B------:R-:W-:Y:S02]  /*1e20*/  DFMA R8, R6.reuse, 0.5, R24.reuse ;  /* 0x3fe000000608782b */ /* 0x140fe40000000018 */
[----:B------:R-:W-:-:S04]  /*1e30*/  DFMA R6, R6, -0.5, R24 ;  /* 0xbfe000000606782b */ /* 0x000fc80000000018 */
[----:B------:R-:W0:Y:S04]  /*1e40*/  MUFU.RCP64H R11, R9 ;  /* 0x00000009000b7308 */ /* 0x000e280000001800 */
[----:B------:R-:W-:-:S10]  /*1e50*/  DFMA R30, R26, R6, R30 ;  /* 0x000000061a1e722b */ /* 0x000fd4000000001e */
        /* <DEDUP_REMOVED lines=12> */
[----:B------:R-:W-:Y:S01]  /*1f20*/  MOV R6, R30 ;  /* 0x0000001e00067202 */ /* 0x000fe20000000f00 */
[----:B------:R-:W-:Y:S01]  /*1f30*/  IMAD.MOV.U32 R7, RZ, RZ, R31 ;  /* 0x000000ffff077224 */ /* 0x000fe200078e001f */
[----:B------:R-:W-:-:S07]  /*1f40*/  MOV R0, 0x1f60 ;  /* 0x00001f6000007802 */ /* 0x000fce0000000f00 */
[----:B------:R-:W-:Y:S05]  /*1f50*/  CALL.REL.NOINC `($__internal_3_$__cuda_sm20_div_rn_f64_full) ;  /* 0x0000001c00007944 */ /* 0x000fea0003c00000 */
.L_x_106:
[----:B------:R-:W-:Y:S05]  /*1f60*/  BSYNC.RECONVERGENT B1 ;  /* 0x0000000000017941 */ /* 0x000fea0003800200 */
.L_x_105:
[----:B------:R-:W0:Y:S02]  /*1f70*/  LDC.64 R8, c[0x0][0x3c0] ;  /* 0x0000f000ff087b82 */ /* 0x000e240000000a00 */
[----:B0-----:R-:W-:-:S05]  /*1f80*/  IMAD.WIDE R8, R14, 0x8, R8 ;  /* 0x000000080e087825 */ /* 0x001fca00078e0208 */
[----:B------:R4:W-:Y:S01]  /*1f90*/  STG.E.64 desc[UR10][R8.64], R6 ;  /* 0x0000000608007986 */ /* 0x0009e2000c101b0a */
[----:B------:R-:W-:Y:S05]  /*1fa0*/  BRA `(.L_x_84) ;  /* 0x00000000004c7947 */ /* 0x000fea0003800000 */
.L_x_79:
[----:B------:R-:W0:Y:S02]  /*1fb0*/  LDC.64 R6, c[0x0][0x3c0] ;  /* 0x0000f000ff067b82 */ /* 0x000e240000000a00 */
[----:B0-----:R-:W-:-:S05]  /*1fc0*/  IMAD.WIDE R6, R14, 0x8, R6 ;  /* 0x000000080e067825 */ /* 0x001fca00078e0206 */
[----:B------:R3:W-:Y:S01]  /*1fd0*/  STG.E.64 desc[UR10][R6.64], RZ ;  /* 0x000000ff06007986 */ /* 0x0007e2000c101b0a */
[----:B------:R-:W-:Y:S05]  /*1fe0*/  BRA `(.L_x_84) ;  /* 0x00000000003c7947 */ /* 0x000fea0003800000 */
.L_x_78:
[----:B------:R-:W1:Y:S02]  /*1ff0*/  LDC.64 R6, c[0x0][0x3c0] ;  /* 0x0000f000ff067b82 */ /* 0x000e640000000a00 */
[----:B-1----:R-:W-:-:S05]  /*2000*/  IMAD.WIDE R6, R14, 0x8, R6 ;  /* 0x000000080e067825 */ /* 0x002fca00078e0206 */
[----:B------:R2:W-:Y:S01]  /*2010*/  STG.E.64 desc[UR10][R6.64], RZ ;  /* 0x000000ff06007986 */ /* 0x0005e2000c101b0a */
[----:B------:R-:W-:Y:S05]  /*2020*/  BRA `(.L_x_84) ;  /* 0x00000000002c7947 */ /* 0x000fea0003800000 */
.L_x_75:
[----:B------:R-:W1:Y:S02]  /*2030*/  LDC.64 R6, c[0x0][0x3c0] ;  /* 0x0000f000ff067b82 */ /* 0x000e640000000a00 */
[----:B-1----:R-:W-:-:S05]  /*2040*/  IMAD.WIDE R6, R14, 0x8, R6 ;  /* 0x000000080e067825 */ /* 0x002fca00078e0206 */
[----:B------:R1:W-:Y:S01]  /*2050*/  STG.E.64 desc[UR10][R6.64], RZ ;  /* 0x000000ff06007986 */ /* 0x0003e2000c101b0a */
[----:B------:R-:W-:Y:S05]  /*2060*/  BRA `(.L_x_84) ;  /* 0x00000000001c7947 */ /* 0x000fea0003800000 */
.L_x_74:
[----:B------:R-:W1:Y:S02]  /*2070*/  LDC.64 R6, c[0x0][0x3c0] ;  /* 0x0000f000ff067b82 */ /* 0x000e640000000a00 */
[----:B-1----:R-:W-:-:S05]  /*2080*/  IMAD.WIDE R6, R14, 0x8, R6 ;  /* 0x000000080e067825 */ /* 0x002fca00078e0206 */
[----:B------:R1:W-:Y:S01]  /*2090*/  STG.E.64 desc[UR10][R6.64], RZ ;  /* 0x000000ff06007986 */ /* 0x0003e2000c101b0a */
[----:B------:R-:W-:Y:S05]  /*20a0*/  BRA `(.L_x_84) ;  /* 0x00000000000c7947 */ /* 0x000fea0003800000 */
.L_x_73:
[----:B------:R-:W1:Y:S02]  /*20b0*/  LDC.64 R6, c[0x0][0x3c0] ;  /* 0x0000f000ff067b82 */ /* 0x000e640000000a00 */
[----:B-1----:R-:W-:-:S05]  /*20c0*/  IMAD.WIDE R6, R14, 0x8, R6 ;  /* 0x000000080e067825 */ /* 0x002fca00078e0206 */
[----:B------:R1:W-:Y:S02]  /*20d0*/  STG.E.64 desc[UR10][R6.64], RZ ;  /* 0x000000ff06007986 */ /* 0x0003e4000c101b0a */
.L_x_84:
[----:B0-----:R-:W-:Y:S05]  /*20e0*/  BSYNC.RECONVERGENT B0 ;  /* 0x0000000000007941 */ /* 0x001fea0003800200 */
.L_x_72:
[----:B------:R-:W0:Y:S01]  /*20f0*/  LDC R13, c[0x0][0x41c] ;  /* 0x00010700ff0d7b82 */ /* 0x000e220000000800 */
[----:B------:R-:W-:Y:S01]  /*2100*/  ISETP.GE.AND P0, PT, R17, 0x1, PT ;  /* 0x000000011100780c */ /* 0x000fe20003f06270 */
[----:B------:R-:W-:Y:S03]  /*2110*/  BSSY.RECONVERGENT B0, `(.L_x_107) ;  /* 0x00001a0000007945 */ /* 0x000fe60003800200 */
[----:B0-----:R-:W-:-:S13]  /*2120*/  ISETP.LT.OR P0, PT, R13, RZ, !P0 ;  /* 0x000000ff0d00720c */ /* 0x001fda0004701670 */
[----:B------:R-:W-:Y:S05]  /*2130*/  @P0 BRA `(.L_x_108) ;  /* 0x0000001800680947 */ /* 0x000fea0003800000 */
[----:B-1234-:R-:W0:Y:S02]  /*2140*/  LDC.64 R6, c[0x0][0x398] ;  /* 0x0000e600ff067b82 */ /* 0x01ee240000000a00 */
[----:B0-----:R-:W-:-:S05]  /*2150*/  IMAD.WIDE R6, R14, 0x4, R6 ;  /* 0x000000040e067825 */ /* 0x001fca00078e0206 */
[----:B------:R-:W2:Y:S02]  /*2160*/  LDG.E R0, desc[UR10][R6.64] ;  /* 0x0000000a06007981 */ /* 0x000ea4000c1e1900 */
[----:B--2---:R-:W-:-:S13]  /*2170*/  ISETP.NE.AND P0, PT, R0, RZ, PT ;  /* 0x000000ff0000720c */ /* 0x004fda0003f05270 */
[----:B------:R-:W-:Y:S05]  /*2180*/  @!P0 BRA `(.L_x_109) ;  /* 0x0000001800448947 */ /* 0x000fea0003800000 */
[----:B------:R-:W2:Y:S02]  /*2190*/  LDG.E R6, desc[UR10][R6.64+-0x4] ;  /* 0xfffffc0a06067981 */ /* 0x000ea4000c1e1900 */
[----:B--2---:R-:W-:-:S13]  /*21a0*/  ISETP.NE.AND P0, PT, R6, RZ, PT ;  /* 0x000000ff0600720c */ /* 0x004fda0003f05270 */
[----:B------:R-:W-:Y:S05]  /*21b0*/  @!P0 BRA `(.L_x_110) ;  /* 0x0000001800288947 */ /* 0x000fea0003800000 */
[----:B------:R-:W0:Y:S08]  /*21c0*/  LDC.64 R16, c[0x0][0x3a0] ;  /* 0x0000e800ff107b82 */ /* 0x000e300000000a00 */
[----:B------:R-:W1:Y:S01]  /*21d0*/  LDC.64 R24, c[0x0][0x380] ;  /* 0x0000e000ff187b82 */ /* 0x000e620000000a00 */
[----:B0-----:R-:W-:-:S05]  /*21e0*/  IMAD.WIDE R16, R14, 0x8, R16 ;  /* 0x000000080e107825 */ /* 0x001fca00078e0210 */
[----:B------:R-:W2:Y:S04]  /*21f0*/  LDG.E.64 R6, desc[UR10][R16.64+-0x8] ;  /* 0xfffff80a10067981 */ /* 0x000ea8000c1e1b00 */
[----:B-1----:R-:W2:Y:S01]  /*2200*/  LDG.E.64 R24, desc[UR10][R24.64] ;  /* 0x0000000a18187981 */ /* 0x002ea2000c1e1b00 */
[----:B------:R-:W-:Y:S01]  /*2210*/  BSSY.RELIABLE B1, `(.L_x_111) ;  /* 0x0000007000017945 */ /* 0x000fe20003800100 */
[----:B--2---:R-:W-:-:S14]  /*2220*/  DSETP.GT.AND P0, PT, R6, R24, PT ;  /* 0x000000180600722a */ /* 0x004fdc0003f04000 */
[----:B------:R-:W-:Y:S05]  /*2230*/  @P0 BRA `(.L_x_112) ;  /* 0x0000000000100947 */ /* 0x000fea0003800000 */
[----:B------:R-:W2:Y:S02]  /*2240*/  LDG.E.64 R8, desc[UR10][R16.64] ;  /* 0x0000000a10087981 */ /* 0x000ea4000c1e1b00 */
[----:B--2---:R-:W-:-:S14]  /*2250*/  DSETP.GT.AND P1, PT, R8, R24, PT ;  /* 0x000000180800722a */ /* 0x004fdc0003f24000 */
[----:B------:R-:W-:Y:S05]  /*2260*/  @!P1 BREAK.RELIABLE B1 ;  /* 0x0000000000019942 */ /* 0x000fea0003800100 */
[----:B------:R-:W-:Y:S05]  /*2270*/  @!P1 BRA `(.L_x_113) ;  /* 0x0000001400e89947 */ /* 0x000fea0003800000 */
.L_x_112:
[----:B------:R-:W-:Y:S05]  /*2280*/  BSYNC.RELIABLE B1 ;  /* 0x0000000000017941 */ /* 0x000fea0003800100 */
.L_x_111:
[----:B------:R-:W0:Y:S02]  /*2290*/  LDC.64 R8, c[0x0][0x3b0] ;  /* 0x0000ec00ff087b82 */ /* 0x000e240000000a00 */
[----:B0-----:R-:W-:-:S06]  /*22a0*/  IMAD.WIDE R8, R14, 0x4, R8 ;  /* 0x000000040e087825 */ /* 0x001fcc00078e0208 */
[----:B------:R-:W2:Y:S02]  /*22b0*/  LDG.E R8, desc[UR10][R8.64] ;  /* 0x0000000a08087981 */ /* 0x000ea4000c1e1900 */
[----:B--2---:R-:W-:-:S13]  /*22c0*/  ISETP.NE.AND P1, PT, R8, 0x1, PT ;  /* 0x000000010800780c */ /* 0x004fda0003f25270 */
[----:B------:R-:W-:Y:S05]  /*22d0*/  @!P1 BRA `(.L_x_114) ;  /* 0x0000001400c09947 */ /* 0x000fea0003800000 */
[----:B------:R-:W0:Y:S01]  /*22e0*/  LDC.64 R8, c[0x0][0x3b8] ;  /* 0x0000ee00ff087b82 */ /* 0x000e220000000a00 */
[----:B------:R-:W2:Y:S01]  /*22f0*/  LDG.E.64 R16, desc[UR10][R16.64] ;  /* 0x0000000a10107981 */ /* 0x000ea2000c1e1b00 */
[----:B0-----:R-:W-:-:S05]  /*2300*/  IMAD.WIDE R34, R14, 0x8, R8 ;  /* 0x000000080e227825 */ /* 0x001fca00078e0208 */
        /* <DEDUP_REMOVED lines=8> */
[----:B------:R-:W0:Y:S01]  /*2390*/  LDC.64 R24, c[0x0][0x3f0] ;  /* 0x0000fc00ff187b82 */ /* 0x000e220000000a00 */
[----:B------:R-:W-:Y:S05]  /*23a0*/  @!P0 BRA `(.L_x_116) ;  /* 0x0000000000848947 */ /* 0x000fea0003800000 */
[C---:B------:R-:W-:Y:S01]  /*23b0*/  DMUL R12, R6.reuse, UR8 ;  /* 0x00000008060c7c28 */ /* 0x040fe20008000000 */
[----:B------:R-:W-:Y:S01]  /*23c0*/  IMAD.MOV.U32 R10, RZ, RZ, 0x0 ;  /* 0x00000000ff0a7424 */ /* 0x000fe200078e00ff */
[----:B------:R-:W-:Y:S01]  /*23d0*/  MOV R11, 0x3fd80000 ;  /* 0x3fd80000000b7802 */ /* 0x000fe20000000f00 */
[----:B------:R-:W-:Y:S01]  /*23e0*/  UMOV UR12, 0xb020c49c ;  /* 0xb020c49c000c7882 */ /* 0x000fe20000000000 */
[----:B------:R-:W-:Y:S01]  /*23f0*/  UMOV UR13, 0x3fe16872 ;  /* 0x3fe16872000d7882 */ /* 0x000fe20000000000 */
[----:B------:R-:W-:Y:S01]  /*2400*/  BSSY.RECONVERGENT B1, `(.L_x_117) ;  /* 0x0000017000017945 */ /* 0x000fe20003800200 */
[----:B------:R-:W1:Y:S01]  /*2410*/  MUFU.RSQ64H R17, R13 ;  /* 0x0000000d00117308 */ /* 0x000e620000001c00 */
[----:B------:R-:W-:-:S03]  /*2420*/  DMUL R22, R6, UR12 ;  /* 0x0000000c06167c28 */ /* 0x000fc60008000000 */
[----:B------:R-:W-:-:S05]  /*2430*/  VIADD R16, R13, 0xfcb00000 ;  /* 0xfcb000000d107836 */ /* 0x000fca0000000000 */
[----:B------:R-:W-:Y:S01]  /*2440*/  ISETP.GE.U32.AND P0, PT, R16, 0x7ca00000, PT ;  /* 0x7ca000001000780c */ /* 0x000fe20003f06070 */
[----:B-1----:R-:W-:-:S08]  /*2450*/  DMUL R8, R16, R16 ;  /* 0x0000001010087228 */ /* 0x002fd00000000000 */
[----:B------:R-:W-:-:S08]  /*2460*/  DFMA R8, R12, -R8, 1 ;  /* 0x3ff000000c08742b */ /* 0x000fd00000000808 */
[----:B------:R-:W-:Y:S02]  /*2470*/  DFMA R10, R8, R10, 0.5 ;  /* 0x3fe00000080a742b */ /* 0x000fe4000000000a */
[----:B------:R-:W-:-:S08]  /*2480*/  DMUL R8, R16, R8 ;  /* 0x0000000810087228 */ /* 0x000fd00000000000 */
[----:B------:R-:W-:-:S08]  /*2490*/  DFMA R8, R10, R8, R16 ;  /* 0x000000080a08722b */ /* 0x000fd00000000010 */
[----:B------:R-:W-:Y:S02]  /*24a0*/  DMUL R28, R12, R8 ;  /* 0x000000080c1c7228 */ /* 0x000fe40000000000 */
[----:B------:R-:W-:Y:S02]  /*24b0*/  VIADD R27, R9, 0xfff00000 ;  /* 0xfff00000091b7836 */ /* 0x000fe40000000000 */
[----:B------:R-:W-:-:S04]  /*24c0*/  IMAD.MOV.U32 R26, RZ, RZ, R8 ;  /* 0x000000ffff1a7224 */ /* 0x000fc800078e0008 */
        /* <DEDUP_REMOVED lines=8> */
[----:B------:R-:W-:-:S07]  /*2550*/  IMAD.MOV.U32 R7, RZ, RZ, R27 ;  /* 0x000000ffff077224 */ /* 0x000fce00078e001b */
[----:B0-----:R-:W-:Y:S05]  /*2560*/  CALL.REL.NOINC `($__internal_4_$__cuda_sm20_dsqrt_rn_f64_mediumpath_v1) ;  /* 0x0000001c000c7944 */ /* 0x001fea0003c00000 */
.L_x_118:
[----:B------:R-:W-:Y:S05]  /*2570*/  BSYNC.RECONVERGENT B1 ;  /* 0x0000000000017941 */ /* 0x000fea0003800200 */
.L_x_117:
[----:B------:R-:W-:Y:S01]  /*2580*/  DMUL R6, R22, R6 ;  /* 0x0000000616067228 */ /* 0x000fe20000000000 */
[----:B0-----:R-:W-:-:S06]  /*2590*/  IMAD.WIDE R24, R14, 0x8, R24 ;  /* 0x000000080e187825 */ /* 0x001fcc00078e0218 */
[----:B------:R4:W-:Y:S01]  /*25a0*/  STG.E.64 desc[UR10][R24.64], R6 ;  /* 0x0000000618007986 */ /* 0x0009e2000c101b0a */
[----:B------:R-:W-:Y:S05]  /*25b0*/  BRA `(.L_x_119) ;  /* 0x0000001400547947 */ /* 0x000fea0003800000 */
.L_x_116:
[----:B0-----:R-:W-:-:S05]  /*25c0*/  IMAD.WIDE R24, R14, 0x8, R24 ;  /* 0x000000080e187825 */ /* 0x001fca00078e0218 */
[----:B------:R0:W-:Y:S01]  /*25d0*/  STG.E.64 desc[UR10][R24.64], RZ ;  /* 0x000000ff18007986 */ /* 0x0001e2000c101b0a */
[----:B------:R-:W-:Y:S05]  /*25e0*/  BRA `(.L_x_119) ;  /* 0x0000001400487947 */ /* 0x000fea0003800000 */
.L_x_115:
[----:B------:R-:W-:-:S14]  /*25f0*/  DSETP.GEU.AND P0, PT, R28, R26, PT ;  /* 0x0000001a1c00722a */ /* 0x000fdc0003f0e000 */
[----:B------:R-:W-:Y:S05]  /*2600*/  @P0 BRA `(.L_x_120) ;  /* 0x0000000000a80947 */ /* 0x000fea0003800000 */
[----:B------:R-:W0:Y:S01]  /*2610*/  LDC.64 R22, c[0x0][0x3f0] ;  /* 0x0000fc00ff167b82 */ /* 0x000e220000000a00 */
        /* <DEDUP_REMOVED lines=8> */
[----:B------:R-:W1:Y:S01]  /*26a0*/  MUFU.RSQ64H R27, R13 ;  /* 0x0000000d001b7308 */ /* 0x000e620000001c00 */
[----:B------:R-:W-:-:S03]  /*26b0*/  DMUL R24, R16, -UR12 ;  /* 0x8000000c10187c28 */ /* 0x000fc60008000000 */
[----:B------:R-:W-:-:S04]  /*26c0*/  IADD3 R26, PT, PT, R13, -0x3500000, RZ ;  /* 0xfcb000000d1a7810 */ /* 0x000fc80007ffe0ff */
[----:B------:R-:W-:Y:S02]  /*26d0*/  ISETP.GE.U32.AND P0, PT, R26, 0x7ca00000, PT ;  /* 0x7ca000001a00780c */ /* 0x000fe40003f06070 */
[----:B-1----:R-:W-:-:S08]  /*26e0*/  DMUL R6, R26, R26 ;  /* 0x0000001a1a067228 */ /* 0x002fd00000000000 */
        /* <DEDUP_REMOVED lines=13> */
[----:B------:R-:W-:Y:S01]  /*27c0*/  MOV R9, R29 ;  /* 0x0000001d00097202 */ /* 0x000fe20000000f00 */
[----:B------:R-:W-:Y:S01]  /*27d0*/  IMAD.MOV.U32 R8, RZ, RZ, R28 ;  /* 0x000000ffff087224 */ /* 0x000fe200078e001c */
[----:B------:R-:W-:Y:S01]  /*27e0*/  MOV R16, 0x2810 ;  /* 0x0000281000107802 */ /* 0x000fe20000000f00 */
[----:B------:R-:W-:-:S07]  /*27f0*/  IMAD.MOV.U32 R0, RZ, RZ, R26 ;  /* 0x000000ffff007224 */ /* 0x000fce00078e001a */
[----:B0-----:R-:W-:Y:S05]  /*2800*/  CALL.REL.NOINC `($__internal_4_$__cuda_sm20_dsqrt_rn_f64_mediumpath_v1) ;  /* 0x0000001800647944 */ /* 0x001fea0003c00000 */
[----:B------:R-:W-:Y:S01]  /*2810*/  IMAD.MOV.U32 R8, RZ, RZ, R6 ;  /* 0x000000ffff087224 */ /* 0x000fe200078e0006 */
[----:B------:R-:W-:-:S07]  /*2820*/  MOV R9, R7 ;  /* 0x0000000700097202 */ /* 0x000fce0000000f00 */
.L_x_123:
[----:B------:R-:W-:Y:S05]  /*2830*/  BSYNC.RECONVERGENT B1 ;  /* 0x0000000000017941 */ /* 0x000fea0003800200 */
.L_x_122:
[----:B------:R-:W-:Y:S01]  /*2840*/  DMUL R8, R24, R8 ;  /* 0x0000000818087228 */ /* 0x000fe20000000000 */
[----:B0-----:R-:W-:-:S06]  /*2850*/  IMAD.WIDE R22, R14, 0x8, R22 ;  /* 0x000000080e167825 */ /* 0x001fcc00078e0216 */
[----:B------:R0:W-:Y:S01]  /*2860*/  STG.E.64 desc[UR10][R22.64], R8 ;  /* 0x0000000816007986 */ /* 0x0001e2000c101b0a */
[----:B------:R-:W-:Y:S05]  /*2870*/  BRA `(.L_x_119) ;  /* 0x0000001000a47947 */ /* 0x000fea0003800000 */
.L_x_121:
[----:B0-----:R-:W-:-:S05]  /*2880*/  IMAD.WIDE R22, R14, 0x8, R22 ;  /* 0x000000080e167825 */ /* 0x001fca00078e0216 */
[----:B------:R0:W-:Y:S01]  /*2890*/  STG.E.64 desc[UR10][R22.64], RZ ;  /* 0x000000ff16007986 */ /* 0x0001e2000c101b0a */
[----:B------:R-:W-:Y:S05]  /*28a0*/  BRA `(.L_x_119) ;  /* 0x0000001000987947 */ /* 0x000fea0003800000 */
.L_x_120:
[----:B------:R-:W-:-:S08]  /*28b0*/  DMUL R34, R32, R30 ;  /* 0x0000001e20227228 */ /* 0x000fd00000000000 */
[----:B------:R-:W-:-:S14]  /*28c0*/  DSETP.GEU.AND P0, PT, R34, RZ, PT ;  /* 0x000000ff2200722a */ /* 0x000fdc0003f0e000 */
[----:B------:R-:W-:Y:S05]  /*28d0*/  @P0 BRA `(.L_x_124) ;  /* 0x0000000400580947 */ /* 0x000fea0003800000 */
[----:B------:R-:W-:Y:S01]  /*28e0*/  DSETP.MAX.AND P0, P1, R6, R16, PT ;  /* 0x000000100600722a */ /* 0x000fe2000390f000 */
[----:B------:R-:W-:Y:S01]  /*28f0*/  IMAD.MOV.U32 R0, RZ, RZ, R7 ;  /* 0x000000ffff007224 */ /* 0x000fe200078e0007 */
[----:B------:R-:W0:Y:S01]  /*2900*/  LDC.64 R22, c[0x0][0x3f0] ;  /* 0x0000fc00ff167b82 */ /* 0x000e220000000a00 */
[----:B------:R-:W-:-:S03]  /*2910*/  IMAD.MOV.U32 R13, RZ, RZ, R17 ;  /* 0x000000ffff0d7224 */ /* 0x000fc600078e0011 */
[----:B------:R-:W-:Y:S02]  /*2920*/  SEL R6, R6, R16, P0 ;  /* 0x0000001006067207 */ /* 0x000fe40000000000 */
[----:B------:R-:W-:-:S06]  /*2930*/  FSEL R15, R0, R13, P0 ;  /* 0x0000000d000f7208 */ /* 0x000fcc0000000000 */
[----:B------:R-:W-:-:S04]  /*2940*/  @P1 LOP3.LUT R15, R13, 0x80000, RZ, 0xfc, !PT ;  /* 0x000800000d0f1812 */ /* 0x000fc800078efcff */
[----:B------:R-:W-:-:S06]  /*2950*/  MOV R7, R15 ;  /* 0x0000000f00077202 */ /* 0x000fcc0000000f00 */
[----:B------:R-:W-:-:S14]  /*2960*/  DSETP.GT.AND P0, PT, R6, RZ, PT ;  /* 0x000000ff0600722a */ /* 0x000fdc0003f04000 */
[----:B------:R-:W-:Y:S05]  /*2970*/  @!P0 BRA `(.L_x_125) ;  /* 0x0000000400248947 */ /* 0x000fea0003800000 */
[----:B------:R-:W-:Y:S01]  /*2980*/  DADD R24, R32, -R30 ;  /* 0x0000000020187229 */ /* 0x000fe2000000081e */
[----:B------:R-:W-:Y:S01]  /*2990*/  IMAD.MOV.U32 R6, RZ, RZ, 0x1 ;  /* 0x00000001ff067424 */ /* 0x000fe200078e00ff */
[----:B------:R-:W-:Y:S01]  /*29a0*/  DSETP.MAX.AND P0, P1, R10, R28, PT ;  /* 0x0000001c0a00722a */ /* 0x000fe2000390f000 */
[----:B------:R-:W-:Y:S01]  /*29b0*/  IMAD.MOV.U32 R0, RZ, RZ, R10 ;  /* 0x000000ffff007224 */ /* 0x000fe200078e000a */
[----:B------:R-:W-:Y:S01]  /*29c0*/  DSETP.MAX.AND P2, P3, R26, R8, PT ;  /* 0x000000081a00722a */ /* 0x000fe20003b4f000 */
[----:B------:R-:W-:Y:S01]  /*29d0*/  IMAD.MOV.U32 R10, RZ, RZ, R26 ;  /* 0x000000ffff0a7224 */ /* 0x000fe200078e001a */
[----:B------:R-:W-:Y:S01]  /*29e0*/  BSSY.RECONVERGENT B1, `(.L_x_126) ;  /* 0x000001f000017945 */ /* 0x000fe20003800200 */
[----:B------:R-:W-:Y:S01]  /*29f0*/  IMAD.MOV.U32 R15, RZ, RZ, R8 ;  /* 0x000000ffff0f7224 */ /* 0x000fe200078e0008 */
[----:B------:R-:W-:Y:S02]  /*2a00*/  DADD R12, -RZ, |R24| ;  /* 0x00000000ff0c7229 */ /* 0x000fe40000000518 */
[----:B------:R-:W-:-:S02]  /*2a10*/  FSEL R27, R27, R9, P2 ;  /* 0x000000091b1b7208 */ /* 0x000fc40001000000 */
[----:B------:R-:W-:Y:S02]  /*2a20*/  SEL R8, R10, R15, P2 ;  /* 0x0000000f0a087207 */ /* 0x000fe40001000000 */
[----:B------:R-:W1:Y:S04]  /*2a30*/  MUFU.RCP64H R7, R13 ;  /* 0x0000000d00077308 */ /* 0x000e680000001800 */
[----:B------:R-:W-:-:S04]  /*2a40*/  @P3 LOP3.LUT R27, R9, 0x80000, RZ, 0xfc, !PT ;  /* 0x00080000091b3812 */ /* 0x000fc800078efcff */
[----:B------:R-:W-:Y:S01]  /*2a50*/  MOV R9, R27 ;  /* 0x0000001b00097202 */ /* 0x000fe20000000f00 */
[----:B-1----:R-:W-:-:S08]  /*2a60*/  DFMA R16, -|R24|, R6, 1 ;  /* 0x3ff000001810742b */ /* 0x002fd00000000306 */
[----:B------:R-:W-:-:S08]  /*2a70*/  DFMA R16, R16, R16, R16 ;  /* 0x000000101010722b */ /* 0x000fd00000000010 */
[----:B------:R-:W-:-:S08]  /*2a80*/  DFMA R16, R6, R16, R6 ;  /* 0x000000100610722b */ /* 0x000fd00000000006 */
[----:B------:R-:W-:-:S08]  /*2a90*/  DFMA R6, -|R24|, R16, 1 ;  /* 0x3ff000001806742b */ /* 0x000fd00000000310 */
[----:B------:R-:W-:-:S08]  /*2aa0*/  DFMA R6, R16, R6, R16 ;  /* 0x000000061006722b */ /* 0x000fd00000000010 */
[----:B------:R-:W-:-:S08]  /*2ab0*/  DMUL R16, R24, R6 ;  /* 0x0000000618107228 */ /* 0x000fd00000000000 */
[----:B------:R-:W-:-:S08]  /*2ac0*/  DFMA R30, -|R24|, R16, R24 ;  /* 0x00000010181e722b */ /* 0x000fd00000000318 */
[----:B------:R-:W-:Y:S01]  /*2ad0*/  DFMA R6, R6, R30, R16 ;  /* 0x0000001e0606722b */ /* 0x000fe20000000010 */
[----:B------:R-:W-:-:S04]  /*2ae0*/  MOV R17, R28 ;  /* 0x0000001c00117202 */ /* 0x000fc80000000f00 */
[----:B------:R-:W-:Y:S02]  /*2af0*/  SEL R16, R0, R17, P0 ;  /* 0x0000001100107207 */ /* 0x000fe40000000000 */
[----:B------:R-:W-:-:S03]  /*2b00*/  FSEL R17, R11, R29, P0 ;  /* 0x0000001d0b117208 */ /* 0x000fc60000000000 */
[----:B------:R-:W-:Y:S01]  /*2b10*/  FFMA R0, RZ, R13, R7 ;  /* 0x0000000dff007223 */ /* 0x000fe20000000007 */
[----:B------:R-:W-:Y:S02]  /*2b20*/  @P1 LOP3.LUT R17, R29, 0x80000, RZ, 0xfc, !PT ;  /* 0x000800001d111812 */ /* 0x000fe400078efcff */
[----:B------:R-:W-:Y:S02]  /*2b30*/  FSETP.GEU.AND P1, PT, |R25|, 6.5827683646048100446e-37, PT ;  /* 0x036000001900780b */ /* 0x000fe40003f2e200 */
[----:B------:R-:W-:Y:S02]  /*2b40*/  FSETP.GT.AND P0, PT, |R0|, 1.469367938527859385e-39, PT ;  /* 0x001000000000780b */ /* 0x000fe40003f04200 */
[----:B------:R-:W-:-:S11]  /*2b50*/  DADD R16, R16, -R8 ;  /* 0x0000000010107229 */ /* 0x000fd60000000808 */
[----:B------:R-:W-:Y:S05]  /*2b60*/  @P0 BRA P1, `(.L_x_127) ;  /* 0x0000000000180947 */ /* 0x000fea0000800000 */
[----:B------:R-:W-:Y:S01]  /*2b70*/  IMAD.MOV.U32 R6, RZ, RZ, R24 ;  /* 0x000000ffff067224 */ /* 0x000fe200078e0018 */
[----:B------:R-:W-:Y:S01]  /*2b80*/  MOV R8, R12 ;  /* 0x0000000c00087202 */ /* 0x000fe20000000f00 */
[----:B------:R-:W-:Y:S01]  /*2b90*/  IMAD.MOV.U32 R7, RZ, RZ, R25 ;  /* 0x000000ffff077224 */ /* 0x000fe200078e0019 */
[----:B------:R-:W-:Y:S01]  /*2ba0*/  MOV R0, 0x2bd0 ;  /* 0x00002bd000007802 */ /* 0x000fe20000000f00 */
[----:B------:R-:W-:-:S07]  /*2bb0*/  IMAD.MOV.U32 R9, RZ, RZ, R13 ;  /* 0x000000ffff097224 */ /* 0x000fce00078e000d */
[----:B0-----:R-:W-:Y:S05]  /*2bc0*/  CALL.REL.NOINC `($__internal_3_$__cuda_sm20_div_rn_f64_full) ;  /* 0x0000000c00e47944 */ /* 0x001fea0003c00000 */
.L_x_127:
[----:B------:R-:W-:Y:S05]  /*2bd0*/  BSYNC.RECONVERGENT B1 ;  /* 0x0000000000017941 */ /* 0x000fea0003800200 */
.L_x_126:
[----:B------:R-:W-:Y:S01]  /*2be0*/  DMUL R12, R20, R16 ;  /* 0x00000010140c7228 */ /* 0x000fe20000000000 */
[----:B------:R-:W-:Y:S01]  /*2bf0*/  MOV R10, 0x0 ;  /* 0x00000000000a7802 */ /* 0x000fe20000000f00 */
[----:B------:R-:W-:Y:S01]  /*2c00*/  IMAD.MOV.U32 R11, RZ, RZ, 0x3fd80000 ;  /* 0x3fd80000ff0b7424 */ /* 0x000fe200078e00ff */
[----:B------:R-:W-:Y:S01]  /*2c10*/  UMOV UR12, 0x66666666 ;  /* 0x66666666000c7882 */ /* 0x000fe20000000000 */
[----:B------:R-:W-:Y:S01]  /*2c20*/  UMOV UR13, 0x3fd66666 ;  /* 0x3fd66666000d7882 */ /* 0x000fe20000000000 */
[----:B------:R-:W-:Y:S01]  /*2c30*/  BSSY.RECONVERGENT B1, `(.L_x_128) ;  /* 0x0000019000017945 */ /* 0x000fe20003800200 */
[----:B------:R-:W1:Y:S01]  /*2c40*/  MUFU.RSQ64H R27, R13 ;  /* 0x0000000d001b7308 */ /* 0x000e620000001c00 */
[----:B------:R-:W-:-:S03]  /*2c50*/  DMUL R24, R6, -UR12 ;  /* 0x8000000c06187c28 */ /* 0x000fc60008000000 */
[----:B------:R-:W-:-:S05]  /*2c60*/  VIADD R26, R13, 0xfcb00000 ;  /* 0xfcb000000d1a7836 */ /* 0x000fca0000000000 */
[----:B------:R-:W-:Y:S01]  /*2c70*/  ISETP.GE.U32.AND P0, PT, R26, 0x7ca00000, PT ;  /* 0x7ca000001a00780c */ /* 0x000fe20003f06070 */
[----:B------:R-:W-:Y:S02]  /*2c80*/  DMUL R24, R16, R24 ;  /* 0x0000001810187228 */ /* 0x000fe40000000000 */
[----:B-1----:R-:W-:-:S08]  /*2c90*/  DMUL R8, R26, R26 ;  /* 0x0000001a1a087228 */ /* 0x002fd00000000000 */
        /* <DEDUP_REMOVED lines=18> */
.L_x_129:
[----:B------:R-:W-:Y:S05]  /*2dc0*/  BSYNC.RECONVERGENT B1 ;  /* 0x0000000000017941 */ /* 0x000fea0003800200 */
.L_x_128:
[----:B------:R-:W-:Y:S01]  /*2dd0*/  DMUL R10, R24, R10 ;  /* 0x0000000a180a7228 */ /* 0x000fe20000000000 */
[----:B0-----:R-:W-:-:S06]  /*2de0*/  IMAD.WIDE R22, R14, 0x8, R22 ;  /* 0x000000080e167825 */ /* 0x001fcc00078e0216 */
[----:B------:R0:W-:Y:S01]  /*2df0*/  STG.E.64 desc[UR10][R22.64], R10 ;  /* 0x0000000a16007986 */ /* 0x0001e2000c101b0a */
[----:B------:R-:W-:Y:S05]  /*2e00*/  BRA `(.L_x_119) ;  /* 0x0000000c00407947 */ /* 0x000fea0003800000 */
.L_x_125:
[----:B0-----:R-:W-:-:S05]  /*2e10*/  IMAD.WIDE R22, R14, 0x8, R22 ;  /* 0x000000080e167825 */ /* 0x001fca00078e0216 */
[----:B------:R0:W-:Y:S01]  /*2e20*/  STG.E.64 desc[UR10][R22.64], RZ ;  /* 0x000000ff16007986 */ /* 0x0001e2000c101b0a */
[----:B------:R-:W-:Y:S05]  /*2e30*/  BRA `(.L_x_119) ;  /* 0x0000000c00347947 */ /* 0x000fea0003800000 */
.L_x_124:
[----:B------:R-:W0:Y:S01]  /*2e40*/  LDC.64 R36, c[0x0][0x400] ;  /* 0x00010000ff247b82 */ /* 0x000e220000000a00 */
[----:B------:R-:W-:-:S04]  /*2e50*/  ISETP.NE.AND P0, PT, R15, UR14, PT ;  /* 0x0000000e0f007c0c */ /* 0x000fc8000bf05270 */
[----:B------:R-:W-:-:S03]  /*2e60*/  ISETP.NE.AND P0, PT, R15, RZ, P0 ;  /* 0x000000ff0f00720c */ /* 0x000fc60000705270 */
[----:B------:R-:W1:Y:S01]  /*2e70*/  LDC.64 R16, c[0x0][0x3f8] ;  /* 0x0000fe00ff107b82 */ /* 0x000e620000000a00 */
[----:B------:R-:W-:Y:S09]  /*2e80*/  BSSY.RECONVERGENT B1, `(.L_x_130) ;  /* 0x0000025000017945 */ /* 0x000ff20003800200 */
[----:B------:R-:W-:Y:S01]  /*2e90*/  @!P0 CS2R R28, SRZ ;  /* 0x00000000001c8805 */ /* 0x000fe2000001ff00 */
[----:B0-----:R-:W-:-:S05]  /*2ea0*/  IMAD.WIDE R30, R14, 0x8, R36 ;  /* 0x000000080e1e7825 */ /* 0x001fca00078e0224 */
[----:B------:R0:W5:Y:S01]  /*2eb0*/  @!P0 LDG.E.64 R26, desc[UR10][R30.64] ;  /* 0x0000000a1e1a8981 */ /* 0x000162000c1e1b00 */
[----:B------:R-:W-:Y:S05]  /*2ec0*/  @!P0 BRA `(.L_x_131) ;  /* 0x0000000000808947 */ /* 0x000fea0003800000 */
[----:B-----5:R-:W2:Y:S01]  /*2ed0*/  LDC.64 R26, c[0x0][0x3d0] ;  /* 0x0000f400ff1a7b82 */ /* 0x020ea20000000a00 */
[C-C-:B------:R-:W-:Y:S02]  /*2ee0*/  IMAD.IADD R45, R14.reuse, 0x1, R13.reuse ;  /* 0x000000010e2d7824 */ /* 0x140fe400078e020d */
[----:B------:R-:W-:Y:S02]  /*2ef0*/  IMAD.IADD R15, R14, 0x1, -R13 ;  /* 0x000000010e0f7824 */ /* 0x000fe400078e0a0d */
[----:B------:R-:W-:-:S04]  /*2f00*/  IMAD.WIDE R42, R13, 0x8, R30 ;  /* 0x000000080d2a7825 */ /* 0x000fc800078e021e */
[----:B------:R-:W-:Y:S01]  /*2f10*/  IMAD.WIDE R12, R15, 0x8, R36 ;  /* 0x000000080f0c7825 */ /* 0x000fe200078e0224 */
[----:B------:R-:W3:Y:S05]  /*2f20*/  LDG.E.64 R28, desc[UR10][R42.64] ;  /* 0x0000000a2a1c7981 */ /* 0x000eea000c1e1b00 */
[----:B------:R-:W4:Y:S01]  /*2f30*/  LDG.E.64 R12, desc[UR10][R12.64] ;  /* 0x0000000a0c0c7981 */ /* 0x000f22000c1e1b00 */
[----:B--2---:R-:W-:-:S04]  /*2f40*/  IMAD.WIDE R46, R14, 0x8, R26 ;  /* 0x000000080e2e7825 */ /* 0x004fc800078e021a */
[----:B------:R-:W-:Y:S01]  /*2f50*/  IMAD.WIDE R44, R45, 0x8, R26 ;  /* 0x000000082d2c7825 */ /* 0x000fe200078e021a */
[----:B------:R-:W2:Y:S04]  /*2f60*/  LDG.E.64 R38, desc[UR10][R46.64] ;  /* 0x0000000a2e267981 */ /* 0x000ea8000c1e1b00 */
[----:B------:R-:W2:Y:S04]  /*2f70*/  LDG.E.64 R40, desc[UR10][R46.64+-0x8] ;  /* 0xfffff80a2e287981 */ /* 0x000ea8000c1e1b00 */
[----:B------:R-:W3:Y:S04]  /*2f80*/  LDG.E.64 R34, desc[UR10][R44.64] ;  /* 0x0000000a2c227981 */ /* 0x000ee8000c1e1b00 */
[----:B------:R-:W3:Y:S04]  /*2f90*/  LDG.E.64 R32, desc[UR10][R44.64+-0x8] ;  /* 0xfffff80a2c207981 */ /* 0x000ee8000c1e1b00 */
[----:B------:R-:W4:Y:S01]  /*2fa0*/  LDG.E.64 R26, desc[UR10][R30.64] ;  /* 0x0000000a1e1a7981 */ /* 0x000f22000c1e1b00 */
[----:B--2---:R-:W-:-:S02]  /*2fb0*/  DADD R40, R38, R40 ;  /* 0x0000000026287229 */ /* 0x004fc40000000028 */
[----:B---3--:R-:W-:-:S06]  /*2fc0*/  DADD R38, R34, R32 ;  /* 0x0000000022267229 */ /* 0x008fcc0000000020 */
[----:B------:R-:W-:Y:S02]  /*2fd0*/  DMUL R34, R40, 0.5 ;  /* 0x3fe0000028227828 */ /* 0x000fe40000000000 */
[C---:B----4-:R-:W-:Y:S02]  /*2fe0*/  DADD R32, R26.reuse, -R28 ;  /* 0x000000001a207229 */ /* 0x050fe4000000081c */
[----:B------:R-:W-:Y:S02]  /*2ff0*/  DADD R36, -R26, R12 ;  /* 0x000000001a247229 */ /* 0x000fe4000000010c */
[----:B------:R-:W-:Y:S02]  /*3000*/  DMUL R38, R38, 0.5 ;  /* 0x3fe0000026267828 */ /* 0x000fe40000000000 */
[C---:B------:R-:W-:Y:S02]  /*3010*/  DADD R28, R26.reuse, R28 ;  /* 0x000000001a1c7229 */ /* 0x040fe4000000001c */
[----:B------:R-:W-:-:S02]  /*3020*/  DADD R40, R26, R12 ;  /* 0x000000001a287229 */ /* 0x000fc4000000000c */
[----:B------:R-:W-:Y:S02]  /*3030*/  DMUL R36, |R34|, R36 ;  /* 0x0000002422247228 */ /* 0x000fe40000000200 */
[C---:B------:R-:W-:Y:S02]  /*3040*/  DMUL R32, |R38|.reuse, R32 ;  /* 0x0000002026207228 */ /* 0x040fe40000000200 */
        /* <DEDUP_REMOVED lines=8> */
.L_x_131:
[----:B------:R-:W-:Y:S05]  /*30d0*/  BSYNC.RECONVERGENT B1 ;  /* 0x0000000000017941 */ /* 0x000fea0003800200 */
.L_x_130:
[----:B------:R-:W2:Y:S01]  /*30e0*/  LDG.E.64 R12, desc[UR10][R22.64] ;  /* 0x0000000a160c7981 */ /* 0x000ea2000c1e1b00 */
[----:B------:R-:W3:Y:S03]  /*30f0*/  LDC.64 R42, c[0x0][0x408] ;  /* 0x00010200ff2a7b82 */ /* 0x000ee60000000a00 */
[----:B------:R-:W2:Y:S04]  /*3100*/  LDG.E.64 R40, desc[UR10][R22.64+-0x8] ;  /* 0xfffff80a16287981 */ /* 0x000ea8000c1e1b00 */
[----:B------:R-:W4:Y:S04]  /*3110*/  LDG.E.64 R34, desc[UR10][R22.64+0x8] ;  /* 0x0000080a16227981 */ /* 0x000f28000c1e1b00 */
[----:B------:R-:W4:Y:S04]  /*3120*/  LDG.E.64 R36, desc[UR10][R30.64+0x8] ;  /* 0x0000080a1e247981 */ /* 0x000f28000c1e1b00 */
[----:B------:R-:W4:Y:S01]  /*3130*/  LDG.E.64 R38, desc[UR10][R30.64+-0x8] ;  /* 0xfffff80a1e267981 */ /* 0x000f22000c1e1b00 */
[----:B-1----:R-:W-:-:S06]  /*3140*/  IMAD.WIDE R32, R14, 0x8, R16 ;  /* 0x000000080e207825 */ /* 0x002fcc00078e0210 */
[----:B------:R-:W4:Y:S01]  /*3150*/  LDG.E.64 R32, desc[UR10][R32.64] ;  /* 0x0000000a20207981 */ /* 0x000f22000c1e1b00 */
[----:B---3--:R-:W-:-:S06]  /*3160*/  IMAD.WIDE R16, R14, 0x8, R42 ;  /* 0x000000080e107825 */ /* 0x008fcc00078e022a */
[----:B------:R-:W3:Y:S01]  /*3170*/  LDG.E.64 R16, desc[UR10][R16.64] ;  /* 0x0000000a10107981 */ /* 0x000ee2000c1e1b00 */
[----:B------:R-:W-:Y:S01]  /*3180*/  DADD R6, -R6, R10 ;  /* 0x0000000006067229 */ /* 0x000fe2000000010a */
[----:B------:R-:W-:Y:S07]  /*3190*/  BSSY.RECONVERGENT B1, `(.L_x_132) ;  /* 0x0000021000017945 */ /* 0x000fee0003800200 */
[----:B------:R-:W-:Y:S02]  /*31a0*/  DADD R6, -R8, R6 ;  /* 0x0000000008067229 */ /* 0x000fe40000000106 */
[----:B--2---:R-:W-:-:S02]  /*31b0*/  DADD R40, R12, R40 ;  /* 0x000000000c287229 */ /* 0x004fc40000000028 */
[----:B----4-:R-:W-:-:S06]  /*31c0*/  DADD R34, R34, R12 ;  /* 0x0000000022227229 */ /* 0x010fcc000000000c */
[----:B------:R-:W-:Y:S02]  /*31d0*/  DMUL R22, R40, 0.5 ;  /* 0x3fe0000028167828 */ /* 0x000fe40000000000 */
[--C-:B-----5:R-:W-:Y:S02]  /*31e0*/  DADD R42, -R36, R26.reuse ;  /* 0x00000000242a7229 */ /* 0x120fe4000000011a */
[----:B------:R-:W-:Y:S02]  /*31f0*/  DMUL R34, R34, 0.5 ;  /* 0x3fe0000022227828 */ /* 0x000fe40000000000 */
[--C-:B------:R-:W-:Y:S02]  /*3200*/  DADD R40, R38, -R26.reuse ;  /* 0x0000000026287229 */ /* 0x100fe4000000081a */
[--C-:B0-----:R-:W-:Y:S02]  /*3210*/  DADD R30, R36, R26.reuse ;  /* 0x00000000241e7229 */ /* 0x101fe4000000001a */
[----:B------:R-:W-:-:S02]  /*3220*/  DADD R38, R38, R26 ;  /* 0x0000000026267229 */ /* 0x000fc4000000001a */
[----:B------:R-:W-:Y:S02]  /*3230*/  DMUL R36, |R34|, R42 ;  /* 0x0000002a22247228 */ /* 0x000fe40000000200 */
[----:B------:R-:W-:Y:S02]  /*3240*/  DMUL R40, |R22|, R40 ;  /* 0x0000002816287228 */ /* 0x000fe40000000200 */
[----:B------:R-:W-:Y:S02]  /*3250*/  DMUL R30, R34, R30 ;  /* 0x0000001e221e7228 */ /* 0x000fe40000000000 */
[----:B------:R-:W-:Y:S02]  /*3260*/  DMUL R38, R22, R38 ;  /* 0x0000002616267228 */ /* 0x000fe40000000000 */
[----:B------:R-:W-:Y:S02]  /*3270*/  DMUL R36, R36, 0.5 ;  /* 0x3fe0000024247828 */ /* 0x000fe40000000000 */
[----:B------:R-:W-:-:S02]  /*3280*/  DMUL R40, R40, 0.5 ;  /* 0x3fe0000028287828 */ /* 0x000fc40000000000 */
[C---:B------:R-:W-:Y:S02]  /*3290*/  DMUL R10, R32.reuse, UR8 ;  /* 0x00000008200a7c28 */ /* 0x040fe40008000000 */
[----:B------:R-:W-:Y:S02]  /*32a0*/  DSETP.NEU.AND P0, PT, R32, RZ, PT ;  /* 0x000000ff2000722a */ /* 0x000fe40003f0d000 */
[----:B------:R-:W-:Y:S02]  /*32b0*/  DFMA R22, R30, 0.5, R36 ;  /* 0x3fe000001e16782b */ /* 0x000fe40000000024 */
[----:B------:R-:W-:Y:S02]  /*32c0*/  DFMA R38, R38, 0.5, R40 ;  /* 0x3fe000002626782b */ /* 0x000fe40000000028 */
[----:B------:R-:W-:Y:S02]  /*32d0*/  DMUL R10, R10, R2 ;  /* 0x000000020a0a7228 */ /* 0x000fe40000000000 */
[----:B------:R-:W-:-:S04]  /*32e0*/  DMUL R12, R12, R12 ;  /* 0x0000000c0c0c7228 */ /* 0x000fc80000000000 */
[----:B------:R-:W-:Y:S02]  /*32f0*/  DADD R22, R22, -R38 ;  /* 0x0000000016167229 */ /* 0x000fe40000000826 */
[----:B------:R-:W-:Y:S02]  /*3300*/  DMUL R30, R10, R6 ;  /* 0x000000060a1e7228 */ /* 0x000fe40000000000 */
[----:B---3--:R-:W-:Y:S01]  /*3310*/  DFMA R12, R16, R16, R12 ;  /* 0x00000010100c722b */ /* 0x008fe2000000000c */
[----:B------:R-:W-:Y:S01]  /*3320*/  @!P0 CS2R R34, SRZ ;  /* 0x0000000000228805 */ /* 0x000fe2000001ff00 */
[----:B------:R-:W-:Y:S09]  /*3330*/  @!P0 BRA `(.L_x_133) ;  /* 0x0000000000188947 */ /* 0x000ff20003800000 */
[----:B------:R-:W-:Y:S01]  /*3340*/  DADD R10, -RZ, |R32| ;  /* 0x00000000ff0a7229 */ /* 0x000fe20000000520 */
[----:B------:R-:W-:-:S10]  /*3350*/  MOV R0, 0x3370 ;  /* 0x0000337000007802 */ /* 0x000fd40000000f00 */
[----:B------:R-:W-:Y:S05]  /*3360*/  CALL.REL.NOINC `($_Z4fluxPdddPiS_S0_S0_S_S_S_S_S_S_S_S_S_S_S_S_iiiddd$__internal_accurate_pow) ;  /* 0x00000010002c7944 */ /* 0x000fea0003c00000 */
[----:B------:R-:W-:-:S04]  /*3370*/  ISETP.GE.AND P0, PT, R33, RZ, PT ;  /* 0x000000ff2100720c */ /* 0x000fc80003f06270 */
[----:B------:R-:W-:Y:S02]  /*3380*/  FSEL R34, R6, RZ, P0 ;  /* 0x000000ff06227208 */ /* 0x000fe40000000000 */
[----:B------:R-:W-:-:S07]  /*3390*/  FSEL R35, R10, -QNAN , P0 ;  /* 0xfff800000a237808 */ /* 0x000fce0000000000 */
.L_x_133:
[----:B------:R-:W-:Y:S05]  /*33a0*/  BSYNC.RECONVERGENT B1 ;  /* 0x0000000000017941 */ /* 0x000fea0003800200 */
.L_x_132:
[----:B------:R-:W0:Y:S01]  /*33b0*/  MUFU.RSQ64H R17, R13 ;  /* 0x0000000d00117308 */ /* 0x000e220000001c00 */
[----:B------:R-:W-:Y:S01]  /*33c0*/  IADD3 R16, PT, PT, R13, -0x3500000, RZ ;  /* 0xfcb000000d107810 */ /* 0x000fe20007ffe0ff */
[----:B------:R-:W-:Y:S01]  /*33d0*/  IMAD.MOV.U32 R38, RZ, RZ, 0x0 ;  /* 0x00000000ff267424 */ /* 0x000fe200078e00ff */
[----:B------:R-:W-:Y:S01]  /*33e0*/  MOV R36, 0xfbdad752 ;  /* 0xfbdad75200247802 */ /* 0x000fe20000000f00 */
[----:B------:R-:W-:Y:S01]  /*33f0*/  IMAD.MOV.U32 R39, RZ, RZ, 0x3fd80000 ;  /* 0x3fd80000ff277424 */ /* 0x000fe200078e00ff */
[----:B------:R-:W-:Y:S01]  /*3400*/  BSSY.RECONVERGENT B1, `(.L_x_134) ;  /* 0x0000015000017945 */ /* 0x000fe20003800200 */
[----:B------:R-:W-:Y:S01]  /*3410*/  IMAD.MOV.U32 R37, RZ, RZ, 0x3ff55554 ;  /* 0x3ff55554ff257424 */ /* 0x000fe200078e00ff */
[----:B------:R-:W-:Y:S02]  /*3420*/  DSETP.NEU.AND P0, PT, R32, 1, PT ;  /* 0x3ff000002000742a */ /* 0x000fe40003f0d000 */
[----:B0-----:R-:W-:-:S08]  /*3430*/  DMUL R6, R16, R16 ;  /* 0x0000001010067228 */ /* 0x001fd00000000000 */
[----:B------:R-:W-:-:S08]  /*3440*/  DFMA R6, R12, -R6, 1 ;  /* 0x3ff000000c06742b */ /* 0x000fd00000000806 */
[----:B------:R-:W-:Y:S02]  /*3450*/  DFMA R38, R6, R38, 0.5 ;  /* 0x3fe000000626742b */ /* 0x000fe40000000026 */
[----:B------:R-:W-:Y:S02]  /*3460*/  DMUL R8, R16, R6 ;  /* 0x0000000610087228 */ /* 0x000fe40000000000 */
[----:B------:R-:W-:-:S06]  /*3470*/  DADD R6, R32, R36 ;  /* 0x0000000020067229 */ /* 0x000fcc0000000024 */
[----:B------:R-:W-:-:S04]  /*3480*/  DFMA R38, R38, R8, R16 ;  /* 0x000000082626722b */ /* 0x000fc80000000010 */
[----:B------:R-:W-:-:S04]  /*3490*/  LOP3.LUT R6, R7, 0x7ff00000, RZ, 0xc0, !PT ;  /* 0x7ff0000007067812 */ /* 0x000fc800078ec0ff */
[----:B------:R-:W-:Y:S01]  /*34a0*/  ISETP.NE.AND P1, PT, R6, 0x7ff00000, PT ;  /* 0x7ff000000600780c */ /* 0x000fe20003f25270 */
[----:B------:R-:W-:Y:S01]  /*34b0*/  DMUL R8, R12, R38 ;  /* 0x000000260c087228 */ /* 0x000fe20000000000 */
[----:B------:R-:W-:-:S07]  /*34c0*/  VIADD R7, R39, 0xfff00000 ;  /* 0xfff0000027077836 */ /* 0x000fce0000000000 */
[----:B------:R-:W-:-:S04]  /*34d0*/  DFMA R10, R8, -R8, R12 ;  /* 0x80000008080a722b */ /* 0x000fc8000000000c */
[----:B------:R-:W-:Y:S07]  /*34e0*/  @P1 BRA `(.L_x_135) ;  /* 0x0000000000181947 */ /* 0x000fee0003800000 */
[----:B------:R-:W-:-:S14]  /*34f0*/  DSETP.NAN.AND P1, PT, R32, R32, PT ;  /* 0x000000202000722a */ /* 0x000fdc0003f28000 */
[----:B------:R-:W-:Y:S01]  /*3500*/  @P1 DADD R34, R32, R36 ;  /* 0x0000000020221229 */ /* 0x000fe20000000024 */
[----:B------:R-:W-:Y:S10]  /*3510*/  @P1 BRA `(.L_x_135) ;  /* 0x00000000000c1947 */ /* 0x000ff40003800000 */
[----:B------:R-:W-:-:S14]  /*3520*/  DSETP.NEU.AND P1, PT, |R32|, +INF , PT ;  /* 0x7ff000002000742a */ /* 0x000fdc0003f2d200 */
[----:B------:R-:W-:Y:S01]  /*3530*/  @!P1 MOV R34, 0x0 ;  /* 0x0000000000229802 */ /* 0x000fe20000000f00 */
[----:B------:R-:W-:-:S07]  /*3540*/  @!P1 IMAD.MOV.U32 R35, RZ, RZ, 0x7ff00000 ;  /* 0x7ff00000ff239424 */ /* 0x000fce00078e00ff */
.L_x_135:
[----:B------:R-:W-:Y:S05]  /*3550*/  BSYNC.RECONVERGENT B1 ;  /* 0x0000000000017941 */ /* 0x000fea0003800200 */
.L_x_134:
[----:B------:R-:W-:Y:S01]  /*3560*/  ISETP.GE.U32.AND P1, PT, R16, 0x7ca00000, PT ;  /* 0x7ca000001000780c */ /* 0x000fe20003f26070 */
[----:B------:R-:W-:Y:S01]  /*3570*/  IMAD.MOV.U32 R6, RZ, RZ, R38 ;  /* 0x000000ffff067224 */ /* 0x000fe200078e0026 */
[----:B------:R-:W-:Y:S01]  /*3580*/  BSSY.RECONVERGENT B1, `(.L_x_136) ;  /* 0x000000b000017945 */ /* 0x000fe20003800200 */
[----:B------:R-:W-:Y:S02]  /*3590*/  FSEL R34, R34, RZ, P0 ;  /* 0x000000ff22227208 */ /* 0x000fe40000000000 */
[----:B------:R-:W-:Y:S02]  /*35a0*/  FSEL R35, R35, 1.875, P0 ;  /* 0x3ff0000023237808 */ /* 0x000fe40000000000 */
[----:B------:R-:W-:-:S06]  /*35b0*/  DFMA R36, R10, R6, R8 ;  /* 0x000000060a24722b */ /* 0x000fcc0000000008 */
[----:B------:R-:W-:Y:S05]  /*35c0*/  @!P1 BRA `(.L_x_137) ;  /* 0x0000000000189947 */ /* 0x000fea0003800000 */
[----:B------:R-:W-:Y:S01]  /*35d0*/  IMAD.MOV.U32 R0, RZ, RZ, R16 ;  /* 0x000000ffff007224 */ /* 0x000fe200078e0010 */
[----:B------:R-:W-:Y:S02]  /*35e0*/  MOV R6, R38 ;  /* 0x0000002600067202 */ /* 0x000fe40000000f00 */
[----:B------:R-:W-:-:S07]  /*35f0*/  MOV R16, 0x3610 ;  /* 0x0000361000107802 */ /* 0x000fce0000000f00 */
[----:B------:R-:W-:Y:S05]  /*3600*/  CALL.REL.NOINC `($__internal_4_$__cuda_sm20_dsqrt_rn_f64_mediumpath_v1) ;  /* 0x0000000800e47944 */ /* 0x000fea0003c00000 */
[----:B------:R-:W-:Y:S01]  /*3610*/  IMAD.MOV.U32 R36, RZ, RZ, R6 ;  /* 0x000000ffff247224 */ /* 0x000fe200078e0006 */
[----:B------:R-:W-:-:S07]  /*3620*/  MOV R37, R7 ;  /* 0x0000000700257202 */ /* 0x000fce0000000f00 */
.L_x_137:
[----:B------:R-:W-:Y:S05]  /*3630*/  BSYNC.RECONVERGENT B1 ;  /* 0x0000000000017941 */ /* 0x000fea0003800200 */
.L_x_136:
[----:B------:R-:W0:Y:S01]  /*3640*/  MUFU.RCP64H R7, R35 ;  /* 0x0000002300077308 */ /* 0x000e220000001800 */
[----:B------:R-:W-:Y:S01]  /*3650*/  IMAD.MOV.U32 R6, RZ, RZ, 0x1 ;  /* 0x00000001ff067424 */ /* 0x000fe200078e00ff */
        /* <DEDUP_REMOVED lines=20> */
.L_x_139:
[----:B------:R-:W-:Y:S05]  /*37a0*/  BSYNC.RECONVERGENT B1 ;  /* 0x0000000000017941 */ /* 0x000fea0003800200 */
.L_x_138:
[----:B------:R-:W-:Y:S01]  /*37b0*/  DSETP.GTU.AND P0, PT, R32, R24, PT ;  /* 0x000000182000722a */ /* 0x000fe20003f0c000 */
[----:B------:R-:W-:Y:S01]  /*37c0*/  MOV R16, 0x0 ;  /* 0x0000000000107802 */ /* 0x000fe20000000f00 */
[----:B------:R-:W-:Y:S01]  /*37d0*/  IMAD.MOV.U32 R17, RZ, RZ, 0x3ff00000 ;  /* 0x3ff00000ff117424 */ /* 0x000fe200078e00ff */
[----:B------:R-:W-:Y:S01]  /*37e0*/  DFMA R22, R22, -R2, -R28 ;  /* 0x800000021616722b */ /* 0x000fe2000000081c */
[----:B------:R-:W-:Y:S01]  /*37f0*/  IMAD.MOV.U32 R10, RZ, RZ, 0x1 ;  /* 0x00000001ff0a7424 */ /* 0x000fe200078e00ff */
[----:B------:R-:W-:Y:S01]  /*3800*/  BSSY.RECONVERGENT B1, `(.L_x_140) ;  /* 0x0000019000017945 */ /* 0x000fe20003800200 */
[----:B------:R-:W-:Y:S02]  /*3810*/  FSEL R6, R6, RZ, P0 ;  /* 0x000000ff06067208 */ /* 0x000fe40000000000 */
[----:B------:R-:W-:-:S03]  /*3820*/  FSEL R7, R7, RZ, P0 ;  /* 0x000000ff07077208 */ /* 0x000fc60000000000 */
[----:B------:R-:W-:-:S03]  /*3830*/  DADD R22, -R30, R22 ;  /* 0x000000001e167229 */ /* 0x000fc60000000116 */
        /* <DEDUP_REMOVED lines=21> */
.L_x_141:
[----:B------:R-:W-:Y:S05]  /*3990*/  BSYNC.RECONVERGENT B1 ;  /* 0x0000000000017941 */ /* 0x000fea0003800200 */
.L_x_140:
[----:B------:R-:W0:Y:S02]  /*39a0*/  LDC.64 R8, c[0x0][0x3f0] ;  /* 0x0000fc00ff087b82 */ /* 0x000e240000000a00 */
[----:B0-----:R-:W-:-:S05]  /*39b0*/  IMAD.WIDE R8, R14, 0x8, R8 ;  /* 0x000000080e087825 */ /* 0x001fca00078e0208 */
[----:B------:R0:W-:Y:S01]  /*39c0*/  STG.E.64 desc[UR10][R8.64], R6 ;  /* 0x0000000608007986 */ /* 0x0001e2000c101b0a */
[----:B------:R-:W-:Y:S05]  /*39d0*/  BRA `(.L_x_119) ;  /* 0x00000000004c7947 */ /* 0x000fea0003800000 */
.L_x_114:
[----:B------:R-:W0:Y:S02]  /*39e0*/  LDC.64 R6, c[0x0][0x3f0] ;  /* 0x0000fc00ff067b82 */ /* 0x000e240000000a00 */
[----:B0-----:R-:W-:-:S05]  /*39f0*/  IMAD.WIDE R6, R14, 0x8, R6 ;  /* 0x000000080e067825 */ /* 0x001fca00078e0206 */
[----:B------:R3:W-:Y:S01]  /*3a00*/  STG.E.64 desc[UR10][R6.64], RZ ;  /* 0x000000ff06007986 */ /* 0x0007e2000c101b0a */
[----:B------:R-:W-:Y:S05]  /*3a10*/  BRA `(.L_x_119) ;  /* 0x00000000003c7947 */ /* 0x000fea0003800000 */
.L_x_113:
[----:B------:R-:W0:Y:S02]  /*3a20*/  LDC.64 R6, c[0x0][0x3f0] ;  /* 0x0000fc00ff067b82 */ /* 0x000e240000000a00 */
[----:B0-----:R-:W-:-:S05]  /*3a30*/  IMAD.WIDE R6, R14, 0x8, R6 ;  /* 0x000000080e067825 */ /* 0x001fca00078e0206 */
[----:B------:R2:W-:Y:S01]  /*3a40*/  STG.E.64 desc[UR10][R6.64], RZ ;  /* 0x000000ff06007986 */ /* 0x0005e2000c101b0a */
[----:B------:R-:W-:Y:S05]  /*3a50*/  BRA `(.L_x_119) ;  /* 0x00000000002c7947 */ /* 0x000fea0003800000 */
.L_x_110:
[----:B------:R-:W0:Y:S02]  /*3a60*/  LDC.64 R6, c[0x0][0x3f0] ;  /* 0x0000fc00ff067b82 */ /* 0x000e240000000a00 */
[----:B0-----:R-:W-:-:S05]  /*3a70*/  IMAD.WIDE R6, R14, 0x8, R6 ;  /* 0x000000080e067825 */ /* 0x001fca00078e0206 */
[----:B------:R0:W-:Y:S01]  /*3a80*/  STG.E.64 desc[UR10][R6.64], RZ ;  /* 0x000000ff06007986 */ /* 0x0001e2000c101b0a */
[----:B------:R-:W-:Y:S05]  /*3a90*/  BRA `(.L_x_119) ;  /* 0x00000000001c7947 */ /* 0x000fea0003800000 */
.L_x_109:
[----:B------:R-:W0:Y:S02]  /*3aa0*/  LDC.64 R6, c[0x0][0x3f0] ;  /* 0x0000fc00ff067b82 */ /* 0x000e240000000a00 */
[----:B0-----:R-:W-:-:S05]  /*3ab0*/  IMAD.WIDE R6, R14, 0x8, R6 ;  /* 0x000000080e067825 */ /* 0x001fca00078e0206 */
[----:B------:R1:W-:Y:S01]  /*3ac0*/  STG.E.64 desc[UR10][R6.64], RZ ;  /* 0x000000ff06007986 */ /* 0x0003e2000c101b0a */
[----:B------:R-:W-:Y:S05]  /*3ad0*/  BRA `(.L_x_119) ;  /* 0x00000000000c7947 */ /* 0x000fea0003800000 */
.L_x_108:
[----:B-1234-:R-:W0:Y:S02]  /*3ae0*/  LDC.64 R6, c[0x0][0x3f0] ;  /* 0x0000fc00ff067b82 */ /* 0x01ee240000000a00 */
[----:B0-----:R-:W-:-:S05]  /*3af0*/  IMAD.WIDE R6, R14, 0x8, R6 ;  /* 0x000000080e067825 */ /* 0x001fca00078e0206 */
[----:B------:R0:W-:Y:S02]  /*3b00*/  STG.E.64 desc[UR10][R6.64], RZ ;  /* 0x000000ff06007986 */ /* 0x0001e4000c101b0a */
.L_x_119:
[----:B------:R-:W-:Y:S05]  /*3b10*/  BSYNC.RECONVERGENT B0 ;  /* 0x0000000000007941 */ /* 0x000fea0003800200 */
.L_x_107:
[----:B------:R-:W-:-:S05]  /*3b20*/  VIADD R14, R14, UR4 ;  /* 0x000000040e0e7c36 */ /* 0x000fca0008000000 */
[----:B------:R-:W-:-:S13]  /*3b30*/  ISETP.GE.AND P0, PT, R14, UR15, PT ;  /* 0x0000000f0e007c0c */ /* 0x000fda000bf06270 */
[----:B------:R-:W-:Y:S05]  /*3b40*/  @!P0 BRA `(.L_x_142) ;  /* 0xffffffc8005c8947 */ /* 0x000fea000383ffff */
[----:B------:R-:W-:Y:S05]  /*3b50*/  EXIT ;  /* 0x000000000000794d */ /* 0x000fea0003800000 */
        .weak           $__internal_3_$__cuda_sm20_div_rn_f64_full
        .type           $__internal_3_$__cuda_sm20_div_rn_f64_full,@function
        .size           $__internal_3_$__cuda_sm20_div_rn_f64_full,($__internal_4_$__cuda_sm20_dsqrt_rn_f64_mediumpath_v1 - $__internal_3_$__cuda_sm20_div_rn_f64_full)
$__internal_3_$__cuda_sm20_div_rn_f64_full:
[C---:B------:R-:W-:Y:S01]  /*3b60*/  FSETP.GEU.AND P0, PT, |R9|.reuse, 1.469367938527859385e-39, PT ;  /* 0x001000000900780b */ /* 0x040fe20003f0e200 */
[----:B------:R-:W-:Y:S01]  /*3b70*/  IMAD.MOV.U32 R41, RZ, RZ, R7 ;  /* 0x000000ffff297224 */ /* 0x000fe200078e0007 */
[----:B------:R-:W-:Y:S01]  /*3b80*/  LOP3.LUT R36, R9, 0x800fffff, RZ, 0xc0, !PT ;  /* 0x800fffff09247812 */ /* 0x000fe200078ec0ff */
[----:B------:R-:W-:Y:S01]  /*3b90*/  IMAD.MOV.U32 R40, RZ, RZ, R6 ;  /* 0x000000ffff287224 */ /* 0x000fe200078e0006 */
[----:B------:R-:W-:Y:S01]  /*3ba0*/  MOV R38, 0x1 ;  /* 0x0000000100267802 */ /* 0x000fe20000000f00 */
[----:B------:R-:W-:Y:S01]  /*3bb0*/  BSSY.RECONVERGENT B2, `(.L_x_143) ;  /* 0x0000059000027945 */ /* 0x000fe20003800200 */
[----:B------:R-:W-:Y:S01]  /*3bc0*/  LOP3.LUT R37, R36, 0x3ff00000, RZ, 0xfc, !PT ;  /* 0x3ff0000024257812 */ /* 0x000fe200078efcff */
[----:B------:R-:W-:Y:S01]  /*3bd0*/  IMAD.MOV.U32 R42, RZ, RZ, R40 ;  /* 0x000000ffff2a7224 */ /* 0x000fe200078e0028 */
[----:B------:R-:W-:Y:S02]  /*3be0*/  MOV R36, R8 ;  /* 0x0000000800247202 */ /* 0x000fe40000000f00 */
[----:B------:R-:W-:-:S02]  /*3bf0*/  FSETP.GEU.AND P2, PT, |R41|, 1.469367938527859385e-39, PT ;  /* 0x001000002900780b */ /* 0x000fc40003f4e200 */
[----:B------:R-:W-:Y:S01]  /*3c00*/  LOP3.LUT R6, R41, 0x7ff00000, RZ, 0xc0, !PT ;  /* 0x7ff0000029067812 */ /* 0x000fe200078ec0ff */
[----:B------:R-:W-:Y:S01]  /*3c10*/  @!P0 DMUL R36, R8, 8.98846567431157953865e+307 ;  /* 0x7fe0000008248828 */ /* 0x000fe20000000000 */
[----:B------:R-:W-:-:S04]  /*3c20*/  LOP3.LUT R11, R9, 0x7ff00000, RZ, 0xc0, !PT ;  /* 0x7ff00000090b7812 */ /* 0x000fc800078ec0ff */
[C---:B------:R-:W-:Y:S01]  /*3c30*/  ISETP.GE.U32.AND P1, PT, R6.reuse, R11, PT ;  /* 0x0000000b0600720c */ /* 0x040fe20003f26070 */
[----:B------:R-:W0:Y:S04]  /*3c40*/  MUFU.RCP64H R39, R37 ;  /* 0x0000002500277308 */ /* 0x000e280000001800 */
[----:B------:R-:W-:Y:S02]  /*3c50*/  @!P2 LOP3.LUT R7, R9, 0x7ff00000, RZ, 0xc0, !PT ;  /* 0x7ff000000907a812 */ /* 0x000fe400078ec0ff */
[----:B------:R-:W-:Y:S02]  /*3c60*/  @!P0 LOP3.LUT R11, R37, 0x7ff00000, RZ, 0xc0, !PT ;  /* 0x7ff00000250b8812 */ /* 0x000fe400078ec0ff */
[----:B------:R-:W-:Y:S01]  /*3c70*/  @!P2 ISETP.GE.U32.AND P3, PT, R6, R7, PT ;  /* 0x000000070600a20c */ /* 0x000fe20003f66070 */
[----:B------:R-:W-:-:S05]  /*3c80*/  IMAD.MOV.U32 R7, RZ, RZ, 0x1ca00000 ;  /* 0x1ca00000ff077424 */ /* 0x000fca00078e00ff */
[----:B------:R-:W-:Y:S01]  /*3c90*/  SEL R10, R7, 0x63400000, !P1 ;  /* 0x63400000070a7807 */ /* 0x000fe20004800000 */
[----:B0-----:R-:W-:-:S03]  /*3ca0*/  DFMA R12, R38, -R36, 1 ;  /* 0x3ff00000260c742b */ /* 0x001fc60000000824 */
[----:B------:R-:W-:Y:S01]  /*3cb0*/  LOP3.LUT R43, R10, 0x800fffff, R41, 0xf8, !PT ;  /* 0x800fffff0a2b7812 */ /* 0x000fe200078ef829 */
[----:B------:R-:W-:-:S04]  /*3cc0*/  IMAD.MOV.U32 R10, RZ, RZ, R6 ;  /* 0x000000ffff0a7224 */ /* 0x000fc800078e0006 */
[----:B------:R-:W-:-:S08]  /*3cd0*/  DFMA R12, R12, R12, R12 ;  /* 0x0000000c0c0c722b */ /* 0x000fd0000000000c */
[----:B------:R-:W-:Y:S01]  /*3ce0*/  DFMA R38, R38, R12, R38 ;  /* 0x0000000c2626722b */ /* 0x000fe20000000026 */
[----:B------:R-:W-:-:S04]  /*3cf0*/  @!P2 SEL R12, R7, 0x63400000, !P3 ;  /* 0x63400000070ca807 */ /* 0x000fc80005800000 */
[----:B------:R-:W-:-:S03]  /*3d00*/  @!P2 LOP3.LUT R12, R12, 0x80000000, R41, 0xf8, !PT ;  /* 0x800000000c0ca812 */ /* 0x000fc600078ef829 */
[----:B------:R-:W-:Y:S01]  /*3d10*/  DFMA R44, R38, -R36, 1 ;  /* 0x3ff00000262c742b */ /* 0x000fe20000000824 */
[----:B------:R-:W-:Y:S02]  /*3d20*/  @!P2 LOP3.LUT R13, R12, 0x100000, RZ, 0xfc, !PT ;  /* 0x001000000c0da812 */ /* 0x000fe400078efcff */
[----:B------:R-:W-:-:S05]  /*3d30*/  @!P2 MOV R12, RZ ;  /* 0x000000ff000ca202 */ /* 0x000fca0000000f00 */
[----:B------:R-:W-:Y:S02]  /*3d40*/  DFMA R44, R38, R44, R38 ;  /* 0x0000002c262c722b */ /* 0x000fe40000000026 */
[----:B------:R-:W-:-:S08]  /*3d50*/  @!P2 DFMA R42, R42, 2, -R12 ;  /* 0x400000002a2aa82b */ /* 0x000fd0000000080c */
[----:B------:R-:W-:Y:S02]  /*3d60*/  DMUL R12, R44, R42 ;  /* 0x0000002a2c0c7228 */ /* 0x000fe40000000000 */
[----:B------:R-:W-:-:S06]  /*3d70*/  @!P2 LOP3.LUT R10, R43, 0x7ff00000, RZ, 0xc0, !PT ;  /* 0x7ff000002b0aa812 */ /* 0x000fcc00078ec0ff */
[----:B------:R-:W-:-:S08]  /*3d80*/  DFMA R38, R12, -R36, R42 ;  /* 0x800000240c26722b */ /* 0x000fd0000000002a */
[----:B------:R-:W-:Y:S01]  /*3d90*/  DFMA R38, R44, R38, R12 ;  /* 0x000000262c26722b */ /* 0x000fe2000000000c */
[----:B------:R-:W-:-:S05]  /*3da0*/  VIADD R12, R10, 0xffffffff ;  /* 0xffffffff0a0c7836 */ /* 0x000fca0000000000 */
[----:B------:R-:W-:Y:S02]  /*3db0*/  ISETP.GT.U32.AND P0, PT, R12, 0x7feffffe, PT ;  /* 0x7feffffe0c00780c */ /* 0x000fe40003f04070 */
[----:B------:R-:W-:-:S04]  /*3dc0*/  IADD3 R12, PT, PT, R11, -0x1, RZ ;  /* 0xffffffff0b0c7810 */ /* 0x000fc80007ffe0ff */
[----:B------:R-:W-:-:S13]  /*3dd0*/  ISETP.GT.U32.OR P0, PT, R12, 0x7feffffe, P0 ;  /* 0x7feffffe0c00780c */ /* 0x000fda0000704470 */
[----:B------:R-:W-:Y:S05]  /*3de0*/  @P0 BRA `(.L_x_144) ;  /* 0x0000000000740947 */ /* 0x000fea0003800000 */
[----:B------:R-:W-:-:S04]  /*3df0*/  LOP3.LUT R11, R9, 0x7ff00000, RZ, 0xc0, !PT ;  /* 0x7ff00000090b7812 */ /* 0x000fc800078ec0ff */
[CC--:B------:R-:W-:Y:S02]  /*3e00*/  VIADDMNMX R10, R6.reuse, -R11.reuse, 0xb9600000, !PT ;  /* 0xb9600000060a7446 */ /* 0x0c0fe4000780090b */
[----:B------:R-:W-:Y:S02]  /*3e10*/  ISETP.GE.U32.AND P0, PT, R6, R11, PT ;  /* 0x0000000b0600720c */ /* 0x000fe40003f06070 */
[----:B------:R-:W-:Y:S02]  /*3e20*/  VIMNMX R10, PT, PT, R10, 0x46a00000, PT ;  /* 0x46a000000a0a7848 */ /* 0x000fe40003fe0100 */
[----:B------:R-:W-:-:S05]  /*3e30*/  SEL R7, R7, 0x63400000, !P0 ;  /* 0x6340000007077807 */ /* 0x000fca0004000000 */
[----:B------:R-:W-:Y:S01]  /*3e40*/  IMAD.IADD R7, R10, 0x1, -R7 ;  /* 0x000000010a077824 */ /* 0x000fe200078e0a07 */
[----:B------:R-:W-:-:S03]  /*3e50*/  MOV R10, RZ ;  /* 0x000000ff000a7202 */ /* 0x000fc60000000f00 */
[----:B------:R-:W-:-:S06]  /*3e60*/  VIADD R11, R7, 0x7fe00000 ;  /* 0x7fe00000070b7836 */ /* 0x000fcc0000000000 */
[----:B------:R-:W-:-:S10]  /*3e70*/  DMUL R12, R38, R10 ;  /* 0x0000000a260c7228 */ /* 0x000fd40000000000 */
[----:B------:R-:W-:-:S13]  /*3e80*/  FSETP.GTU.AND P0, PT, |R13|, 1.469367938527859385e-39, PT ;  /* 0x001000000d00780b */ /* 0x000fda0003f0c200 */
[----:B------:R-:W-:Y:S05]  /*3e90*/  @P0 BRA `(.L_x_145) ;  /* 0x0000000000a80947 */ /* 0x000fea0003800000 */
[----:B------:R-:W-:-:S06]  /*3ea0*/  DFMA R36, R38, -R36, R42 ;  /* 0x800000242624722b */ /* 0x000fcc000000002a */
[----:B------:R-:W-:-:S04]  /*3eb0*/  IMAD.MOV.U32 R36, RZ, RZ, RZ ;  /* 0x000000ffff247224 */ /* 0x000fc800078e00ff */
[C---:B------:R-:W-:Y:S02]  /*3ec0*/  FSETP.NEU.AND P0, PT, R37.reuse, RZ, PT ;  /* 0x000000ff2500720b */ /* 0x040fe40003f0d000 */
[----:B------:R-:W-:-:S04]  /*3ed0*/  LOP3.LUT R8, R37, 0x80000000, R9, 0x48, !PT ;  /* 0x8000000025087812 */ /* 0x000fc800078e4809 */
[----:B------:R-:W-:-:S07]  /*3ee0*/  LOP3.LUT R37, R8, R11, RZ, 0xfc, !PT ;  /* 0x0000000b08257212 */ /* 0x000fce00078efcff */
[----:B------:R-:W-:Y:S05]  /*3ef0*/  @!P0 BRA `(.L_x_145) ;  /* 0x0000000000908947 */ /* 0x000fea0003800000 */
[----:B------:R-:W-:Y:S01]  /*3f00*/  IMAD.MOV R11, RZ, RZ, -R7 ;  /* 0x000000ffff0b7224 */ /* 0x000fe200078e0a07 */
[----:B------:R-:W-:Y:S02]  /*3f10*/  MOV R10, RZ ;  /* 0x000000ff000a7202 */ /* 0x000fe40000000f00 */
[----:B------:R-:W-:-:S04]  /*3f20*/  IADD3 R7, PT, PT, -R7, -0x43300000, RZ ;  /* 0xbcd0000007077810 */ /* 0x000fc80007ffe1ff */
[----:B------:R-:W-:Y:S02]  /*3f30*/  DFMA R10, R12, -R10, R38 ;  /* 0x8000000a0c0a722b */ /* 0x000fe40000000026 */
[----:B------:R-:W-:-:S08]  /*3f40*/  DMUL.RP R38, R38, R36 ;  /* 0x0000002426267228 */ /* 0x000fd00000008000 */
[----:B------:R-:W-:Y:S02]  /*3f50*/  FSETP.NEU.AND P0, PT, |R11|, R7, PT ;  /* 0x000000070b00720b */ /* 0x000fe40003f0d200 */
[----:B------:R-:W-:Y:S02]  /*3f60*/  LOP3.LUT R8, R39, R8, RZ, 0x3c, !PT ;  /* 0x0000000827087212 */ /* 0x000fe400078e3cff */
[----:B------:R-:W-:Y:S02]  /*3f70*/  FSEL R6, R38, R12, !P0 ;  /* 0x0000000c26067208 */ /* 0x000fe40004000000 */
[----:B------:R-:W-:-:S03]  /*3f80*/  FSEL R7, R8, R13, !P0 ;  /* 0x0000000d08077208 */ /* 0x000fc60004000000 */
[----:B------:R-:W-:Y:S02]  /*3f90*/  IMAD.MOV.U32 R12, RZ, RZ, R6 ;  /* 0x000000ffff0c7224 */ /* 0x000fe400078e0006 */
[----:B------:R-:W-:Y:S01]  /*3fa0*/  IMAD.MOV.U32 R13, RZ, RZ, R7 ;  /* 0x000000ffff0d7224 */ /* 0x000fe200078e0007 */
[----:B------:R-:W-:Y:S06]  /*3fb0*/  BRA `(.L_x_145) ;  /* 0x0000000000607947 */ /* 0x000fec0003800000 */
.L_x_144:
        /* <DEDUP_REMOVED lines=12> */
[----:B------:R-:W-:Y:S01]  /*4080*/  @!P0 IMAD.MOV.U32 R12, RZ, RZ, RZ ;  /* 0x000000ffff0c8224 */ /* 0x000fe200078e00ff */
[----:B------:R-:W-:Y:S01]  /*4090*/  @!P0 MOV R13, R9 ;  /* 0x00000009000d8202 */ /* 0x000fe20000000f00 */
[----:B------:R-:W-:Y:S02]  /*40a0*/  @P0 IMAD.MOV.U32 R12, RZ, RZ, RZ ;  /* 0x000000ffff0c0224 */ /* 0x000fe400078e00ff */
[----:B------:R-:W-:Y:S01]  /*40b0*/  @P0 IMAD.MOV.U32 R13, RZ, RZ, R6 ;  /* 0x000000ffff0d0224 */ /* 0x000fe200078e0006 */
[----:B------:R-:W-:Y:S06]  /*40c0*/  BRA `(.L_x_145) ;  /* 0x00000000001c7947 */ /* 0x000fec0003800000 */
.L_x_147:
[----:B------:R-:W-:Y:S02]  /*40d0*/  LOP3.LUT R7, R9, 0x80000, RZ, 0xfc, !PT ;  /* 0x0008000009077812 */ /* 0x000fe400078efcff */
[----:B------:R-:W-:-:S03]  /*40e0*/  MOV R12, R8 ;  /* 0x00000008000c7202 */ /* 0x000fc60000000f00 */
[----:B------:R-:W-:Y:S01]  /*40f0*/  IMAD.MOV.U32 R13, RZ, RZ, R7 ;  /* 0x000000ffff0d7224 */ /* 0x000fe200078e0007 */
[----:B------:R-:W-:Y:S06]  /*4100*/  BRA `(.L_x_145) ;  /* 0x00000000000c7947 */ /* 0x000fec0003800000 */
.L_x_146:
[----:B------:R-:W-:Y:S01]  /*4110*/  LOP3.LUT R7, R41, 0x80000, RZ, 0xfc, !PT ;  /* 0x0008000029077812 */ /* 0x000fe200078efcff */
[----:B------:R-:W-:-:S03]  /*4120*/  IMAD.MOV.U32 R12, RZ, RZ, R40 ;  /* 0x000000ffff0c7224 */ /* 0x000fc600078e0028 */
[----:B------:R-:W-:-:S07]  /*4130*/  MOV R13, R7 ;  /* 0x00000007000d7202 */ /* 0x000fce0000000f00 */
.L_x_145:
[----:B------:R-:W-:Y:S05]  /*4140*/  BSYNC.RECONVERGENT B2 ;  /* 0x0000000000027941 */ /* 0x000fea0003800200 */
.L_x_143:
[----:B------:R-:W-:Y:S01]  /*4150*/  MOV R8, R0 ;  /* 0x0000000000087202 */ /* 0x000fe20000000f00 */
[----:B------:R-:W-:Y:S02]  /*4160*/  IMAD.MOV.U32 R9, RZ, RZ, 0x0 ;  /* 0x00000000ff097424 */ /* 0x000fe400078e00ff */
[----:B------:R-:W-:Y:S02]  /*4170*/  IMAD.MOV.U32 R6, RZ, RZ, R12 ;  /* 0x000000ffff067224 */ /* 0x000fe400078e000c */
[----:B------:R-:W-:Y:S01]  /*4180*/  IMAD.MOV.U32 R7, RZ, RZ, R13 ;  /* 0x000000ffff077224 */ /* 0x000fe200078e000d */
[----:B------:R-:W-:Y:S06]  /*4190*/  RET.REL.NODEC R8 `(_Z4fluxPdddPiS_S0_S0_S_S_S_S_S_S_S_S_S_S_S_S_iiiddd) ;  /* 0xffffffbc08987950 */ /* 0x000fec0003c3ffff */
        .weak           $__internal_4_$__cuda_sm20_dsqrt_rn_f64_mediumpath_v1
        .type           $__internal_4_$__cuda_sm20_dsqrt_rn_f64_mediumpath_v1,@function
        .size           $__internal_4_$__cuda_sm20_dsqrt_rn_f64_mediumpath_v1,($_Z4fluxPdddPiS_S0_S0_S_S_S_S_S_S_S_S_S_S_S_S_iiiddd$__internal_accurate_pow - $__internal_4_$__cuda_sm20_dsqrt_rn_f64_mediumpath_v1)
$__internal_4_$__cuda_sm20_dsqrt_rn_f64_mediumpath_v1:
[----:B------:R-:W-:Y:S01]  /*41a0*/  ISETP.GE.U32.AND P0, PT, R0, -0x3400000, PT ;  /* 0xfcc000000000780c */ /* 0x000fe20003f06070 */
[----:B------:R-:W-:-:S12]  /*41b0*/  BSSY.RECONVERGENT B2, `(.L_x_148) ;  /* 0x0000023000027945 */ /* 0x000fd80003800200 */
[----:B------:R-:W-:Y:S05]  /*41c0*/  @!P0 BRA `(.L_x_149) ;  /* 0x0000000000208947 */ /* 0x000fea0003800000 */
[----:B------:R-:W-:-:S10]  /*41d0*/  DFMA.RM R8, R10, R6, R8 ;  /* 0x000000060a08722b */ /* 0x000fd40000004008 */
[----:B------:R-:W-:-:S05]  /*41e0*/  IADD3 R6, P0, PT, R8, 0x1, RZ ;  /* 0x0000000108067810 */ /* 0x000fca0007f1e0ff */
[----:B------:R-:W-:-:S06]  /*41f0*/  IMAD.X R7, RZ, RZ, R9, P0 ;  /* 0x000000ffff077224 */ /* 0x000fcc00000e0609 */
[----:B------:R-:W-:-:S08]  /*4200*/  DFMA.RP R12, -R8, R6, R12 ;  /* 0x00000006080c722b */ /* 0x000fd0000000810c */
[----:B------:R-:W-:-:S06]  /*4210*/  DSETP.GT.AND P0, PT, R12, RZ, PT ;  /* 0x000000ff0c00722a */ /* 0x000fcc0003f04000 */
[----:B------:R-:W-:Y:S02]  /*4220*/  FSEL R6, R6, R8, P0 ;  /* 0x0000000806067208 */ /* 0x000fe40000000000 */
[----:B------:R-:W-:Y:S01]  /*4230*/  FSEL R7, R7, R9, P0 ;  /* 0x0000000907077208 */ /* 0x000fe20000000000 */
[----:B------:R-:W-:Y:S06]  /*4240*/  BRA `(.L_x_150) ;  /* 0x0000000000647947 */ /* 0x000fec0003800000 */
.L_x_149:
[----:B------:R-:W-:-:S14]  /*4250*/  DSETP.NE.AND P0, PT, R12, RZ, PT ;  /* 0x000000ff0c00722a */ /* 0x000fdc0003f05000 */
[----:B------:R-:W-:Y:S05]  /*4260*/  @!P0 BRA `(.L_x_151) ;  /* 0x0000000000588947 */ /* 0x000fea0003800000 */
[----:B------:R-:W-:-:S13]  /*4270*/  ISETP.GE.AND P0, PT, R13, RZ, PT ;  /* 0x000000ff0d00720c */ /* 0x000fda0003f06270 */
[----:B------:R-:W-:Y:S01]  /*4280*/  @!P0 MOV R6, 0x0 ;  /* 0x0000000000068802 */ /* 0x000fe20000000f00 */
[----:B------:R-:W-:Y:S01]  /*4290*/  @!P0 IMAD.MOV.U32 R7, RZ, RZ, -0x80000 ;  /* 0xfff80000ff078424 */ /* 0x000fe200078e00ff */
[----:B------:R-:W-:Y:S06]  /*42a0*/  @!P0 BRA `(.L_x_150) ;  /* 0x00000000004c8947 */ /* 0x000fec0003800000 */
[----:B------:R-:W-:-:S13]  /*42b0*/  ISETP.GT.AND P0, PT, R13, 0x7fefffff, PT ;  /* 0x7fefffff0d00780c */ /* 0x000fda0003f04270 */
[----:B------:R-:W-:Y:S05]  /*42c0*/  @P0 BRA `(.L_x_151) ;  /* 0x0000000000400947 */ /* 0x000fea0003800000 */
[----:B------:R-:W-:Y:S01]  /*42d0*/  DMUL R12, R12, 8.11296384146066816958e+31 ;  /* 0x469000000c0c7828 */ /* 0x000fe20000000000 */
[----:B------:R-:W-:Y:S01]  /*42e0*/  IMAD.MOV.U32 R10, RZ, RZ, RZ ;  /* 0x000000ffff0a7224 */ /* 0x000fe200078e00ff */
[----:B------:R-:W-:Y:S01]  /*42f0*/  MOV R6, 0x0 ;  /* 0x0000000000067802 */ /* 0x000fe20000000f00 */
[----:B------:R-:W-:-:S03]  /*4300*/  IMAD.MOV.U32 R7, RZ, RZ, 0x3fd80000 ;  /* 0x3fd80000ff077424 */ /* 0x000fc600078e00ff */
[----:B------:R-:W0:Y:S02]  /*4310*/  MUFU.RSQ64H R11, R13 ;  /* 0x0000000d000b7308 */ /* 0x000e240000001c00 */
[----:B0-----:R-:W-:-:S08]  /*4320*/  DMUL R8, R10, R10 ;  /* 0x0000000a0a087228 */ /* 0x001fd00000000000 */
[----:B------:R-:W-:-:S08]  /*4330*/  DFMA R8, R12, -R8, 1 ;  /* 0x3ff000000c08742b */ /* 0x000fd00000000808 */
[----:B------:R-:W-:Y:S02]  /*4340*/  DFMA R6, R8, R6, 0.5 ;  /* 0x3fe000000806742b */ /* 0x000fe40000000006 */
[----:B------:R-:W-:-:S08]  /*4350*/  DMUL R8, R10, R8 ;  /* 0x000000080a087228 */ /* 0x000fd00000000000 */
[----:B------:R-:W-:-:S08]  /*4360*/  DFMA R8, R6, R8, R10 ;  /* 0x000000080608722b */ /* 0x000fd0000000000a */
[----:B------:R-:W-:Y:S02]  /*4370*/  DMUL R6, R12, R8 ;  /* 0x000000080c067228 */ /* 0x000fe40000000000 */
[----:B------:R-:W-:-:S06]  /*4380*/  VIADD R9, R9, 0xfff00000 ;  /* 0xfff0000009097836 */ /* 0x000fcc0000000000 */
[----:B------:R-:W-:-:S08]  /*4390*/  DFMA R10, R6, -R6, R12 ;  /* 0x80000006060a722b */ /* 0x000fd0000000000c */
[----:B------:R-:W-:-:S10]  /*43a0*/  DFMA R6, R8, R10, R6 ;  /* 0x0000000a0806722b */ /* 0x000fd40000000006 */
[----:B------:R-:W-:Y:S01]  /*43b0*/  IADD3 R7, PT, PT, R7, -0x3500000, RZ ;  /* 0xfcb0000007077810 */ /* 0x000fe20007ffe0ff */
[----:B------:R-:W-:Y:S06]  /*43c0*/  BRA `(.L_x_150) ;  /* 0x0000000000047947 */ /* 0x000fec0003800000 */
.L_x_151:
[----:B------:R-:W-:-:S11]  /*43d0*/  DADD R6, R12, R12 ;  /* 0x000000000c067229 */ /* 0x000fd6000000000c */
.L_x_150:
[----:B------:R-:W-:Y:S05]  /*43e0*/  BSYNC.RECONVERGENT B2 ;  /* 0x0000000000027941 */ /* 0x000fea0003800200 */
.L_x_148:
[----:B------:R-:W-:Y:S02]  /*43f0*/  IMAD.MOV.U32 R8, RZ, RZ, R16 ;  /* 0x000000ffff087224 */ /* 0x000fe400078e0010 */
[----:B------:R-:W-:-:S04]  /*4400*/  IMAD.MOV.U32 R9, RZ, RZ, 0x0 ;  /* 0x00000000ff097424 */ /* 0x000fc800078e00ff */
[----:B------:R-:W-:Y:S05]  /*4410*/  RET.REL.NODEC R8 `(_Z4fluxPdddPiS_S0_S0_S_S_S_S_S_S_S_S_S_S_S_S_iiiddd) ;  /* 0xffffffb808f87950 */ /* 0x000fea0003c3ffff */
        .type           $_Z4fluxPdddPiS_S0_S0_S_S_S_S_S_S_S_S_S_S_S_S_iiiddd$__internal_accurate_pow,@function
        .size           $_Z4fluxPdddPiS_S0_S0_S_S_S_S_S_S_S_S_S_S_S_S_iiiddd$__internal_accurate_pow,(.L_x_166 - $_Z4fluxPdddPiS_S0_S0_S_S_S_S_S_S_S_S_S_S_S_S_iiiddd$__internal_accurate_pow)
$_Z4fluxPdddPiS_S0_S0_S_S_S_S_S_S_S_S_S_S_S_S_iiiddd$__internal_accurate_pow:
[----:B------:R-:W-:Y:S01]  /*4420*/  ISETP.GT.U32.AND P0, PT, R11, 0xfffff, PT ;  /* 0x000fffff0b00780c */ /* 0x000fe20003f04070 */
[----:B------:R-:W-:Y:S01]  /*4430*/  UMOV UR12, 0x7d2cafe2 ;  /* 0x7d2cafe2000c7882 */ /* 0x000fe20000000000 */
[----:B------:R-:W-:Y:S01]  /*4440*/  MOV R8, R11 ;  /* 0x0000000b00087202 */ /* 0x000fe20000000f00 */
[----:B------:R-:W-:Y:S01]  /*4450*/  UMOV UR13, 0x3eb0f5ff ;  /* 0x3eb0f5ff000d7882 */ /* 0x000fe20000000000 */
[----:B------:R-:W-:Y:S01]  /*4460*/  UMOV UR16, 0x3b39803f ;  /* 0x3b39803f00107882 */ /* 0x000fe20000000000 */
[----:B------:R-:W-:-:S08]  /*4470*/  UMOV UR17, 0x3c7abc9e ;  /* 0x3c7abc9e00117882 */ /* 0x000fd00000000000 */
[----:B------:R-:W-:Y:S01]  /*4480*/  @!P0 DMUL R6, R10, 1.80143985094819840000e+16 ;  /* 0x435000000a068828 */ /* 0x000fe20000000000 */
[----:B------:R-:W-:-:S09]  /*4490*/  SHF.R.U32.HI R11, RZ, 0x14, R11 ;  /* 0x00000014ff0b7819 */ /* 0x000fd2000001160b */
[----:B------:R-:W-:Y:S01]  /*44a0*/  @!P0 IMAD.MOV.U32 R8, RZ, RZ, R7 ;  /* 0x000000ffff088224 */ /* 0x000fe200078e0007 */
[----:B------:R-:W-:Y:S01]  /*44b0*/  @!P0 LEA.HI R11, R7, 0xffffffca, RZ, 0xc ;  /* 0xffffffca070b8811 */ /* 0x000fe200078f60ff */
[----:B------:R-:W-:-:S03]  /*44c0*/  @!P0 IMAD.MOV.U32 R10, RZ, RZ, R6 ;  /* 0x000000ffff0a8224 */ /* 0x000fc600078e0006 */
[----:B------:R-:W-:Y:S01]  /*44d0*/  LOP3.LUT R9, R8, 0x800fffff, RZ, 0xc0, !PT ;  /* 0x800fffff08097812 */ /* 0x000fe200078ec0ff */
[----:B------:R-:W-:Y:S01]  /*44e0*/  IMAD.MOV.U32 R8, RZ, RZ, RZ ;  /* 0x000000ffff087224 */ /* 0x000fe200078e00ff */
[----:B------:R-:W-:Y:S02]  /*44f0*/  MOV R40, R10 ;  /* 0x0000000a00287202 */ /* 0x000fe40000000f00 */
[----:B------:R-:W-:-:S04]  /*4500*/  LOP3.LUT R9, R9, 0x3ff00000, RZ, 0xfc, !PT ;  /* 0x3ff0000009097812 */ /* 0x000fc800078efcff */
[----:B------:R-:W-:Y:S01]  /*4510*/  ISETP.GE.U32.AND P1, PT, R9, 0x3ff6a09f, PT ;  /* 0x3ff6a09f0900780c */ /* 0x000fe20003f26070 */
[----:B------:R-:W-:-:S12]  /*4520*/  IMAD.MOV.U32 R41, RZ, RZ, R9 ;  /* 0x000000ffff297224 */ /* 0x000fd800078e0009 */
[----:B------:R-:W-:-:S05]  /*4530*/  @P1 VIADD R6, R41, 0xfff00000 ;  /* 0xfff0000029061836 */ /* 0x000fca0000000000 */
[----:B------:R-:W-:-:S06]  /*4540*/  @P1 MOV R41, R6 ;  /* 0x0000000600291202 */ /* 0x000fcc0000000f00 */
[C---:B------:R-:W-:Y:S02]  /*4550*/  DADD R36, R40.reuse, 1 ;  /* 0x3ff0000028247429 */ /* 0x040fe40000000000 */
[----:B------:R-:W-:-:S04]  /*4560*/  DADD R40, R40, -1 ;  /* 0xbff0000028287429 */ /* 0x000fc80000000000 */
[----:B------:R-:W0:Y:S02]  /*4570*/  MUFU.RCP64H R9, R37 ;  /* 0x0000002500097308 */ /* 0x000e240000001800 */
[----:B0-----:R-:W-:-:S08]  /*4580*/  DFMA R38, -R36, R8, 1 ;  /* 0x3ff000002426742b */ /* 0x001fd00000000108 */
[----:B------:R-:W-:-:S08]  /*4590*/  DFMA R38, R38, R38, R38 ;  /* 0x000000262626722b */ /* 0x000fd00000000026 */
[----:B------:R-:W-:Y:S01]  /*45a0*/  DFMA R38, R8, R38, R8 ;  /* 0x000000260826722b */ /* 0x000fe20000000008 */
[----:B------:R-:W-:Y:S01]  /*45b0*/  IMAD.MOV.U32 R8, RZ, RZ, 0x41ad3b5a ;  /* 0x41ad3b5aff087424 */ /* 0x000fe200078e00ff */
[----:B------:R-:W-:-:S06]  /*45c0*/  MOV R9, 0x3ed0f5d2 ;  /* 0x3ed0f5d200097802 */ /* 0x000fcc0000000f00 */
[----:B------:R-:W-:-:S08]  /*45d0*/  DMUL R42, R40, R38 ;  /* 0x00000026282a7228 */ /* 0x000fd00000000000 */
[----:B------:R-:W-:-:S08]  /*45e0*/  DFMA R42, R40, R38, R42 ;  /* 0x00000026282a722b */ /* 0x000fd0000000002a */
[----:B------:R-:W-:-:S08]  /*45f0*/  DMUL R44, R42, R42 ;  /* 0x0000002a2a2c7228 */ /* 0x000fd00000000000 */
[----:B------:R-:W-:Y:S01]  /*4600*/  DFMA R8, R44, UR12, R8 ;  /* 0x0000000c2c087c2b */ /* 0x000fe20008000008 */
[----:B------:R-:W-:Y:S01]  /*4610*/  UMOV UR12, 0x75488a3f ;  /* 0x75488a3f000c7882 */ /* 0x000fe20000000000 */
[----:B------:R-:W-:-:S06]  /*4620*/  UMOV UR13, 0x3ef3b20a ;  /* 0x3ef3b20a000d7882 */ /* 0x000fcc0000000000 */
[----:B------:R-:W-:Y:S01]  /*4630*/  DFMA R36, R44, R8, UR12 ;  /* 0x0000000c2c247e2b */ /* 0x000fe20008000008 */
[----:B------:R-:W-:Y:S01]  /*4640*/  UMOV UR12, 0xe4faecd5 ;  /* 0xe4faecd5000c7882 */ /* 0x000fe20000000000 */
[----:B------:R-:W-:Y:S01]  /*4650*/  UMOV UR13, 0x3f1745cd ;  /* 0x3f1745cd000d7882 */ /* 0x000fe20000000000 */
[----:B------:R-:W-:-:S05]  /*4660*/  DADD R8, R40, -R42 ;  /* 0x0000000028087229 */ /* 0x000fca000000082a */
[----:B------:R-:W-:Y:S01]  /*4670*/  DFMA R36, R44, R36, UR12 ;  /* 0x0000000c2c247e2b */ /* 0x000fe20008000024 */
[----:B------:R-:W-:Y:S01]  /*4680*/  UMOV UR12, 0x258a578b ;  /* 0x258a578b000c7882 */ /* 0x000fe20000000000 */
[----:B------:R-:W-:Y:S01]  /*4690*/  UMOV UR13, 0x3f3c71c7 ;  /* 0x3f3c71c7000d7882 */ /* 0x000fe20000000000 */
[----:B------:R-:W-:-:S05]  /*46a0*/  DADD R8, R8, R8 ;  /* 0x0000000008087229 */ /* 0x000fca0000000008 */
[----:B------:R-:W-:Y:S01]  /*46b0*/  DFMA R36, R44, R36, UR12 ;  /* 0x0000000c2c247e2b */ /* 0x000fe20008000024 */
[----:B------:R-:W-:Y:S01]  /*46c0*/  UMOV UR12, 0x9242b910 ;  /* 0x9242b910000c7882 */ /* 0x000fe20000000000 */
[----:B------:R-:W-:Y:S01]  /*46d0*/  UMOV UR13, 0x3f624924 ;  /* 0x3f624924000d7882 */ /* 0x000fe20000000000 */
[----:B------:R-:W-:-:S05]  /*46e0*/  DFMA R8, R40, -R42, R8 ;  /* 0x8000002a2808722b */ /* 0x000fca0000000008 */
[----:B------:R-:W-:Y:S01]  /*46f0*/  DFMA R36, R44, R36, UR12 ;  /* 0x0000000c2c247e2b */ /* 0x000fe20008000024 */
[----:B------:R-:W-:Y:S01]  /*4700*/  UMOV UR12, 0x99999dfb ;  /* 0x99999dfb000c7882 */ /* 0x000fe20000000000 */
[----:B------:R-:W-:Y:S01]  /*4710*/  UMOV UR13, 0x3f899999 ;  /* 0x3f899999000d7882 */ /* 0x000fe20000000000 */
[----:B------:R-:W-:-:S05]  /*4720*/  DMUL R8, R38, R8 ;  /* 0x0000000826087228 */ /* 0x000fca0000000000 */
[----:B------:R-:W-:Y:S01]  /*4730*/  DFMA R36, R44, R36, UR12 ;  /* 0x0000000c2c247e2b */ /* 0x000fe20008000024 */
[----:B------:R-:W-:Y:S01]  /*4740*/  UMOV UR12, 0x55555555 ;  /* 0x55555555000c7882 */ /* 0x000fe20000000000 */
[----:B------:R-:W-:-:S03]  /*4750*/  UMOV UR13, 0x3fb55555 ;  /* 0x3fb55555000d7882 */ /* 0x000fc60000000000 */
[----:B------:R-:W-:Y:S02]  /*4760*/  VIADD R47, R9, 0x100000 ;  /* 0x00100000092f7836 */ /* 0x000fe40000000000 */
[----:B------:R-:W-:Y:S01]  /*4770*/  IMAD.MOV.U32 R46, RZ, RZ, R8 ;  /* 0x000000ffff2e7224 */ /* 0x000fe200078e0008 */
[----:B------:R-:W-:-:S08]  /*4780*/  DFMA R40, R44, R36, UR12 ;  /* 0x0000000c2c287e2b */ /* 0x000fd00008000024 */
[----:B------:R-:W-:Y:S01]  /*4790*/  DADD R38, -R40, UR12 ;  /* 0x0000000c28267e29 */ /* 0x000fe20008000100 */
[----:B------:R-:W-:Y:S01]  /*47a0*/  UMOV UR12, 0xb9e7b0 ;  /* 0x00b9e7b0000c7882 */ /* 0x000fe20000000000 */
[----:B------:R-:W-:-:S06]  /*47b0*/  UMOV UR13, 0x3c46a4cb ;  /* 0x3c46a4cb000d7882 */ /* 0x000fcc0000000000 */
[----:B------:R-:W-:Y:S02]  /*47c0*/  DFMA R38, R44, R36, R38 ;  /* 0x000000242c26722b */ /* 0x000fe40000000026 */
[----:B------:R-:W-:-:S06]  /*47d0*/  DMUL R36, R42, R42 ;  /* 0x0000002a2a247228 */ /* 0x000fcc0000000000 */
[----:B------:R-:W-:Y:S01]  /*47e0*/  DADD R38, R38, -UR12 ;  /* 0x8000000c26267e29 */ /* 0x000fe20008000000 */
[----:B------:R-:W-:Y:S01]  /*47f0*/  UMOV UR12, 0x80000000 ;  /* 0x80000000000c7882 */ /* 0x000fe20000000000 */
[C---:B------:R-:W-:Y:S01]  /*4800*/  DFMA R6, R42.reuse, R42, -R36 ;  /* 0x0000002a2a06722b */ /* 0x040fe20000000824 */
[----:B------:R-:W-:Y:S01]  /*4810*/  UMOV UR13, 0x43300000 ;  /* 0x43300000000d7882 */ /* 0x000fe20000000000 */
[----:B------:R-:W-:-:S06]  /*4820*/  DMUL R44, R42, R36 ;  /* 0x000000242a2c7228 */ /* 0x000fcc0000000000 */
[C---:B------:R-:W-:Y:S02]  /*4830*/  DFMA R46, R42.reuse, R46, R6 ;  /* 0x0000002e2a2e722b */ /* 0x040fe40000000006 */
[----:B------:R-:W-:-:S08]  /*4840*/  DFMA R6, R42, R36, -R44 ;  /* 0x000000242a06722b */ /* 0x000fd0000000082c */
[----:B------:R-:W-:Y:S02]  /*4850*/  DFMA R6, R8, R36, R6 ;  /* 0x000000240806722b */ /* 0x000fe40000000006 */
[----:B------:R-:W-:-:S06]  /*4860*/  DADD R36, R40, R38 ;  /* 0x0000000028247229 */ /* 0x000fcc0000000026 */
[----:B------:R-:W-:Y:S02]  /*4870*/  DFMA R6, R42, R46, R6 ;  /* 0x0000002e2a06722b */ /* 0x000fe40000000006 */
[----:B------:R-:W-:Y:S02]  /*4880*/  DADD R46, R40, -R36 ;  /* 0x00000000282e7229 */ /* 0x000fe40000000824 */
[----:B------:R-:W-:-:S06]  /*4890*/  DMUL R40, R36, R44 ;  /* 0x0000002c24287228 */ /* 0x000fcc0000000000 */
[----:B------:R-:W-:Y:S02]  /*48a0*/  DADD R46, R38, R46 ;  /* 0x00000000262e7229 */ /* 0x000fe4000000002e */
[----:B------:R-:W-:-:S08]  /*48b0*/  DFMA R38, R36, R44, -R40 ;  /* 0x0000002c2426722b */ /* 0x000fd00000000828 */
[----:B------:R-:W-:-:S08]  /*48c0*/  DFMA R6, R36, R6, R38 ;  /* 0x000000062406722b */ /* 0x000fd00000000026 */
[----:B------:R-:W-:-:S08]  /*48d0*/  DFMA R46, R46, R44, R6 ;  /* 0x0000002c2e2e722b */ /* 0x000fd00000000006 */
[----:B------:R-:W-:-:S08]  /*48e0*/  DADD R6, R40, R46 ;  /* 0x0000000028067229 */ /* 0x000fd0000000002e */
[--C-:B------:R-:W-:Y:S02]  /*48f0*/  DADD R36, R42, R6.reuse ;  /* 0x000000002a247229 */ /* 0x100fe40000000006 */
[----:B------:R-:W-:-:S06]  /*4900*/  DADD R40, R40, -R6 ;  /* 0x0000000028287229 */ /* 0x000fcc0000000806 */
[----:B------:R-:W-:Y:S02]  /*4910*/  DADD R42, R42, -R36 ;  /* 0x000000002a2a7229 */ /* 0x000fe40000000824 */
[----:B------:R-:W-:-:S06]  /*4920*/  DADD R40, R46, R40 ;  /* 0x000000002e287229 */ /* 0x000fcc0000000028 */
[----:B------:R-:W-:Y:S01]  /*4930*/  DADD R42, R6, R42 ;  /* 0x00000000062a7229 */ /* 0x000fe2000000002a */
[C---:B------:R-:W-:Y:S01]  /*4940*/  IADD3 R6, PT, PT, R11.reuse, -0x3ff, RZ ;  /* 0xfffffc010b067810 */ /* 0x040fe20007ffe0ff */
[----:B------:R-:W-:Y:S02]  /*4950*/  @P1 VIADD R6, R11, 0xfffffc02 ;  /* 0xfffffc020b061836 */ /* 0x000fe40000000000 */
[----:B------:R-:W-:-:S04]  /*4960*/  IMAD.MOV.U32 R7, RZ, RZ, 0x43300000 ;  /* 0x43300000ff077424 */ /* 0x000fc800078e00ff */
[----:B------:R-:W-:Y:S01]  /*4970*/  DADD R40, R40, R42 ;  /* 0x0000000028287229 */ /* 0x000fe2000000002a */
[----:B------:R-:W-:-:S06]  /*4980*/  LOP3.LUT R6, R6, 0x80000000, RZ, 0x3c, !PT ;  /* 0x8000000006067812 */ /* 0x000fcc00078e3cff */
[----:B------:R-:W-:Y:S01]  /*4990*/  DADD R10, R6, -UR12 ;  /* 0x8000000c060a7e29 */ /* 0x000fe20008000000 */
[----:B------:R-:W-:Y:S01]  /*49a0*/  UMOV UR12, 0xfefa39ef ;  /* 0xfefa39ef000c7882 */ /* 0x000fe20000000000 */
[----:B------:R-:W-:Y:S01]  /*49b0*/  DADD R8, R8, R40 ;  /* 0x0000000008087229 */ /* 0x000fe20000000028 */
[----:B------:R-:W-:-:S07]  /*49c0*/  UMOV UR13, 0x3fe62e42 ;  /* 0x3fe62e42000d7882 */ /* 0x000fce0000000000 */
[----:B------:R-:W-:-:S08]  /*49d0*/  DADD R38, R36, R8 ;  /* 0x0000000024267229 */ /* 0x000fd00000000008 */
[--C-:B------:R-:W-:Y:S02]  /*49e0*/  DFMA R6, R10, UR12, R38.reuse ;  /* 0x0000000c0a067c2b */ /* 0x100fe40008000026 */
[----:B------:R-:W-:-:S06]  /*49f0*/  DADD R40, R36, -R38 ;  /* 0x0000000024287229 */ /* 0x000fcc0000000826 */
[----:B------:R-:W-:Y:S02]  /*4a00*/  DFMA R36, R10, -UR12, R6 ;  /* 0x8000000c0a247c2b */ /* 0x000fe40008000006 */
[----:B------:R-:W-:-:S06]  /*4a10*/  DADD R40, R8, R40 ;  /* 0x0000000008287229 */ /* 0x000fcc0000000028 */
[----:B------:R-:W-:Y:S01]  /*4a20*/  DADD R36, -R38, R36 ;  /* 0x0000000026247229 */ /* 0x000fe20000000124 */
[----:B------:R-:W-:Y:S01]  /*4a30*/  MOV R38, 0x652b82fe ;  /* 0x652b82fe00267802 */ /* 0x000fe20000000f00 */
[----:B------:R-:W-:-:S06]  /*4a40*/  IMAD.MOV.U32 R39, RZ, RZ, 0x3ff71547 ;  /* 0x3ff71547ff277424 */ /* 0x000fcc00078e00ff */
[----:B------:R-:W-:-:S08]  /*4a50*/  DADD R36, R40, -R36 ;  /* 0x0000000028247229 */ /* 0x000fd00000000824 */
[----:B------:R-:W-:Y:S01]  /*4a60*/  DFMA R10, R10, UR16, R36 ;  /* 0x000000100a0a7c2b */ /* 0x000fe20008000024 */
[----:B------:R-:W-:Y:S01]  /*4a70*/  UMOV UR16, 0xfbdad752 ;  /* 0xfbdad75200107882 */ /* 0x000fe20000000000 */
[----:B------:R-:W-:-:S06]  /*4a80*/  UMOV UR17, 0x3ff55554 ;  /* 0x3ff5555400117882 */ /* 0x000fcc0000000000 */
[----:B------:R-:W-:-:S08]  /*4a90*/  DADD R8, R6, R10 ;  /* 0x0000000006087229 */ /* 0x000fd0000000000a */
[----:B------:R-:W-:Y:S02]  /*4aa0*/  DADD R36, R6, -R8 ;  /* 0x0000000006247229 */ /* 0x000fe40000000808 */
[----:B------:R-:W-:-:S06]  /*4ab0*/  DMUL R6, R8, UR16 ;  /* 0x0000001008067c28 */ /* 0x000fcc0008000000 */
[----:B------:R-:W-:Y:S02]  /*4ac0*/  DADD R10, R10, R36 ;  /* 0x000000000a0a7229 */ /* 0x000fe40000000024 */
[----:B------:R-:W-:-:S08]  /*4ad0*/  DFMA R8, R8, UR16, -R6 ;  /* 0x0000001008087c2b */ /* 0x000fd00008000806 */
[----:B------:R-:W-:-:S08]  /*4ae0*/  DFMA R10, R10, UR16, R8 ;  /* 0x000000100a0a7c2b */ /* 0x000fd00008000008 */
[----:B------:R-:W-:-:S08]  /*4af0*/  DADD R40, R6, R10 ;  /* 0x0000000006287229 */ /* 0x000fd0000000000a */
[----:B------:R-:W-:Y:S02]  /*4b00*/  DFMA R38, R40, R38, 6.75539944105574400000e+15 ;  /* 0x433800002826742b */ /* 0x000fe40000000026 */
[----:B------:R-:W-:Y:S01]  /*4b10*/  FSETP.GEU.AND P0, PT, |R41|, 4.1917929649353027344, PT ;  /* 0x4086232b2900780b */ /* 0x000fe20003f0e200 */
[----:B------:R-:W-:-:S05]  /*4b20*/  DADD R6, R6, -R40 ;  /* 0x0000000006067229 */ /* 0x000fca0000000828 */
[----:B------:R-:W-:-:S03]  /*4b30*/  DADD R8, R38, -6.75539944105574400000e+15 ;  /* 0xc338000026087429 */ /* 0x000fc60000000000 */
[----:B------:R-:W-:-:S05]  /*4b40*/  DADD R10, R10, R6 ;  /* 0x000000000a0a7229 */ /* 0x000fca0000000006 */
[----:B------:R-:W-:Y:S01]  /*4b50*/  DFMA R36, R8, -UR12, R40 ;  /* 0x8000000c08247c2b */ /* 0x000fe20008000028 */
[----:B------:R-:W-:Y:S01]  /*4b60*/  UMOV UR12, 0x3b39803f ;  /* 0x3b39803f000c7882 */ /* 0x000fe20000000000 */
[----:B------:R-:W-:-:S06]  /*4b70*/  UMOV UR13, 0x3c7abc9e ;  /* 0x3c7abc9e000d7882 */ /* 0x000fcc0000000000 */
[----:B------:R-:W-:Y:S01]  /*4b80*/  DFMA R36, R8, -UR12, R36 ;  /* 0x8000000c08247c2b */ /* 0x000fe20008000024 */
[----:B------:R-:W-:Y:S01]  /*4b90*/  UMOV UR12, 0x69ce2bdf ;  /* 0x69ce2bdf000c7882 */ /* 0x000fe20000000000 */
[----:B------:R-:W-:Y:S01]  /*4ba0*/  IMAD.MOV.U32 R8, RZ, RZ, -0x35dec16 ;  /* 0xfca213eaff087424 */ /* 0x000fe200078e00ff */
[----:B------:R-:W-:Y:S01]  /*4bb0*/  MOV R9, 0x3e928af3 ;  /* 0x3e928af300097802 */ /* 0x000fe20000000f00 */
[----:B------:R-:W-:-:S05]  /*4bc0*/  UMOV UR13, 0x3e5ade15 ;  /* 0x3e5ade15000d7882 */ /* 0x000fca0000000000 */
[----:B------:R-:W-:Y:S01]  /*4bd0*/  DFMA R8, R36, UR12, R8 ;  /* 0x0000000c24087c2b */ /* 0x000fe20008000008 */
[----:B------:R-:W-:Y:S01]  /*4be0*/  UMOV UR12, 0x62401315 ;  /* 0x62401315000c7882 */ /* 0x000fe20000000000 */
[----:B------:R-:W-:-:S06]  /*4bf0*/  UMOV UR13, 0x3ec71dee ;  /* 0x3ec71dee000d7882 */ /* 0x000fcc0000000000 */
[----:B------:R-:W-:Y:S01]  /*4c00*/  DFMA R8, R36, R8, UR12 ;  /* 0x0000000c24087e2b */ /* 0x000fe20008000008 */
        /* <DEDUP_REMOVED lines=20> */
[----:B------:R-:W-:-:S08]  /*4d50*/  DFMA R8, R36, R8, UR12 ;  /* 0x0000000c24087e2b */ /* 0x000fd00008000008 */
[----:B------:R-:W-:-:S08]  /*4d60*/  DFMA R8, R36, R8, 1 ;  /* 0x3ff000002408742b */ /* 0x000fd00000000008 */
[----:B------:R-:W-:-:S10]  /*4d70*/  DFMA R8, R36, R8, 1 ;  /* 0x3ff000002408742b */ /* 0x000fd40000000008 */
[----:B------:R-:W-:Y:S02]  /*4d80*/  IMAD R37, R38, 0x100000, R9 ;  /* 0x0010000026257824 */ /* 0x000fe400078e0209 */
[----:B------:R-:W-:Y:S01]  /*4d90*/  IMAD.MOV.U32 R36, RZ, RZ, R8 ;  /* 0x000000ffff247224 */ /* 0x000fe200078e0008 */
[----:B------:R-:W-:Y:S06]  /*4da0*/  @!P0 BRA `(.L_x_152) ;  /* 0x0000000000308947 */ /* 0x000fec0003800000 */
[----:B------:R-:W-:Y:S01]  /*4db0*/  FSETP.GEU.AND P1, PT, |R41|, 4.2275390625, PT ;  /* 0x408748002900780b */ /* 0x000fe20003f2e200 */
[C---:B------:R-:W-:Y:S02]  /*4dc0*/  DADD R36, R40.reuse, +INF ;  /* 0x7ff0000028247429 */ /* 0x040fe40000000000 */
[----:B------:R-:W-:-:S08]  /*4dd0*/  DSETP.GEU.AND P0, PT, R40, RZ, PT ;  /* 0x000000ff2800722a */ /* 0x000fd00003f0e000 */
[----:B------:R-:W-:Y:S02]  /*4de0*/  FSEL R36, R36, RZ, P0 ;  /* 0x000000ff24247208 */ /* 0x000fe40000000000 */
[----:B------:R-:W-:Y:S02]  /*4df0*/  @!P1 LEA.HI R6, R38, R38, RZ, 0x1 ;  /* 0x0000002626069211 */ /* 0x000fe400078f08ff */
[----:B------:R-:W-:Y:S02]  /*4e00*/  FSEL R37, R37, RZ, P0 ;  /* 0x000000ff25257208 */ /* 0x000fe40000000000 */
[----:B------:R-:W-:-:S04]  /*4e10*/  @!P1 SHF.R.S32.HI R6, RZ, 0x1, R6 ;  /* 0x00000001ff069819 */ /* 0x000fc80000011406 */
[----:B------:R-:W-:Y:S01]  /*4e20*/  @!P1 IADD3 R7, PT, PT, R38, -R6, RZ ;  /* 0x8000000626079210 */ /* 0x000fe20007ffe0ff */
[----:B------:R-:W-:Y:S02]  /*4e30*/  @!P1 IMAD R9, R6, 0x100000, R9 ;  /* 0x0010000006099824 */ /* 0x000fe400078e0209 */
[----:B------:R-:W-:Y:S01]  /*4e40*/  @!P1 IMAD.MOV.U32 R6, RZ, RZ, RZ ;  /* 0x000000ffff069224 */ /* 0x000fe200078e00ff */
[----:B------:R-:W-:-:S06]  /*4e50*/  @!P1 LEA R7, R7, 0x3ff00000, 0x14 ;  /* 0x3ff0000007079811 */ /* 0x000fcc00078ea0ff */
[----:B------:R-:W-:-:S11]  /*4e60*/  @!P1 DMUL R36, R8, R6 ;  /* 0x0000000608249228 */ /* 0x000fd60000000000 */
.L_x_152:
[----:B------:R-:W-:Y:S01]  /*4e70*/  DFMA R10, R10, R36, R36 ;  /* 0x000000240a0a722b */ /* 0x000fe20000000024 */
[----:B------:R-:W-:Y:S01]  /*4e80*/  MOV R8, R0 ;  /* 0x0000000000087202 */ /* 0x000fe20000000f00 */
[----:B------:R-:W-:Y:S01]  /*4e90*/  DSETP.NEU.AND P0, PT, |R36|, +INF , PT ;  /* 0x7ff000002400742a */ /* 0x000fe20003f0d200 */
[----:B------:R-:W-:-:S07]  /*4ea0*/  IMAD.MOV.U32 R9, RZ, RZ, 0x0 ;  /* 0x00000000ff097424 */ /* 0x000fce00078e00ff */
[----:B------:R-:W-:Y:S02]  /*4eb0*/  FSEL R6, R36, R10, !P0 ;  /* 0x0000000a24067208 */ /* 0x000fe40004000000 */
[----:B------:R-:W-:Y:S01]  /*4ec0*/  FSEL R10, R37, R11, !P0 ;  /* 0x0000000b250a7208 */ /* 0x000fe20004000000 */
[----:B------:R-:W-:Y:S06]  /*4ed0*/  RET.REL.NODEC R8 `(_Z4fluxPdddPiS_S0_S0_S_S_S_S_S_S_S_S_S_S_S_S_iiiddd) ;  /* 0xffffffb008487950 */ /* 0x000fec0003c3ffff */
.L_x_153:
        /* <DEDUP_REMOVED lines=10> */
.L_x_166:


//--------------------- .text._Z8initialdiiPdPiS0_S0_S_S_S_id --------------------------
	.section	.text._Z8initialdiiPdPiS0_S0_S_S_S_id,"ax",@progbits
	.align	128
        .global         _Z8initialdiiPdPiS0_S0_S_S_S_id
        .type           _Z8initialdiiPdPiS0_S0_S_S_S_id,@function
        .size           _Z8initialdiiPdPiS0_S0_S_S_S_id,(.L_x_176 - _Z8initialdiiPdPiS0_S0_S_S_S_id)
        .other          _Z8initialdiiPdPiS0_S0_S_S_S_id,@"STO_CUDA_ENTRY STV_DEFAULT"
_Z8initialdiiPdPiS0_S0_S_S_S_id:
.text._Z8initialdiiPdPiS0_S0_S_S_S_id:
        /* <DEDUP_REMOVED lines=12> */
[----:B------:R-:W4:Y:S01]  /*00c0*/  LDCU.64 UR10, c[0x0][0x388] ;  /* 0x00007100ff0a77ac */ /* 0x000f220008000a00 */
[----:B------:R-:W0:Y:S06]  /*00d0*/  LDCU UR9, c[0x0][0x3c0] ;  /* 0x00007800ff0977ac */ /* 0x000e2c0008000800 */
[----:B------:R-:W2:Y:S01]  /*00e0*/  LDC.64 R10, c[0x0][0x3a8] ;  /* 0x0000ea00ff0a7b82 */ /* 0x000ea20000000a00 */
[----:B------:R-:W0:Y:S01]  /*00f0*/  LDCU UR8, c[0x0][0x380] ;  /* 0x00007000ff0877ac */ /* 0x000e220008000800 */
[----:B-1----:R-:W-:Y:S01]  /*0100*/  UIMAD UR4, UR4, UR5, URZ ;  /* 0x00000005040472a4 */ /* 0x002fe2000f8e02ff */
[----:B0-----:R-:W-:-:S05]  /*0110*/  IABS R16, R0 ;  /* 0x0000000000107213 */ /* 0x001fca0000000000 */
[----:B------:R-:W0:Y:S01]  /*0120*/  LDC.64 R8, c[0x0][0x3b0] ;  /* 0x0000ec00ff087b82 */ /* 0x000e220000000a00 */
[----:B------:R-:W1:Y:S07]  /*0130*/  I2F.RP R5, R16 ;  /* 0x0000001000057306 */ /* 0x000e6e0000209400 */
[----:B------:R-:W0:Y:S08]  /*0140*/  LDC R0, c[0x0][0x384] ;  /* 0x0000e100ff007b82 */ /* 0x000e300000000800 */
[----:B------:R-:W0:Y:S01]  /*0150*/  LDC.64 R6, c[0x0][0x398] ;  /* 0x0000e600ff067b82 */ /* 0x000e220000000a00 */
[----:B-1----:R-:W1:Y:S02]  /*0160*/  MUFU.RCP R5, R5 ;  /* 0x0000000500057308 */ /* 0x002e640000001000 */
[----:B-1----:R-:W-:-:S06]  /*0170*/  IADD3 R2, PT, PT, R5, 0xffffffe, RZ ;  /* 0x0ffffffe05027810 */ /* 0x002fcc0007ffe0ff */
[----:B------:R1:W5:Y:S02]  /*0180*/  F2I.FTZ.U32.TRUNC.NTZ R3, R2 ;  /* 0x0000000200037305 */ /* 0x000364000021f000 */
[----:B-1----:R-:W-:Y:S02]  /*0190*/  HFMA2 R2, -RZ, RZ, 0, 0 ;  /* 0x00000000ff027431 */ /* 0x002fe400000001ff */
[----:B-----5:R-:W-:-:S04]  /*01a0*/  IMAD.MOV R5, RZ, RZ, -R3 ;  /* 0x000000ffff057224 */ /* 0x020fc800078e0a03 */
[----:B------:R-:W-:-:S04]  /*01b0*/  IMAD R5, R5, R16, RZ ;  /* 0x0000001005057224 */ /* 0x000fc800078e02ff */
[----:B------:R-:W-:-:S04]  /*01c0*/  IMAD.HI.U32 R2, R3, R5, R2 ;  /* 0x0000000503027227 */ /* 0x000fc800078e0002 */
[----:B0-234-:R-:W-:-:S07]  /*01d0*/  IMAD.MOV.U32 R3, RZ, RZ, R4 ;  /* 0x000000ffff037224 */ /* 0x01dfce00078e0004 */
.L_x_157:
[----:B------:R-:W-:Y:S01]  /*01e0*/  IABS R5, R3 ;  /* 0x0000000300057213 */ /* 0x000fe20000000000 */
[----:B------:R-:W-:Y:S01]  /*01f0*/  BSSY.RECONVERGENT B0, `(.L_x_154) ;  /* 0x000003d000007945 */ /* 0x000fe20003800200 */
[----:B------:R-:W-:-:S03]  /*0200*/  IABS R14, R0 ;  /* 0x00000000000e7213 */ /* 0x000fc60000000000 */
[----:B------:R-:W-:Y:S01]  /*0210*/  IMAD.HI.U32 R4, R2, R5, RZ ;  /* 0x0000000502047227 */ /* 0x000fe200078e00ff */
[----:B------:R-:W-:-:S03]  /*0220*/  MOV R2, R14 ;  /* 0x0000000e00027202 */ /* 0x000fc60000000f00 */
[----:B------:R-:W-:-:S04]  /*0230*/  IMAD.MOV R14, RZ, RZ, -R4 ;  /* 0x000000ffff0e7224 */ /* 0x000fc800078e0a04 */
[----:B------:R-:W-:Y:S01]  /*0240*/  IMAD R5, R2, R14, R5 ;  /* 0x0000000e02057224 */ /* 0x000fe200078e0205 */
[----:B------:R-:W-:-:S04]  /*0250*/  LOP3.LUT R14, R3, R0, RZ, 0x3c, !PT ;  /* 0x00000000030e7212 */ /* 0x000fc800078e3cff */
[----:B------:R-:W-:Y:S02]  /*0260*/  ISETP.GT.U32.AND P2, PT, R16, R5, PT ;  /* 0x000000051000720c */ /* 0x000fe40003f44070 */
[----:B------:R-:W-:-:S11]  /*0270*/  ISETP.GE.AND P0, PT, R14, RZ, PT ;  /* 0x000000ff0e00720c */ /* 0x000fd60003f06270 */
[----:B------:R-:W-:Y:S01]  /*0280*/  @!P2 IADD3 R5, PT, PT, R5, -R2, RZ ;  /* 0x800000020505a210 */ /* 0x000fe20007ffe0ff */
[----:B------:R-:W-:-:S03]  /*0290*/  @!P2 VIADD R4, R4, 0x1 ;  /* 0x000000010404a836 */ /* 0x000fc60000000000 */
[----:B------:R-:W-:-:S13]  /*02a0*/  ISETP.GE.U32.AND P1, PT, R5, R16, PT ;  /* 0x000000100500720c */ /* 0x000fda0003f26070 */
[----:B------:R-:W-:Y:S02]  /*02b0*/  @P1 IADD3 R4, PT, PT, R4, 0x1, RZ ;  /* 0x0000000104041810 */ /* 0x000fe40007ffe0ff */
[----:B------:R-:W-:-:S03]  /*02c0*/  ISETP.NE.AND P1, PT, R0, RZ, PT ;  /* 0x000000ff0000720c */ /* 0x000fc60003f25270 */
[----:B------:R-:W-:Y:S01]  /*02d0*/  IMAD.MOV.U32 R15, RZ, RZ, R4 ;  /* 0x000000ffff0f7224 */ /* 0x000fe200078e0004 */
[----:B------:R-:W-:-:S04]  /*02e0*/  LOP3.LUT R4, RZ, R0, RZ, 0x33, !PT ;  /* 0x00000000ff047212 */ /* 0x000fc800078e33ff */
[----:B------:R-:W-:-:S04]  /*02f0*/  @!P0 IADD3 R15, PT, PT, -R15, RZ, RZ ;  /* 0x000000ff0f0f8210 */ /* 0x000fc80007ffe1ff */
[----:B------:R-:W-:-:S04]  /*0300*/  SEL R15, R4, R15, !P1 ;  /* 0x0000000f040f7207 */ /* 0x000fc80004800000 */
[----:B------:R-:W-:-:S13]  /*0310*/  ISETP.NE.AND P0, PT, R15, RZ, PT ;  /* 0x000000ff0f00720c */ /* 0x000fda0003f05270 */
[----:B------:R-:W-:Y:S05]  /*0320*/  @P0 BRA `(.L_x_155) ;  /* 0x0000000000280947 */ /* 0x000fea0003800000 */
[----:B------:R-:W-:Y:S01]  /*0330*/  MOV R15, UR11 ;  /* 0x0000000b000f7c02 */ /* 0x000fe20008000f00 */
[----:B------:R-:W-:-:S04]  /*0340*/  IMAD.U32 R14, RZ, RZ, UR10 ;  /* 0x0000000aff0e7e24 */ /* 0x000fc8000f8e00ff */
[----:B------:R-:W-:-:S06]  /*0350*/  IMAD.WIDE R16, R3, 0x8, R14 ;  /* 0x0000000803107825 */ /* 0x000fcc00078e020e */
[----:B------:R-:W2:Y:S01]  /*0360*/  LDG.E.64 R16, desc[UR6][R16.64] ;  /* 0x0000000610107981 */ /* 0x000ea2000c1e1b00 */
[----:B------:R-:W-:-:S04]  /*0370*/  IMAD.WIDE R18, R3, 0x8, R10 ;  /* 0x0000000803127825 */ /* 0x000fc800078e020a */
[----:B------:R-:W-:Y:S02]  /*0380*/  IMAD.MOV.U32 R23, RZ, RZ, 0x1 ;  /* 0x00000001ff177424 */ /* 0x000fe400078e00ff */
[----:B------:R-:W-:Y:S01]  /*0390*/  IMAD.WIDE R20, R3, 0x4, R12 ;  /* 0x0000000403147825 */ /* 0x000fe200078e020c */
[----:B--2---:R0:W-:Y:S04]  /*03a0*/  STG.E.64 desc[UR6][R18.64], R16 ;  /* 0x0000001012007986 */ /* 0x0041e8000c101b06 */
[----:B------:R0:W-:Y:S01]  /*03b0*/  STG.E desc[UR6][R20.64], R23 ;  /* 0x0000001714007986 */ /* 0x0001e2000c101906 */
[----:B------:R-:W-:Y:S05]  /*03c0*/  BRA `(.L_x_156) ;  /* 0x00000000007c7947 */ /* 0x000fea0003800000 */
.L_x_155:
[----:B------:R-:W-:Y:S01]  /*03d0*/  ISETP.NE.AND P0, PT, R15, UR8, PT ;  /* 0x000000080f007c0c */ /* 0x000fe2000bf05270 */
[----:B------:R-:W0:Y:S01]  /*03e0*/  LDC.64 R24, c[0x0][0x3a0] ;  /* 0x0000e800ff187b82 */ /* 0x000e220000000a00 */
[----:B------:R-:W-:-:S11]  /*03f0*/  IADD3 R27, PT, PT, R3, -R0, RZ ;  /* 0x80000000031b7210 */ /* 0x000fd60007ffe0ff */
[----:B------:R-:W-:Y:S01]  /*0400*/  @!P0 MOV R15, UR11 ;  /* 0x0000000b000f8c02 */ /* 0x000fe20008000f00 */
[----:B------:R-:W-:Y:S01]  /*0410*/  @!P0 IMAD.U32 R14, RZ, RZ, UR10 ;  /* 0x0000000aff0e8e24 */ /* 0x000fe2000f8e00ff */
[----:B------:R-:W1:Y:S03]  /*0420*/  @!P0 LDC.64 R16, c[0x0][0x3a8] ;  /* 0x0000ea00ff108b82 */ /* 0x000e660000000a00 */
[----:B------:R-:W-:-:S06]  /*0430*/  @!P0 IMAD.WIDE R20, R27, 0x8, R14 ;  /* 0x000000081b148825 */ /* 0x000fcc00078e020e */
[----:B------:R-:W2:Y:S01]  /*0440*/  @!P0 LDG.E.64 R20, desc[UR6][R20.64] ;  /* 0x0000000614148981 */ /* 0x000ea2000c1e1b00 */
[----:B------:R-:W-:Y:S01]  /*0450*/  @P0 MOV R15, UR11 ;  /* 0x0000000b000f0c02 */ /* 0x000fe20008000f00 */
[----:B------:R-:W-:Y:S02]  /*0460*/  @P0 IMAD.U32 R14, RZ, RZ, UR10 ;  /* 0x0000000aff0e0e24 */ /* 0x000fe4000f8e00ff */
[----:B------:R-:W-:Y:S02]  /*0470*/  @!P0 IMAD.MOV.U32 R26, RZ, RZ, 0x1 ;  /* 0x00000001ff1a8424 */ /* 0x000fe400078e00ff */
[----:B------:R-:W-:-:S04]  /*0480*/  @P0 IMAD.WIDE R18, R3, 0x8, R14 ;  /* 0x0000000803120825 */ /* 0x000fc800078e020e */
[----:B------:R-:W-:-:S04]  /*0490*/  @P0 IMAD.WIDE R28, R27, 0x8, R14 ;  /* 0x000000081b1c0825 */ /* 0x000fc800078e020e */
[----:B-1----:R-:W-:-:S04]  /*04a0*/  @!P0 IMAD.WIDE R22, R3, 0x8, R16 ;  /* 0x0000000803168825 */ /* 0x002fc800078e0210 */
[C---:B------:R-:W-:Y:S01]  /*04b0*/  IMAD.WIDE R16, R3.reuse, 0x4, R12 ;  /* 0x0000000403107825 */ /* 0x040fe200078e020c */
[----:B--2---:R1:W-:Y:S04]  /*04c0*/  @!P0 STG.E.64 desc[UR6][R22.64], R20 ;  /* 0x0000001416008986 */ /* 0x0043e8000c101b06 */
[----:B------:R2:W-:Y:S04]  /*04d0*/  @!P0 STG.E desc[UR6][R16.64], R26 ;  /* 0x0000001a10008986 */ /* 0x0005e8000c101906 */
[----:B------:R-:W3:Y:S04]  /*04e0*/  @P0 LDG.E.64 R18, desc[UR6][R18.64] ;  /* 0x0000000612120981 */ /* 0x000ee8000c1e1b00 */
[----:B------:R-:W3:Y:S01]  /*04f0*/  @P0 LDG.E.64 R20, desc[UR6][R28.64] ;  /* 0x000000061c140981 */ /* 0x000ee2000c1e1b00 */
[----:B-1----:R-:W1:Y:S02]  /*0500*/  LDC.64 R22, c[0x0][0x3a8] ;  /* 0x0000ea00ff167b82 */ /* 0x002e640000000a00 */
[----:B-1----:R-:W-:Y:S01]  /*0510*/  @P0 IMAD.WIDE R22, R3, 0x8, R22 ;  /* 0x0000000803160825 */ /* 0x002fe200078e0216 */
[----:B---3--:R-:W-:-:S03]  /*0520*/  @P0 DADD R18, R18, R20 ;  /* 0x0000000012120229 */ /* 0x008fc60000000014 */
[----:B0-----:R-:W-:-:S04]  /*0530*/  @P0 IMAD.WIDE R20, R27, 0x4, R24 ;  /* 0x000000041b140825 */ /* 0x001fc800078e0218 */
[----:B------:R-:W-:Y:S01]  /*0540*/  @P0 IMAD.WIDE R24, R3, 0x4, R24 ;  /* 0x0000000403180825 */ /* 0x000fe200078e0218 */
[----:B------:R-:W-:-:S07]  /*0550*/  @P0 DMUL R18, R18, 0.5 ;  /* 0x3fe0000012120828 */ /* 0x000fce0000000000 */
[----:B------:R2:W-:Y:S04]  /*0560*/  @P0 STG.E.64 desc[UR6][R22.64], R18 ;  /* 0x0000001216000986 */ /* 0x0005e8000c101b06 */
[----:B------:R-:W3:Y:S04]  /*0570*/  @P0 LDG.E R24, desc[UR6][R24.64] ;  /* 0x0000000618180981 */ /* 0x000ee8000c1e1900 */
[----:B------:R-:W3:Y:S02]  /*0580*/  @P0 LDG.E R21, desc[UR6][R20.64] ;  /* 0x0000000614150981 */ /* 0x000ee4000c1e1900 */
[----:B---3--:R-:W-:-:S04]  /*0590*/  @P0 IADD3 R26, PT, PT, R24, -R21, RZ ;  /* 0x80000015181a0210 */ /* 0x008fc80007ffe0ff */
[----:B------:R-:W-:-:S05]  /*05a0*/  @P0 IABS R27, R26 ;  /* 0x0000001a001b0213 */ /* 0x000fca0000000000 */
[----:B------:R2:W-:Y:S02]  /*05b0*/  @P0 STG.E desc[UR6][R16.64], R27 ;  /* 0x0000001b10000986 */ /* 0x0005e4000c101906 */
.L_x_156:
[----:B------:R-:W-:Y:S05]  /*05c0*/  BSYNC.RECONVERGENT B0 ;  /* 0x0000000000007941 */ /* 0x000fea0003800200 */
.L_x_154:
[----:B0-2---:R-:W-:Y:S01]  /*05d0*/  IMAD.MOV.U32 R16, RZ, RZ, R2 ;  /* 0x000000ffff107224 */ /* 0x005fe200078e0002 */
[C---:B------:R-:W-:Y:S01]  /*05e0*/  ISETP.GE.AND P2, PT, R3.reuse, RZ, PT ;  /* 0x000000ff0300720c */ /* 0x040fe20003f46270 */
[----:B------:R-:W-:Y:S01]  /*05f0*/  IMAD.WIDE R26, R3, 0x8, R14 ;  /* 0x00000008031a7825 */ /* 0x000fe200078e020e */
[----:B------:R-:W-:Y:S02]  /*0600*/  IADD3 R18, PT, PT, R5, -R2, RZ ;  /* 0x8000000205127210 */ /* 0x000fe40007ffe0ff */
[----:B------:R-:W-:-:S04]  /*0610*/  ISETP.GT.U32.AND P0, PT, R16, R5, PT ;  /* 0x000000051000720c */ /* 0x000fc80003f04070 */
[----:B------:R-:W-:-:S05]  /*0620*/  SEL R5, R18, R5, !P0 ;  /* 0x0000000512057207 */ /* 0x000fca0004000000 */
[----:B------:R-:W-:-:S05]  /*0630*/  @!P2 IMAD.MOV R5, RZ, RZ, -R5 ;  /* 0x000000ffff05a224 */ /* 0x000fca00078e0a05 */
[----:B------:R-:W-:-:S04]  /*0640*/  SEL R4, R4, R5, !P1 ;  /* 0x0000000504047207 */ /* 0x000fc80004800000 */
[----:B------:R-:W-:-:S13]  /*0650*/  ISETP.NE.AND P0, PT, R4, RZ, PT ;  /* 0x000000ff0400720c */ /* 0x000fda0003f05270 */
[----:B------:R-:W2:Y:S01]  /*0660*/  @!P0 LDG.E.64 R20, desc[UR6][R26.64] ;  /* 0x000000061a148981 */ /* 0x000ea2000c1e1b00 */
[C---:B------:R-:W-:Y:S01]  /*0670*/  IMAD.WIDE R14, R3.reuse, 0x8, R8 ;  /* 0x00000008030e7825 */ /* 0x040fe200078e0208 */
[----:B------:R-:W-:Y:S01]  /*0680*/  @!P0 MOV R29, 0x1 ;  /* 0x00000001001d8802 */ /* 0x000fe20000000f00 */
[----:B------:R-:W0:Y:S02]  /*0690*/  @P0 LDC.64 R18, c[0x0][0x3a0] ;  /* 0x0000e800ff120b82 */ /* 0x000e240000000a00 */
[C---:B------:R-:W-:Y:S01]  /*06a0*/  IMAD.WIDE R4, R3.reuse, 0x4, R6 ;  /* 0x0000000403047825 */ /* 0x040fe200078e0206 */
[----:B--2---:R1:W-:Y:S04]  /*06b0*/  @!P0 STG.E.64 desc[UR6][R14.64], R20 ;  /* 0x000000140e008986 */ /* 0x0043e8000c101b06 */
[----:B------:R-:W-:Y:S04]  /*06c0*/  @!P0 STG.E desc[UR6][R4.64], R29 ;  /* 0x0000001d04008986 */ /* 0x000fe8000c101906 */
[----:B------:R-:W2:Y:S04]  /*06d0*/  @P0 LDG.E.64 R22, desc[UR6][R26.64] ;  /* 0x000000061a160981 */ /* 0x000ea8000c1e1b00 */
[----:B------:R-:W2:Y:S01]  /*06e0*/  @P0 LDG.E.64 R24, desc[UR6][R26.64+-0x8] ;  /* 0xfffff8061a180981 */ /* 0x000ea2000c1e1b00 */
[----:B-1----:R-:W1:Y:S01]  /*06f0*/  I2F.RP R20, R2 ;  /* 0x0000000200147306 */ /* 0x002e620000209400 */
[----:B--2---:R-:W-:Y:S01]  /*0700*/  @P0 DADD R22, R22, R24 ;  /* 0x0000000016160229 */ /* 0x004fe20000000018 */
[----:B0-----:R-:W-:-:S07]  /*0710*/  @P0 IMAD.WIDE R24, R3, 0x4, R18 ;  /* 0x0000000403180825 */ /* 0x001fce00078e0212 */
[----:B------:R-:W-:-:S07]  /*0720*/  @P0 DMUL R22, R22, 0.5 ;  /* 0x3fe0000016160828 */ /* 0x000fce0000000000 */
[----:B------:R0:W-:Y:S04]  /*0730*/  @P0 STG.E.64 desc[UR6][R14.64], R22 ;  /* 0x000000160e000986 */ /* 0x0001e8000c101b06 */
[----:B------:R-:W2:Y:S04]  /*0740*/  @P0 LDG.E R17, desc[UR6][R24.64] ;  /* 0x0000000618110981 */ /* 0x000ea8000c1e1900 */
[----:B------:R-:W2:Y:S01]  /*0750*/  @P0 LDG.E R18, desc[UR6][R24.64+-0x4] ;  /* 0xfffffc0618120981 */ /* 0x000ea2000c1e1900 */
[----:B-1----:R-:W1:Y:S01]  /*0760*/  MUFU.RCP R20, R20 ;  /* 0x0000001400147308 */ /* 0x002e620000001000 */
[----:B------:R-:W-:Y:S01]  /*0770*/  IADD3 R3, PT, PT, R3, UR4, RZ ;  /* 0x0000000403037c10 */ /* 0x000fe2000fffe0ff */
[----:B-1----:R-:W-:-:S06]  /*0780*/  VIADD R19, R20, 0xffffffe ;  /* 0x0ffffffe14137836 */ /* 0x002fcc0000000000 */
[----:B------:R-:W0:Y:S02]  /*0790*/  F2I.FTZ.U32.TRUNC.NTZ R19, R19 ;  /* 0x0000001300137305 */ /* 0x000e24000021f000 */
[----:B0-----:R-:W-:-:S04]  /*07a0*/  IMAD.MOV R15, RZ, RZ, -R19 ;  /* 0x000000ffff0f7224 */ /* 0x001fc800078e0a13 */
[----:B------:R-:W-:Y:S01]  /*07b0*/  IMAD R15, R15, R2, RZ ;  /* 0x000000020f0f7224 */ /* 0x000fe200078e02ff */
[----:B--2---:R-:W-:Y:S02]  /*07c0*/  @P0 IADD3 R17, PT, PT, R17, -R18, RZ ;  /* 0x8000001211110210 */ /* 0x004fe40007ffe0ff */
[----:B------:R-:W-:Y:S02]  /*07d0*/  MOV R18, RZ ;  /* 0x000000ff00127202 */ /* 0x000fe40000000f00 */
[----:B------:R-:W-:-:S03]  /*07e0*/  @P0 IABS R17, R17 ;  /* 0x0000001100110213 */ /* 0x000fc60000000000 */
[----:B------:R-:W-:Y:S02]  /*07f0*/  IMAD.HI.U32 R2, R19, R15, R18 ;  /* 0x0000000f13027227 */ /* 0x000fe400078e0012 */
[----:B------:R0:W-:Y:S01]  /*0800*/  @P0 STG.E desc[UR6][R4.64], R17 ;  /* 0x0000001104000986 */ /* 0x0001e2000c101906 */
[----:B------:R-:W-:-:S13]  /*0810*/  ISETP.GE.AND P0, PT, R3, UR9, PT ;  /* 0x0000000903007c0c */ /* 0x000fda000bf06270 */
[----:B0-----:R-:W-:Y:S05]  /*0820*/  @!P0 BRA `(.L_x_157) ;  /* 0xfffffff8006c8947 */ /* 0x001fea000383ffff */
[----:B------:R-:W-:Y:S05]  /*0830*/  EXIT ;  /* 0x000000000000794d */ /* 0x000fea0003800000 */
.L_x_158:
        /* <DEDUP_REMOVED lines=12> */
.L_x_176:


//--------------------- .text._Z8init_infiiPdS_PiS_id --------------------------
	.section	.text._Z8init_infiiPdS_PiS_id,"ax",@progbits
	.align	128
        .global         _Z8init_infiiPdS_PiS_id
        .type           _Z8init_infiiPdS_PiS_id,@function
        .size           _Z8init_infiiPdS_PiS_id,(.L_x_177 - _Z8init_infiiPdS_PiS_id)
        .other          _Z8init_infiiPdS_PiS_id,@"STO_CUDA_ENTRY STV_DEFAULT"
_Z8init_infiiPdS_PiS_id:
.text._Z8init_infiiPdS_PiS_id:
        /* <DEDUP_REMOVED lines=12> */
[----:B------:R-:W4:Y:S01]  /*00c0*/  LDCU UR10, c[0x0][0x3a8] ;  /* 0x00007500ff0a77ac */ /* 0x000f220008000800 */
[----:B------:R-:W0:Y:S06]  /*00d0*/  LDCU.64 UR8, c[0x0][0x3b0] ;  /* 0x00007600ff0877ac */ /* 0x000e2c0008000a00 */
[----:B------:R-:W0:Y:S01]  /*00e0*/  LDC.64 R14, c[0x0][0x3a0] ;  /* 0x0000e800ff0e7b82 */ /* 0x000e220000000a00 */
[----:B-1----:R-:W-:-:S07]  /*00f0*/  UIMAD UR4, UR4, UR5, URZ ;  /* 0x00000005040472a4 */ /* 0x002fce000f8e02ff */
[----:B--2---:R-:W1:Y:S05]  /*0100*/  LDC.64 R16, c[0x0][0x398] ;  /* 0x0000e600ff107b82 */ /* 0x004e6a0000000a00 */
.L_x_159:
[----:B0-----:R-:W-:-:S06]  /*0110*/  IMAD.WIDE R2, R0, 0x8, R10 ;  /* 0x0000000800027825 */ /* 0x001fcc00078e020a */
[----:B------:R-:W2:Y:S01]  /*0120*/  LDG.E.64 R2, desc[UR6][R2.64] ;  /* 0x0000000602027981 */ /* 0x000ea2000c1e1b00 */
[----:B---3--:R-:W-:-:S04]  /*0130*/  IMAD.WIDE R4, R0, 0x8, R12 ;  /* 0x0000000800047825 */ /* 0x008fc800078e020c */
[C---:B------:R-:W-:Y:S01]  /*0140*/  IMAD.WIDE R6, R0.reuse, 0x8, R14 ;  /* 0x0000000800067825 */ /* 0x040fe200078e020e */
[----:B--2---:R2:W-:Y:S05]  /*0150*/  STG.E.64 desc[UR6][R4.64], R2 ;  /* 0x0000000204007986 */ /* 0x0045ea000c101b06 */
[----:B------:R-:W3:Y:S01]  /*0160*/  LDG.E.64 R6, desc[UR6][R6.64] ;  /* 0x0000000606067981 */ /* 0x000ee2000c1e1b00 */
[C---:B-1----:R-:W-:Y:S01]  /*0170*/  IMAD.WIDE R8, R0.reuse, 0x4, R16 ;  /* 0x0000000400087825 */ /* 0x042fe200078e0210 */
[----:B------:R-:W-:Y:S01]  /*0180*/  IADD3 R0, PT, PT, R0, UR4, RZ ;  /* 0x0000000400007c10 */ /* 0x000fe2000fffe0ff */
[----:B---3--:R-:W-:-:S14]  /*0190*/  DSETP.NEU.AND P0, PT, R6, UR8, PT ;  /* 0x0000000806007e2a */ /* 0x008fdc000bf0d000 */
[----:B------:R-:W-:-:S05]  /*01a0*/  @P0 MOV R19, 0x1 ;  /* 0x0000000100130802 */ /* 0x000fca0000000f00 */
[----:B------:R2:W-:Y:S04]  /*01b0*/  @P0 STG.E desc[UR6][R8.64], R19 ;  /* 0x0000001308000986 */ /* 0x0005e8000c101906 */
[----:B------:R2:W-:Y:S01]  /*01c0*/  @!P0 STG.E desc[UR6][R8.64], RZ ;  /* 0x000000ff08008986 */ /* 0x0005e2000c101906 */
[----:B----4-:R-:W-:-:S13]  /*01d0*/  ISETP.GE.AND P0, PT, R0, UR10, PT ;  /* 0x0000000a00007c0c */ /* 0x010fda000bf06270 */
[----:B--2---:R-:W-:Y:S05]  /*01e0*/  @!P0 BRA `(.L_x_159) ;  /* 0xfffffffc00c88947 */ /* 0x004fea000383ffff */
[----:B------:R-:W-:Y:S05]  /*01f0*/  EXIT ;  /* 0x000000000000794d */ /* 0x000fea0003800000 */
.L_x_160:
        /* <DEDUP_REMOVED lines=16> */
.L_x_177:


//--------------------- .nv.shared.reserved.0     --------------------------
	.section	.nv.shared.reserved.0,"aw",@nobits
	.weak		__nv_reservedSMEM_offset_0_alias
	.size		__nv_reservedSMEM_offset_0_alias, 0, 64
	.other		__nv_reservedSMEM_offset_0_alias,@"STO_CUDA_RESERVED_SHARED STV_DEFAULT"
__nv_reservedSMEM_offset_0_alias:
	.zero		0
	.zero		64


//--------------------- .nv.constant0._Z11treat_erroriiPdPiS_S_S_i --------------------------
	.section	.nv.constant0._Z11treat_erroriiPdPiS_S_S_i,"a",@progbits
	.sectionflags	@""
	.align	4
.nv.constant0._Z11treat_erroriiPdPiS_S_S_i:
	.zero		948


//--------------------- .nv.constant0._Z7forwardiiPdS_S_S_S_S_i --------------------------
	.section	.nv.constant0._Z7forwardiiPdS_S_S_S_S_i,"a",@progbits
	.sectionflags	@""
	.align	4
.nv.constant0._Z7forwardiiPdS_S_S_S_S_i:
	.zero		956


//--------------------- .nv.constant0._Z10continuitydiiddPdS_S_S_S_S_S_ddddPii --------------------------
	.section	.nv.constant0._Z10continuitydiiddPdS_S_S_S_S_S_ddddPii,"a",@progbits
	.sectionflags	@""
	.align	4
.nv.constant0._Z10continuitydiiddPdS_S_S_S_S_S_ddddPii:
	.zero		1028


//--------------------- .nv.constant0._Z20gpu_evaporation_calcdPdS_S_S_S_S_di --------------------------
	.section	.nv.constant0._Z20gpu_evaporation_calcdPdS_S_S_S_S_di,"a",@progbits
	.sectionflags	@""
	.align	4
.nv.constant0._Z20gpu_evaporation_calcdPdS_S_S_S_S_di:
	.zero		964


//--------------------- .nv.constant0._Z7uua_vvaPdS_S_S_iii --------------------------
	.section	.nv.constant0._Z7uua_vvaPdS_S_S_iii,"a",@progbits
	.sectionflags	@""
	.align	4
.nv.constant0._Z7uua_vvaPdS_S_S_iii:
	.zero		940


//--------------------- .nv.constant0._Z5uu_vvPdS_S_S_S_S_ii --------------------------
	.section	.nv.constant0._Z5uu_vvPdS_S_S_S_S_ii,"a",@progbits
	.sectionflags	@""
	.align	4
.nv.constant0._Z5uu_vvPdS_S_S_S_S_ii:
	.zero		952


//--------------------- .nv.constant0._Z7uu1_vv1PdS_S_S_S_S_S_iii --------------------------
	.section	.nv.constant0._Z7uu1_vv1PdS_S_S_S_S_S_iii,"a",@progbits
	.sectionflags	@""
	.align	4
.nv.constant0._Z7uu1_vv1PdS_S_S_S_S_S_iii:
	.zero		964


//--------------------- .nv.constant0._Z5hm_hnPdS_S_iii --------------------------
	.section	.nv.constant0._Z5hm_hnPdS_S_iii,"a",@progbits
	.sectionflags	@""
	.align	4
.nv.constant0._Z5hm_hnPdS_S_iii:
	.zero		932


//--------------------- .nv.constant0._Z4fluxPdddPiS_S0_S0_S_S_S_S_S_S_S_S_S_S_S_S_iiiddd --------------------------
	.section	.nv.constant0._Z4fluxPdddPiS_S0_S0_S_S_S_S_S_S_S_S_S_S_S_S_iiiddd,"a",@progbits
	.sectionflags	@""
	.align	4
.nv.constant0._Z4fluxPdddPiS_S0_S0_S_S_S_S_S_S_S_S_S_S_S_S_iiiddd:
	.zero		1088


//--------------------- .nv.constant0._Z8initialdiiPdPiS0_S0_S_S_S_id --------------------------
	.section	.nv.constant0._Z8initialdiiPdPiS0_S0_S_S_S_id,"a",@progbits
	.sectionflags	@""
	.align	4
.nv.constant0._Z8initialdiiPdPiS0_S0_S_S_S_id:
	.zero		976


//--------------------- .nv.constant0._Z8init_infiiPdS_PiS_id --------------------------
	.section	.nv.constant0._Z8init_infiiPdS_PiS_id,"a",@progbits
	.sectionflags	@""
	.align	4
.nv.constant0._Z8init_infiiPdS_PiS_id:
	.zero		952


//--------------------- SYMBOLS --------------------------

	.type		.nv.reservedSmem.offset0,@object
	.size		.nv.reservedSmem.offset0,0x4
